	.target	sm_80

	.elftype	@"ET_EXEC"


//--------------------- .note.nv.tkinfo           --------------------------
	.section	.note.nv.tkinfo,"",@"SHT_NOTE"
	.sectionflags	@"SHF_NOTE_NV_TKINFO"
	.tkinfo
        /*0018*/ 	.word	0x00000002
        /*0030*/ 	.string	""
        /*0030*/ 	.string	"ptxas"
        /*0030*/ 	.string	"Cuda compilation tools, release 13.0, V13.0.88"
        /*0030*/ 	.string	"Build cuda_13.0.r13.0/compiler.36424714_0"
        /*0030*/ 	.string	"-v  -suppress-debug-info  -lineinfo  -arch sm_80 "



//--------------------- .note.nv.cuinfo           --------------------------
	.section	.note.nv.cuinfo,"",@"SHT_NOTE"
	.sectionflags	@"SHF_NOTE_NV_CUINFO"
        /*0018*/ 	.short	0x0002
        /*001a*/ 	.short	0x0050
        /*001c*/ 	.short	0x0082
	.zero		2


//--------------------- .nv.info                  --------------------------
	.section	.nv.info,"",@"SHT_CUDA_INFO"
	.align	4


	//----- nvinfo : EIATTR_REGCOUNT
	.align		4
        /*0000*/ 	.byte	0x04, 0x2f
        /*0002*/ 	.short	(.L_1 - .L_0)
	.align		4
.L_0:
        /*0004*/ 	.word	index@(matmul_kernel)
        /*0008*/ 	.word	0x00000020


	//----- nvinfo : EIATTR_FRAME_SIZE
	.align		4
.L_1:
        /*000c*/ 	.byte	0x04, 0x11
        /*000e*/ 	.short	(.L_3 - .L_2)
	.align		4
.L_2:
        /*0010*/ 	.word	index@(matmul_kernel)
        /*0014*/ 	.word	0x000016c0


	//----- nvinfo : EIATTR_MIN_STACK_SIZE
	.align		4
.L_3:
        /*0018*/ 	.byte	0x04, 0x12
        /*001a*/ 	.short	(.L_5 - .L_4)
	.align		4
.L_4:
        /*001c*/ 	.word	index@(matmul_kernel)
        /*0020*/ 	.word	0x000016c0
.L_5:


//--------------------- .nv.info.matmul_kernel    --------------------------
	.section	.nv.info.matmul_kernel,"",@"SHT_CUDA_INFO"
	.sectionflags	@""
	.align	4


	//----- nvinfo : EIATTR_CUDA_API_VERSION
	.align		4
        /*0000*/ 	.byte	0x04, 0x37
        /*0002*/ 	.short	(.L_7 - .L_6)
.L_6:
        /*0004*/ 	.word	0x00000082


	//----- nvinfo : EIATTR_SW2861232_WAR
	.align		4
.L_7:
        /*0008*/ 	.byte	0x01, 0x35
	.zero		2


	//----- nvinfo : EIATTR_PARAM_CBANK
	.align		4
        /*000c*/ 	.byte	0x04, 0x0a
        /*000e*/ 	.short	(.L_9 - .L_8)
	.align		4
.L_8:
        /*0010*/ 	.word	index@(.nv.constant0.matmul_kernel)
        /*0014*/ 	.short	0x0160
        /*0016*/ 	.short	0x0050


	//----- nvinfo : EIATTR_CBANK_PARAM_SIZE
	.align		4
.L_9:
        /*0018*/ 	.byte	0x03, 0x19
        /*001a*/ 	.short	0x0050


	//----- nvinfo : EIATTR_KPARAM_INFO
	.align		4
        /*001c*/ 	.byte	0x04, 0x17
        /*001e*/ 	.short	(.L_11 - .L_10)
.L_10:
        /*0020*/ 	.word	0x00000000
        /*0024*/ 	.short	0x000d
        /*0026*/ 	.short	0x0048
        /*0028*/ 	.byte	0x00, 0xf4, 0x21, 0x00


	//----- nvinfo : EIATTR_KPARAM_INFO
	.align		4
.L_11:
        /*002c*/ 	.byte	0x04, 0x17
        /*002e*/ 	.short	(.L_13 - .L_12)
.L_12:
        /*0030*/ 	.word	0x00000000
        /*0034*/ 	.short	0x000c
        /*0036*/ 	.short	0x0040
        /*0038*/ 	.byte	0x00, 0xf4, 0x21, 0x00


	//----- nvinfo : EIATTR_KPARAM_INFO
	.align		4
.L_13:
        /*003c*/ 	.byte	0x04, 0x17
        /*003e*/ 	.short	(.L_15 - .L_14)
.L_14:
        /*0040*/ 	.word	0x00000000
        /*0044*/ 	.short	0x000b
        /*0046*/ 	.short	0x0038
        /*0048*/ 	.byte	0x00, 0xf0, 0x11, 0x00


	//----- nvinfo : EIATTR_KPARAM_INFO
	.align		4
.L_15:
        /*004c*/ 	.byte	0x04, 0x17
        /*004e*/ 	.short	(.L_17 - .L_16)
.L_16:
        /*0050*/ 	.word	0x00000000
        /*0054*/ 	.short	0x000a
        /*0056*/ 	.short	0x0034
        /*0058*/ 	.byte	0x00, 0xf0, 0x11, 0x00


	//----- nvinfo : EIATTR_KPARAM_INFO
	.align		4
.L_17:
        /*005c*/ 	.byte	0x04, 0x17
        /*005e*/ 	.short	(.L_19 - .L_18)
.L_18:
        /*0060*/ 	.word	0x00000000
        /*0064*/ 	.short	0x0009
        /*0066*/ 	.short	0x0030
        /*0068*/ 	.byte	0x00, 0xf0, 0x11, 0x00


	//----- nvinfo : EIATTR_KPARAM_INFO
	.align		4
.L_19:
        /*006c*/ 	.byte	0x04, 0x17
        /*006e*/ 	.short	(.L_21 - .L_20)
.L_20:
        /*0070*/ 	.word	0x00000000
        /*0074*/ 	.short	0x0008
        /*0076*/ 	.short	0x002c
        /*0078*/ 	.byte	0x00, 0xf0, 0x11, 0x00


	//----- nvinfo : EIATTR_KPARAM_INFO
	.align		4
.L_21:
        /*007c*/ 	.byte	0x04, 0x17
        /*007e*/ 	.short	(.L_23 - .L_22)
.L_22:
        /*0080*/ 	.word	0x00000000
        /*0084*/ 	.short	0x0007
        /*0086*/ 	.short	0x0028
        /*0088*/ 	.byte	0x00, 0xf0, 0x11, 0x00


	//----- nvinfo : EIATTR_KPARAM_INFO
	.align		4
.L_23:
        /*008c*/ 	.byte	0x04, 0x17
        /*008e*/ 	.short	(.L_25 - .L_24)
.L_24:
        /*0090*/ 	.word	0x00000000
        /*0094*/ 	.short	0x0006
        /*0096*/ 	.short	0x0024
        /*0098*/ 	.byte	0x00, 0xf0, 0x11, 0x00


	//----- nvinfo : EIATTR_KPARAM_INFO
	.align		4
.L_25:
        /*009c*/ 	.byte	0x04, 0x17
        /*009e*/ 	.short	(.L_27 - .L_26)
.L_26:
        /*00a0*/ 	.word	0x00000000
        /*00a4*/ 	.short	0x0005
        /*00a6*/ 	.short	0x0020
        /*00a8*/ 	.byte	0x00, 0xf0, 0x11, 0x00


	//----- nvinfo : EIATTR_KPARAM_INFO
	.align		4
.L_27:
        /*00ac*/ 	.byte	0x04, 0x17
        /*00ae*/ 	.short	(.L_29 - .L_28)
.L_28:
        /*00b0*/ 	.word	0x00000000
        /*00b4*/ 	.short	0x0004
        /*00b6*/ 	.short	0x001c
        /*00b8*/ 	.byte	0x00, 0xf0, 0x11, 0x00


	//----- nvinfo : EIATTR_KPARAM_INFO
	.align		4
.L_29:
        /*00bc*/ 	.byte	0x04, 0x17
        /*00be*/ 	.short	(.L_31 - .L_30)
.L_30:
        /*00c0*/ 	.word	0x00000000
        /*00c4*/ 	.short	0x0003
        /*00c6*/ 	.short	0x0018
        /*00c8*/ 	.byte	0x00, 0xf0, 0x11, 0x00


	//----- nvinfo : EIATTR_KPARAM_INFO
	.align		4
.L_31:
        /*00cc*/ 	.byte	0x04, 0x17
        /*00ce*/ 	.short	(.L_33 - .L_32)
.L_32:
        /*00d0*/ 	.word	0x00000000
        /*00d4*/ 	.short	0x0002
        /*00d6*/ 	.short	0x0010
        /*00d8*/ 	.byte	0x00, 0xf4, 0x21, 0x00


	//----- nvinfo : EIATTR_KPARAM_INFO
	.align		4
.L_33:
        /*00dc*/ 	.byte	0x04, 0x17
        /*00de*/ 	.short	(.L_35 - .L_34)
.L_34:
        /*00e0*/ 	.word	0x00000000
        /*00e4*/ 	.short	0x0001
        /*00e6*/ 	.short	0x0008
        /*00e8*/ 	.byte	0x00, 0xf4, 0x21, 0x00


	//----- nvinfo : EIATTR_KPARAM_INFO
	.align		4
.L_35:
        /*00ec*/ 	.byte	0x04, 0x17
        /*00ee*/ 	.short	(.L_37 - .L_36)
.L_36:
        /*00f0*/ 	.word	0x00000000
        /*00f4*/ 	.short	0x0000
        /*00f6*/ 	.short	0x0000
        /*00f8*/ 	.byte	0x00, 0xf4, 0x21, 0x00


	//----- nvinfo : EIATTR_MAXREG_COUNT
	.align		4
.L_37:
        /*00fc*/ 	.byte	0x03, 0x1b
        /*00fe*/ 	.short	0x00ff


	//----- nvinfo : EIATTR_NUM_BARRIERS
	.align		4
        /*0100*/ 	.byte	0x02, 0x4c
        /*0102*/ 	.byte	0x01
	.zero		1


	//----- nvinfo : EIATTR_ANNOTATIONS
	.align		4
        /*0104*/ 	.byte	0x04, 0x55
        /*0106*/ 	.short	(.L_39 - .L_38)


	//   ....[0]....
.L_38:
        /*0108*/ 	.word	0x00000001
        /*010c*/ 	.byte	0x00, 0x05, 0x00, 0x00, 0x01, 0x00, 0x00, 0x00, 0x30, 0x05, 0x00, 0x00, 0x01, 0x00, 0x00, 0x00
        /* <DEDUP_REMOVED lines=2330> */
        /*92bc*/ 	.byte	0x20, 0x10, 0x02, 0x00, 0x01, 0x00, 0x00, 0x00, 0x30, 0x10, 0x02, 0x00


	//----- nvinfo : EIATTR_MERCURY_ISA_VERSION
	.align		4
.L_39:
        /*92c8*/ 	.byte	0x03, 0x5f
        /*92ca*/ 	.short	0x0000


	//----- nvinfo : EIATTR_EXIT_INSTR_OFFSETS
	.align		4
        /*92cc*/ 	.byte	0x04, 0x1c
        /*92ce*/ 	.short	(.L_41 - .L_40)


	//   ....[0]....
.L_40:
        /*92d0*/ 	.word	0x000211b0


	//   ....[1]....
        /*92d4*/ 	.word	0x000211e0


	//----- nvinfo : EIATTR_REQNTID
	.align		4
.L_41:
        /*92d8*/ 	.byte	0x04, 0x10
        /*92da*/ 	.short	(.L_43 - .L_42)
.L_42:
        /*92dc*/ 	.word	0x00000040
        /*92e0*/ 	.word	0x00000001
        /*92e4*/ 	.word	0x00000001
.L_43:


//--------------------- .nv.callgraph             --------------------------
	.section	.nv.callgraph,"",@"SHT_CUDA_CALLGRAPH"
	.align	4
	.sectionentsize	8
	.align		4
        /*0000*/ 	.word	0x00000000
	.align		4
        /*0004*/ 	.word	0xffffffff
	.align		4
        /*0008*/ 	.word	0x00000000
	.align		4
        /*000c*/ 	.word	0xfffffffe
	.align		4
        /*0010*/ 	.word	0x00000000
	.align		4
        /*0014*/ 	.word	0xfffffffd
	.align		4
        /*0018*/ 	.word	0x00000000
	.align		4
        /*001c*/ 	.word	0xfffffffc


//--------------------- .nv.rel.action            --------------------------
	.section	.nv.rel.action,"",@"SHT_CUDA_RELOCINFO"
	.align	8
	.sectionentsize	8
        /*0000*/ 	.byte	0x73, 0x00, 0x00, 0x00, 0x00, 0x00, 0x00, 0x00, 0x00, 0x00, 0x00, 0x11, 0x25, 0x00, 0x05, 0x36


//--------------------- .nv.constant0.matmul_kernel --------------------------
	.section	.nv.constant0.matmul_kernel,"a",@progbits
	.sectionflags	@""
	.align	4
.nv.constant0.matmul_kernel:
	.zero		432


//--------------------- .text.matmul_kernel       --------------------------
	.section	.text.matmul_kernel,"ax",@progbits
	.sectioninfo	@"SHI_REGISTERS=32"
	.align	128
        .global         matmul_kernel
        .type           matmul_kernel,@function
        .size           matmul_kernel,(.L_x_5 - matmul_kernel)
        .other          matmul_kernel,@"STO_CUDA_ENTRY STV_DEFAULT"
matmul_kernel:
.text.matmul_kernel:
[----:B------:R-:W-:-:S03]  /*0000*/  IMAD.MOV.U32 R1, RZ, RZ, c[0x0][0x28] ;  /* 0x00000a00ff017624 */ /* 0x000fc600078e00ff */
[----:B------:R-:W-:Y:S01]  /*0010*/  IMAD.MOV.U32 R0, RZ, RZ, c[0x0][0x17c] ;  /* 0x00005f00ff007624 */ /* 0x000fe200078e00ff */
[----:B------:R-:W0:Y:S01]  /*0020*/  S2R R12, SR_TID.X ;  /* 0x00000000000c7919 */ /* 0x000e220000002100 */
[----:B------:R-:W-:Y:S01]  /*0030*/  IADD3 R1, R1, -0x16c0, RZ ;  /* 0xffffe94001017810 */ /* 0x000fe20007ffe0ff */
[----:B------:R-:W-:Y:S01]  /*0040*/  IMAD.MOV.U32 R29, RZ, RZ, 0x1f ;  /* 0x0000001fff1d7424 */ /* 0x000fe200078e00ff */
[----:B------:R-:W-:Y:S01]  /*0050*/  ULDC.64 UR6, c[0x0][0x118] ;  /* 0x0000460000067ab9 */ /* 0x000fe20000000a00 */
[----:B------:R-:W-:-:S03]  /*0060*/  IADD3 R0, R0, 0xf, RZ ;  /* 0x0000000f00007810 */ /* 0x000fc60007ffe0ff */
[----:B------:R-:W-:Y:S02]  /*0070*/  IADD3 R27, R29, c[0x0][0x180], RZ ;  /* 0x000060001d1b7a10 */ /* 0x000fe40007ffe0ff */
[----:B------:R-:W-:-:S04]  /*0080*/  SHF.R.S32.HI R3, RZ, 0x1f, R0 ;  /* 0x0000001fff037819 */ /* 0x000fc80000011400 */
[----:B------:R-:W-:-:S04]  /*0090*/  LEA.HI R3, R3, R0, RZ, 0x4 ;  /* 0x0000000003037211 */ /* 0x000fc800078f20ff */
[----:B------:R-:W-:Y:S02]  /*00a0*/  SHF.R.S32.HI R0, RZ, 0x4, R3 ;  /* 0x00000004ff007819 */ /* 0x000fe40000011403 */
[----:B------:R-:W1:Y:S03]  /*00b0*/  S2R R3, SR_CTAID.X ;  /* 0x0000000000037919 */ /* 0x000e660000002500 */
[----:B------:R-:W-:Y:S01]  /*00c0*/  IMAD.SHL.U32 R0, R0, 0x8, RZ ;  /* 0x0000000800007824 */ /* 0x000fe200078e00ff */
[----:B0-----:R-:W-:-:S04]  /*00d0*/  LOP3.LUT R13, R12, 0x3f, RZ, 0xc0, !PT ;  /* 0x0000003f0c0d7812 */ /* 0x001fc800078ec0ff */
[-C--:B------:R-:W-:Y:S02]  /*00e0*/  IABS R7, R0.reuse ;  /* 0x0000000000077213 */ /* 0x080fe40000000000 */
[----:B------:R-:W-:Y:S02]  /*00f0*/  IABS R10, R0 ;  /* 0x00000000000a7213 */ /* 0x000fe40000000000 */
[----:B------:R-:W0:Y:S01]  /*0100*/  I2F.RP R2, R7 ;  /* 0x0000000700027306 */ /* 0x000e220000209400 */
[----:B-1----:R-:W-:-:S07]  /*0110*/  IABS R8, R3 ;  /* 0x0000000300087213 */ /* 0x002fce0000000000 */
[----:B0-----:R-:W0:Y:S02]  /*0120*/  MUFU.RCP R2, R2 ;  /* 0x0000000200027308 */ /* 0x001e240000001000 */
[----:B0-----:R-:W-:Y:S01]  /*0130*/  IADD3 R4, R2, 0xffffffe, RZ ;  /* 0x0ffffffe02047810 */ /* 0x001fe20007ffe0ff */
[----:B------:R-:W-:-:S05]  /*0140*/  IMAD.MOV R2, RZ, RZ, -R10 ;  /* 0x000000ffff027224 */ /* 0x000fca00078e0a0a */
[----:B------:R0:W1:Y:S02]  /*0150*/  F2I.FTZ.U32.TRUNC.NTZ R5, R4 ;  /* 0x0000000400057305 */ /* 0x000064000021f000 */
[----:B0-----:R-:W-:Y:S02]  /*0160*/  IMAD.MOV.U32 R4, RZ, RZ, RZ ;  /* 0x000000ffff047224 */ /* 0x001fe400078e00ff */
[----:B-1----:R-:W-:-:S04]  /*0170*/  IMAD.MOV R6, RZ, RZ, -R5 ;  /* 0x000000ffff067224 */ /* 0x002fc800078e0a05 */
[----:B------:R-:W-:Y:S02]  /*0180*/  IMAD R9, R6, R7, RZ ;  /* 0x0000000706097224 */ /* 0x000fe400078e02ff */
[----:B------:R-:W-:Y:S02]  /*0190*/  IMAD.MOV.U32 R6, RZ, RZ, R8 ;  /* 0x000000ffff067224 */ /* 0x000fe400078e0008 */
[----:B------:R-:W-:-:S06]  /*01a0*/  IMAD.HI.U32 R5, R5, R9, R4 ;  /* 0x0000000905057227 */ /* 0x000fcc00078e0004 */
[----:B------:R-:W-:-:S04]  /*01b0*/  IMAD.HI.U32 R5, R5, R6, RZ ;  /* 0x0000000605057227 */ /* 0x000fc800078e00ff */
[----:B------:R-:W-:-:S05]  /*01c0*/  IMAD R2, R5, R2, R6 ;  /* 0x0000000205027224 */ /* 0x000fca00078e0206 */
[----:B------:R-:W-:-:S13]  /*01d0*/  ISETP.GT.U32.AND P1, PT, R7, R2, PT ;  /* 0x000000020700720c */ /* 0x000fda0003f24070 */
[----:B------:R-:W-:Y:S01]  /*01e0*/  @!P1 IMAD.IADD R2, R2, 0x1, -R7 ;  /* 0x0000000102029824 */ /* 0x000fe200078e0a07 */
[----:B------:R-:W-:Y:S02]  /*01f0*/  @!P1 IADD3 R5, R5, 0x1, RZ ;  /* 0x0000000105059810 */ /* 0x000fe40007ffe0ff */
[----:B------:R-:W-:Y:S02]  /*0200*/  ISETP.NE.AND P1, PT, R0, RZ, PT ;  /* 0x000000ff0000720c */ /* 0x000fe40003f25270 */
[----:B------:R-:W-:Y:S02]  /*0210*/  ISETP.GE.U32.AND P0, PT, R2, R7, PT ;  /* 0x000000070200720c */ /* 0x000fe40003f06070 */
[----:B------:R-:W-:-:S04]  /*0220*/  LOP3.LUT R2, R3, R0, RZ, 0x3c, !PT ;  /* 0x0000000003027212 */ /* 0x000fc800078e3cff */
[----:B------:R-:W-:Y:S01]  /*0230*/  ISETP.GE.AND P2, PT, R2, RZ, PT ;  /* 0x000000ff0200720c */ /* 0x000fe20003f46270 */
[----:B------:R-:W-:-:S05]  /*0240*/  IMAD.MOV.U32 R2, RZ, RZ, c[0x0][0x178] ;  /* 0x00005e00ff027624 */ /* 0x000fca00078e00ff */
[----:B------:R-:W-:Y:S02]  /*0250*/  IADD3 R2, R2, 0x1ff, RZ ;  /* 0x000001ff02027810 */ /* 0x000fe40007ffe0ff */
[----:B------:R-:W-:-:S05]  /*0260*/  @P0 IADD3 R5, R5, 0x1, RZ ;  /* 0x0000000105050810 */ /* 0x000fca0007ffe0ff */
[----:B------:R-:W-:Y:S01]  /*0270*/  IMAD.MOV.U32 R4, RZ, RZ, R5 ;  /* 0x000000ffff047224 */ /* 0x000fe200078e0005 */
[----:B------:R-:W-:-:S03]  /*0280*/  SHF.R.S32.HI R5, RZ, 0x1f, R2 ;  /* 0x0000001fff057819 */ /* 0x000fc60000011402 */
[----:B------:R-:W-:Y:S01]  /*0290*/  @!P2 IMAD.MOV R4, RZ, RZ, -R4 ;  /* 0x000000ffff04a224 */ /* 0x000fe200078e0a04 */
[----:B------:R-:W-:Y:S02]  /*02a0*/  @!P1 LOP3.LUT R4, RZ, R0, RZ, 0x33, !PT ;  /* 0x00000000ff049212 */ /* 0x000fe400078e33ff */
[----:B------:R-:W-:-:S03]  /*02b0*/  LEA.HI R5, R5, R2, RZ, 0x9 ;  /* 0x0000000205057211 */ /* 0x000fc600078f48ff */
[----:B------:R-:W-:Y:S02]  /*02c0*/  IMAD.SHL.U32 R2, R4, 0x8, RZ ;  /* 0x0000000804027824 */ /* 0x000fe400078e00ff */
[----:B------:R-:W-:-:S03]  /*02d0*/  IMAD.MOV R4, RZ, RZ, -R4 ;  /* 0x000000ffff047224 */ /* 0x000fc600078e0a04 */
[----:B------:R-:W-:Y:S01]  /*02e0*/  LEA.HI.SX32 R5, R5, -R2, 0x17 ;  /* 0x8000000205057211 */ /* 0x000fe200078fbaff */
[----:B------:R-:W-:Y:S02]  /*02f0*/  IMAD R11, R0, R4, R3 ;  /* 0x00000004000b7224 */ /* 0x000fe400078e0203 */
[----:B------:R-:W-:Y:S01]  /*0300*/  IMAD.MOV.U32 R4, RZ, RZ, RZ ;  /* 0x000000ffff047224 */ /* 0x000fe200078e00ff */
[----:B------:R-:W-:-:S04]  /*0310*/  IMNMX R8, R5, 0x8, PT ;  /* 0x0000000805087817 */ /* 0x000fc80003800200 */
[----:B------:R-:W-:-:S04]  /*0320*/  IABS R7, R8 ;  /* 0x0000000800077213 */ /* 0x000fc80000000000 */
[----:B------:R-:W0:Y:S08]  /*0330*/  I2F.RP R6, R7 ;  /* 0x0000000700067306 */ /* 0x000e300000209400 */
[----:B0-----:R-:W0:Y:S02]  /*0340*/  MUFU.RCP R6, R6 ;  /* 0x0000000600067308 */ /* 0x001e240000001000 */
[----:B0-----:R-:W-:-:S06]  /*0350*/  IADD3 R5, R6, 0xffffffe, RZ ;  /* 0x0ffffffe06057810 */ /* 0x001fcc0007ffe0ff */
[----:B------:R-:W0:Y:S02]  /*0360*/  F2I.FTZ.U32.TRUNC.NTZ R5, R5 ;  /* 0x0000000500057305 */ /* 0x000e24000021f000 */
[----:B0-----:R-:W-:-:S04]  /*0370*/  IMAD.MOV R9, RZ, RZ, -R5 ;  /* 0x000000ffff097224 */ /* 0x001fc800078e0a05 */
[----:B------:R-:W-:Y:S01]  /*0380*/  IMAD.MOV.U32 R0, RZ, RZ, R9 ;  /* 0x000000ffff007224 */ /* 0x000fe200078e0009 */
[----:B------:R-:W-:-:S03]  /*0390*/  IABS R9, R11 ;  /* 0x0000000b00097213 */ /* 0x000fc60000000000 */
[----:B------:R-:W-:Y:S01]  /*03a0*/  IMAD R3, R0, R7, RZ ;  /* 0x0000000700037224 */ /* 0x000fe200078e02ff */
[----:B------:R-:W-:-:S03]  /*03b0*/  IABS R0, R8 ;  /* 0x0000000800007213 */ /* 0x000fc60000000000 */
[----:B------:R-:W-:-:S04]  /*03c0*/  IMAD.HI.U32 R4, R5, R3, R4 ;  /* 0x0000000305047227 */ /* 0x000fc800078e0004 */
[----:B------:R-:W-:Y:S02]  /*03d0*/  IMAD.MOV R0, RZ, RZ, -R0 ;  /* 0x000000ffff007224 */ /* 0x000fe400078e0a00 */
        /* <DEDUP_REMOVED lines=8> */
[----:B------:R-:W-:-:S07]  /*0460*/  ISETP.GE.AND P2, PT, R0, RZ, PT ;  /* 0x000000ff0000720c */ /* 0x000fce0003f46270 */
[----:B------:R-:W-:Y:S02]  /*0470*/  @P0 IADD3 R4, R4, 0x1, RZ ;  /* 0x0000000104040810 */ /* 0x000fe40007ffe0ff */
[----:B------:R-:W-:-:S04]  /*0480*/  ISETP.GT.AND P0, PT, R27, 0x1f, PT ;  /* 0x0000001f1b00780c */ /* 0x000fc80003f04270 */
[----:B------:R-:W-:Y:S01]  /*0490*/  @!P2 IMAD.MOV R4, RZ, RZ, -R4 ;  /* 0x000000ffff04a224 */ /* 0x000fe200078e0a04 */
[----:B------:R-:W-:-:S05]  /*04a0*/  @!P1 LOP3.LUT R4, RZ, R8, RZ, 0x33, !PT ;  /* 0x00000008ff049212 */ /* 0x000fca00078e33ff */
[----:B------:R-:W-:-:S04]  /*04b0*/  IMAD.MOV R3, RZ, RZ, -R4 ;  /* 0x000000ffff037224 */ /* 0x000fc800078e0a04 */
[----:B------:R-:W-:-:S04]  /*04c0*/  IMAD R3, R8, R3, R11 ;  /* 0x0000000308037224 */ /* 0x000fc800078e020b */
[----:B------:R-:W-:Y:S02]  /*04d0*/  IMAD.IADD R3, R2, 0x1, R3 ;  /* 0x0000000102037824 */ /* 0x000fe400078e0203 */
[----:B------:R-:W-:Y:S02]  /*04e0*/  IMAD.SHL.U32 R2, R4, 0x10, RZ ;  /* 0x0000001004027824 */ /* 0x000fe400078e00ff */
[----:B------:R-:W-:-:S05]  /*04f0*/  IMAD R28, R3, 0x200, R13 ;  /* 0x00000200031c7824 */ /* 0x000fca00078e020d */
[----:B------:R-:W-:Y:S01]  /*0500*/  STL [R1+0xdf4], R28 ;  /* 0x000df41c01007387 */ /* 0x000fe20000100800 */
[C---:B------:R-:W-:Y:S02]  /*0510*/  IADD3 R0, R28.reuse, 0x40, RZ ;  /* 0x000000401c007810 */ /* 0x040fe40007ffe0ff */
[C---:B------:R-:W-:Y:S01]  /*0520*/  IADD3 R3, R28.reuse, 0xc0, RZ ;  /* 0x000000c01c037810 */ /* 0x040fe20007ffe0ff */
[----:B------:R0:W-:Y:S01]  /*0530*/  STL [R1+0xe18], R2 ;  /* 0x000e180201007387 */ /* 0x0001e20000100800 */
[----:B------:R-:W-:-:S03]  /*0540*/  IADD3 R4, R28, 0x180, RZ ;  /* 0x000001801c047810 */ /* 0x000fc60007ffe0ff */
[----:B------:R1:W-:Y:S01]  /*0550*/  STL [R1+0xe1c], R0 ;  /* 0x000e1c0001007387 */ /* 0x0003e20000100800 */
[C---:B0-----:R-:W-:Y:S02]  /*0560*/  IADD3 R2, R28.reuse, 0x80, RZ ;  /* 0x000000801c027810 */ /* 0x041fe40007ffe0ff */
[----:B-1----:R-:W-:-:S03]  /*0570*/  IADD3 R0, R28, 0x100, RZ ;  /* 0x000001001c007810 */ /* 0x002fc60007ffe0ff */
[----:B------:R0:W-:Y:S04]  /*0580*/  STL [R1+0xe20], R2 ;  /* 0x000e200201007387 */ /* 0x0001e80000100800 */
[----:B------:R-:W-:Y:S01]  /*0590*/  STL [R1+0xe24], R3 ;  /* 0x000e240301007387 */ /* 0x000fe20000100800 */
[----:B0-----:R-:W-:-:S05]  /*05a0*/  IADD3 R2, R28, 0x140, RZ ;  /* 0x000001401c027810 */ /* 0x001fca0007ffe0ff */
[----:B------:R0:W-:Y:S04]  /*05b0*/  STL [R1+0xe2c], R2 ;  /* 0x000e2c0201007387 */ /* 0x0001e80000100800 */
[----:B------:R1:W-:Y:S04]  /*05c0*/  STL [R1+0xe34], R4 ;  /* 0x000e340401007387 */ /* 0x0003e80000100800 */
[----:B------:R1:W-:Y:S01]  /*05d0*/  STL [R1+0xe28], R0 ;  /* 0x000e280001007387 */ /* 0x0003e20000100800 */
[----:B0-----:R-:W-:-:S05]  /*05e0*/  IADD3 R2, R28, 0x1c0, RZ ;  /* 0x000001c01c027810 */ /* 0x001fca0007ffe0ff */
[----:B------:R1:W-:Y:S01]  /*05f0*/  STL [R1+0xe30], R2 ;  /* 0x000e300201007387 */ /* 0x0003e20000100800 */
[----:B------:R-:W-:Y:S05]  /*0600*/  @P0 BRA `(.L_x_0) ;  /* 0x0000037000000947 */ /* 0x000fea0003800000 */
[----:B-1----:R-:W-:Y:S01]  /*0610*/  IMAD.SHL.U32 R0, R12, 0x200, RZ ;  /* 0x000002000c007824 */ /* 0x002fe200078e00ff */
[----:B------:R-:W-:Y:S01]  /*0620*/  CS2R R24, SRZ ;  /* 0x0000000000187805 */ /* 0x000fe2000001ff00 */
[----:B------:R-:W-:Y:S01]  /*0630*/  CS2R R26, SRZ ;  /* 0x00000000001a7805 */ /* 0x000fe2000001ff00 */
[----:B------:R-:W-:Y:S01]  /*0640*/  CS2R R20, SRZ ;  /* 0x0000000000147805 */ /* 0x000fe2000001ff00 */
[----:B------:R-:W-:Y:S01]  /*0650*/  CS2R R22, SRZ ;  /* 0x0000000000167805 */ /* 0x000fe2000001ff00 */
[----:B------:R0:W-:Y:S01]  /*0660*/  STL [R1+0xe38], R0 ;  /* 0x000e380001007387 */ /* 0x0001e20000100800 */
[----:B------:R-:W-:Y:S01]  /*0670*/  CS2R R16, SRZ ;  /* 0x0000000000107805 */ /* 0x000fe2000001ff00 */
[----:B------:R-:W-:Y:S01]  /*0680*/  CS2R R18, SRZ ;  /* 0x0000000000127805 */ /* 0x000fe2000001ff00 */
[----:B------:R-:W-:Y:S01]  /*0690*/  CS2R R12, SRZ ;  /* 0x00000000000c7805 */ /* 0x000fe2000001ff00 */
[----:B------:R0:W-:Y:S01]  /*06a0*/  STL [R1], RZ ;  /* 0x000000ff01007387 */ /* 0x0001e20000100800 */
[----:B------:R-:W-:Y:S01]  /*06b0*/  CS2R R14, SRZ ;  /* 0x00000000000e7805 */ /* 0x000fe2000001ff00 */
[----:B------:R-:W-:Y:S01]  /*06c0*/  CS2R R8, SRZ ;  /* 0x0000000000087805 */ /* 0x000fe2000001ff00 */
[----:B------:R-:W-:Y:S01]  /*06d0*/  CS2R R10, SRZ ;  /* 0x00000000000a7805 */ /* 0x000fe2000001ff00 */
[----:B------:R0:W-:Y:S01]  /*06e0*/  STL [R1+0x4], RZ ;  /* 0x000004ff01007387 */ /* 0x0001e20000100800 */
[----:B------:R-:W-:Y:S01]  /*06f0*/  CS2R R4, SRZ ;  /* 0x0000000000047805 */ /* 0x000fe2000001ff00 */
[----:B------:R-:W-:-:S02]  /*0700*/  CS2R R6, SRZ ;  /* 0x0000000000067805 */ /* 0x000fc4000001ff00 */
[----:B------:R0:W-:Y:S04]  /*0710*/  STL [R1+0x8], RZ ;  /* 0x000008ff01007387 */ /* 0x0001e80000100800 */
        /* <DEDUP_REMOVED lines=36> */
[----:B------:R0:W-:Y:S01]  /*0960*/  STL [R1+0x9c], RZ ;  /* 0x00009cff01007387 */ /* 0x0001e20000100800 */
[----:B------:R-:W-:Y:S05]  /*0970*/  BRA `(.L_x_1) ;  /* 0x0001c8f000007947 */ /* 0x000fea0003800000 */
.L_x_0:
[----:B------:R-:W2:Y:S04]  /*0980*/  LDL R13, [R1+0xe30] ;  /* 0x000e3000010d7983 */ /* 0x000ea80000100800 */
[----:B------:R-:W3:Y:S04]  /*0990*/  LDL R14, [R1+0xe2c] ;  /* 0x000e2c00010e7983 */ /* 0x000ee80000100800 */
[----:B------:R-:W4:Y:S04]  /*09a0*/  LDL R9, [R1+0xe34] ;  /* 0x000e340001097983 */ /* 0x000f280000100800 */
[----:B------:R-:W5:Y:S04]  /*09b0*/  LDL R8, [R1+0xe18] ;  /* 0x000e180001087983 */ /* 0x000f680000100800 */
[----:B------:R-:W5:Y:S04]  /*09c0*/  LDL R29, [R1+0xe20] ;  /* 0x000e2000011d7983 */ /* 0x000f680000100800 */
[----:B------:R-:W5:Y:S01]  /*09d0*/  LDL R27, [R1+0xe1c] ;  /* 0x000e1c00011b7983 */ /* 0x000f620000100800 */
[----:B------:R-:W-:Y:S01]  /*09e0*/  IABS R10, c[0x0][0x17c] ;  /* 0x00005f00000a7a13 */ /* 0x000fe20000000000 */
[----:B------:R-:W-:Y:S01]  /*09f0*/  IMAD.MOV.U32 R15, RZ, RZ, R0 ;  /* 0x000000ffff0f7224 */ /* 0x000fe200078e0000 */
[----:B------:R-:W-:-:S02]  /*0a00*/  IABS R16, c[0x0][0x178] ;  /* 0x00005e0000107a13 */ /* 0x000fc40000000000 */
[----:B-1----:R-:W0:Y:S08]  /*0a10*/  I2F.RP R0, R10 ;  /* 0x0000000a00007306 */ /* 0x002e300000209400 */
[----:B------:R-:W1:Y:S08]  /*0a20*/  I2F.RP R6, R16 ;  /* 0x0000001000067306 */ /* 0x000e700000209400 */
[----:B0-----:R-:W0:Y:S08]  /*0a30*/  MUFU.RCP R0, R0 ;  /* 0x0000000000007308 */ /* 0x001e300000001000 */
[----:B-1----:R-:W1:Y:S01]  /*0a40*/  MUFU.RCP R6, R6 ;  /* 0x0000000600067308 */ /* 0x002e620000001000 */
[----:B------:R-:W-:Y:S01]  /*0a50*/  IMAD.MOV.U32 R11, RZ, RZ, R3 ;  /* 0x000000ffff0b7224 */ /* 0x000fe200078e0003 */
[----:B0-----:R-:W-:-:S06]  /*0a60*/  IADD3 R4, R0, 0xffffffe, RZ ;  /* 0x0ffffffe00047810 */ /* 0x001fcc0007ffe0ff */
[----:B------:R0:W0:Y:S01]  /*0a70*/  F2I.FTZ.U32.TRUNC.NTZ R5, R4 ;  /* 0x0000000400057305 */ /* 0x000022000021f000 */
[----:B-1----:R-:W-:-:S07]  /*0a80*/  IADD3 R3, R6, 0xffffffe, RZ ;  /* 0x0ffffffe06037810 */ /* 0x002fce0007ffe0ff */
[----:B------:R-:W1:Y:S01]  /*0a90*/  F2I.FTZ.U32.TRUNC.NTZ R3, R3 ;  /* 0x0000000300037305 */ /* 0x000e62000021f000 */
[----:B0-----:R-:W-:Y:S02]  /*0aa0*/  IMAD.MOV.U32 R4, RZ, RZ, RZ ;  /* 0x000000ffff047224 */ /* 0x001fe400078e00ff */
[----:B------:R-:W-:-:S04]  /*0ab0*/  IMAD.MOV R17, RZ, RZ, -R5 ;  /* 0x000000ffff117224 */ /* 0x000fc800078e0a05 */
[----:B------:R-:W-:-:S04]  /*0ac0*/  IMAD R17, R17, R10, RZ ;  /* 0x0000000a11117224 */ /* 0x000fc800078e02ff */
[----:B------:R-:W-:Y:S01]  /*0ad0*/  IMAD.HI.U32 R17, R5, R17, R4 ;  /* 0x0000001105117227 */ /* 0x000fe200078e0004 */
[----:B------:R-:W-:-:S03]  /*0ae0*/  IABS R4, R15 ;  /* 0x0000000f00047213 */ /* 0x000fc60000000000 */
[----:B-1----:R-:W-:Y:S01]  /*0af0*/  IMAD.MOV R7, RZ, RZ, -R3 ;  /* 0x000000ffff077224 */ /* 0x002fe200078e0a03 */
[----:B------:R-:W0:Y:S01]  /*0b00*/  S2R R15, SR_TID.X ;  /* 0x00000000000f7919 */ /* 0x000e220000002100 */
[----:B------:R-:W-:Y:S02]  /*0b10*/  IMAD.MOV.U32 R2, RZ, RZ, RZ ;  /* 0x000000ffff027224 */ /* 0x000fe400078e00ff */
[----:B------:R-:W-:-:S04]  /*0b20*/  IMAD R7, R7, R16, RZ ;  /* 0x0000001007077224 */ /* 0x000fc800078e02ff */
[----:B------:R-:W-:Y:S01]  /*0b30*/  IMAD.HI.U32 R2, R3, R7, R2 ;  /* 0x0000000703027227 */ /* 0x000fe200078e0002 */
[----:B0-----:R-:W-:Y:S02]  /*0b40*/  LOP3.LUT R15, R15, 0x20, RZ, 0xc0, !PT ;  /* 0x000000200f0f7812 */ /* 0x001fe400078ec0ff */
[----:B--2---:R-:W-:Y:S02]  /*0b50*/  IABS R13, R13 ;  /* 0x0000000d000d7213 */ /* 0x004fe40000000000 */
[----:B---3--:R-:W-:-:S03]  /*0b60*/  IABS R3, R14 ;  /* 0x0000000e00037213 */ /* 0x008fc60000000000 */
[----:B------:R-:W-:Y:S01]  /*0b70*/  IMAD.HI.U32 R0, R2, R13, RZ ;  /* 0x0000000d02007227 */ /* 0x000fe200078e00ff */
[----:B----4-:R-:W-:-:S03]  /*0b80*/  IABS R9, R9 ;  /* 0x0000000900097213 */ /* 0x010fc60000000000 */
[----:B------:R-:W-:-:S04]  /*0b90*/  IMAD.HI.U32 R7, R2, R3, RZ ;  /* 0x0000000302077227 */ /* 0x000fc800078e00ff */
[----:B------:R-:W-:-:S04]  /*0ba0*/  IMAD.HI.U32 R6, R2, R9, RZ ;  /* 0x0000000902067227 */ /* 0x000fc800078e00ff */
[----:B-----5:R-:W-:Y:S02]  /*0bb0*/  IMAD.MOV.U32 R19, RZ, RZ, R8 ;  /* 0x000000ffff137224 */ /* 0x020fe400078e0008 */
[----:B------:R-:W-:Y:S02]  /*0bc0*/  IMAD.MOV R8, RZ, RZ, -R0 ;  /* 0x000000ffff087224 */ /* 0x000fe400078e0a00 */
[----:B------:R-:W-:Y:S02]  /*0bd0*/  IMAD.MOV R0, RZ, RZ, -R7 ;  /* 0x000000ffff007224 */ /* 0x000fe400078e0a07 */
[----:B------:R-:W-:Y:S01]  /*0be0*/  IMAD.MOV R6, RZ, RZ, -R6 ;  /* 0x000000ffff067224 */ /* 0x000fe200078e0a06 */
[----:B------:R-:W-:Y:S01]  /*0bf0*/  IABS R7, R11 ;  /* 0x0000000b00077213 */ /* 0x000fe20000000000 */
[C---:B------:R-:W-:Y:S01]  /*0c00*/  IMAD R13, R16.reuse, R8, R13 ;  /* 0x00000008100d7224 */ /* 0x040fe200078e020d */
[----:B------:R-:W-:Y:S01]  /*0c10*/  IABS R8, R29 ;  /* 0x0000001d00087213 */ /* 0x000fe20000000000 */
[C---:B------:R-:W-:Y:S01]  /*0c20*/  IMAD R5, R16.reuse, R0, R3 ;  /* 0x0000000010057224 */ /* 0x040fe200078e0203 */
[----:B------:R-:W-:Y:S01]  /*0c30*/  IABS R0, R27 ;  /* 0x0000001b00007213 */ /* 0x000fe20000000000 */
[----:B------:R-:W-:Y:S01]  /*0c40*/  IMAD R9, R16, R6, R9 ;  /* 0x0000000610097224 */ /* 0x000fe200078e0209 */
[----:B------:R-:W-:Y:S01]  /*0c50*/  IABS R6, R28 ;  /* 0x0000001c00067213 */ /* 0x000fe20000000000 */
[----:B------:R-:W-:Y:S01]  /*0c60*/  IMAD.HI.U32 R14, R2, R4, RZ ;  /* 0x00000004020e7227 */ /* 0x000fe200078e00ff */
[----:B------:R-:W-:-:S03]  /*0c70*/  LEA.HI R18, R15, R19, RZ, 0x1b ;  /* 0x000000130f127211 */ /* 0x000fc600078fd8ff */
[----:B------:R-:W-:-:S04]  /*0c80*/  IMAD.HI.U32 R12, R2, R7, RZ ;  /* 0x00000007020c7227 */ /* 0x000fc800078e00ff */
[----:B------:R-:W-:-:S04]  /*0c90*/  IMAD.HI.U32 R11, R2, R8, RZ ;  /* 0x00000008020b7227 */ /* 0x000fc800078e00ff */
[----:B------:R-:W-:-:S04]  /*0ca0*/  IMAD.HI.U32 R3, R2, R0, RZ ;  /* 0x0000000002037227 */ /* 0x000fc800078e00ff */
[----:B------:R-:W-:Y:S01]  /*0cb0*/  IMAD.HI.U32 R2, R2, R6, RZ ;  /* 0x0000000602027227 */ /* 0x000fe200078e00ff */
[----:B------:R-:W-:-:S03]  /*0cc0*/  IADD3 R20, R18, 0x6, RZ ;  /* 0x0000000612147810 */ /* 0x000fc60007ffe0ff */
[----:B------:R-:W-:Y:S02]  /*0cd0*/  IMAD.MOV R12, RZ, RZ, -R12 ;  /* 0x000000ffff0c7224 */ /* 0x000fe400078e0a0c */
[----:B------:R-:W-:Y:S02]  /*0ce0*/  IMAD.MOV R2, RZ, RZ, -R2 ;  /* 0x000000ffff027224 */ /* 0x000fe400078e0a02 */
[----:B------:R-:W-:Y:S02]  /*0cf0*/  IMAD.MOV R3, RZ, RZ, -R3 ;  /* 0x000000ffff037224 */ /* 0x000fe400078e0a03 */
[----:B------:R-:W-:Y:S01]  /*0d00*/  IMAD R7, R16, R12, R7 ;  /* 0x0000000c10077224 */ /* 0x000fe200078e0207 */
[----:B------:R-:W-:Y:S01]  /*0d10*/  IADD3 R12, R18, 0x8, RZ ;  /* 0x00000008120c7810 */ /* 0x000fe20007ffe0ff */
[----:B------:R-:W-:Y:S01]  /*0d20*/  IMAD R6, R16, R2, R6 ;  /* 0x0000000210067224 */ /* 0x000fe200078e0206 */
[----:B------:R-:W-:Y:S01]  /*0d30*/  IABS R2, R20 ;  /* 0x0000001400027213 */ /* 0x000fe20000000000 */
[----:B------:R-:W-:-:S02]  /*0d40*/  IMAD.MOV R14, RZ, RZ, -R14 ;  /* 0x000000ffff0e7224 */ /* 0x000fc400078e0a0e */
[C---:B------:R-:W-:Y:S01]  /*0d50*/  IMAD R0, R16.reuse, R3, R0 ;  /* 0x0000000310007224 */ /* 0x040fe200078e0200 */
[----:B------:R-:W-:Y:S01]  /*0d60*/  IABS R3, R12 ;  /* 0x0000000c00037213 */ /* 0x000fe20000000000 */
[----:B------:R-:W-:Y:S01]  /*0d70*/  IMAD R4, R16, R14, R4 ;  /* 0x0000000e10047224 */ /* 0x000fe200078e0204 */
[----:B------:R-:W-:Y:S01]  /*0d80*/  IADD3 R14, R18, 0xc, RZ ;  /* 0x0000000c120e7810 */ /* 0x000fe20007ffe0ff */
[----:B------:R-:W-:-:S03]  /*0d90*/  IMAD.HI.U32 R22, R17, R2, RZ ;  /* 0x0000000211167227 */ /* 0x000fc600078e00ff */
[----:B------:R-:W-:Y:S01]  /*0da0*/  IABS R21, R14 ;  /* 0x0000000e00157213 */ /* 0x000fe20000000000 */
[----:B------:R-:W-:Y:S02]  /*0db0*/  IMAD.MOV R11, RZ, RZ, -R11 ;  /* 0x000000ffff0b7224 */ /* 0x000fe400078e0a0b */
[----:B------:R-:W-:-:S04]  /*0dc0*/  IMAD.HI.U32 R23, R17, R3, RZ ;  /* 0x0000000311177227 */ /* 0x000fc800078e00ff */
[----:B------:R-:W-:Y:S02]  /*0dd0*/  IMAD.MOV R22, RZ, RZ, -R22 ;  /* 0x000000ffff167224 */ /* 0x000fe400078e0a16 */
[----:B------:R-:W-:Y:S01]  /*0de0*/  IMAD R8, R16, R11, R8 ;  /* 0x0000000b10087224 */ /* 0x000fe200078e0208 */
[C---:B------:R-:W-:Y:S01]  /*0df0*/  IADD3 R11, R18.reuse, 0xe, RZ ;  /* 0x0000000e120b7810 */ /* 0x040fe20007ffe0ff */
[----:B------:R-:W-:Y:S01]  /*0e00*/  IMAD.MOV R23, RZ, RZ, -R23 ;  /* 0x000000ffff177224 */ /* 0x000fe200078e0a17 */
[----:B------:R-:W-:Y:S01]  /*0e10*/  IADD3 R19, R18, 0xa, RZ ;  /* 0x0000000a12137810 */ /* 0x000fe20007ffe0ff */
[----:B------:R-:W-:Y:S01]  /*0e20*/  IMAD.HI.U32 R25, R17, R21, RZ ;  /* 0x0000001511197227 */ /* 0x000fe200078e00ff */
[----:B------:R-:W-:-:S03]  /*0e30*/  ISETP.GE.AND P0, PT, R11, RZ, PT ;  /* 0x000000ff0b00720c */ /* 0x000fc60003f06270 */
[C---:B------:R-:W-:Y:S02]  /*0e40*/  IMAD R2, R10.reuse, R22, R2 ;  /* 0x000000160a027224 */ /* 0x040fe400078e0202 */
[----:B------:R-:W2:Y:S01]  /*0e50*/  LDL R22, [R1+0xe30] ;  /* 0x000e300001167983 */ /* 0x000ea20000100800 */
[----:B------:R-:W-:Y:S01]  /*0e60*/  IABS R11, R11 ;  /* 0x0000000b000b7213 */ /* 0x000fe20000000000 */
[----:B------:R-:W-:Y:S01]  /*0e70*/  IMAD.MOV R25, RZ, RZ, -R25 ;  /* 0x000000ffff197224 */ /* 0x000fe200078e0a19 */
[----:B------:R-:W-:Y:S01]  /*0e80*/  IABS R15, R19 ;  /* 0x00000013000f7213 */ /* 0x000fe20000000000 */
[----:B------:R-:W-:Y:S02]  /*0e90*/  IMAD R3, R10, R23, R3 ;  /* 0x000000170a037224 */ /* 0x000fe400078e0203 */
[----:B------:R-:W3:Y:S01]  /*0ea0*/  LDL R23, [R1+0xe34] ;  /* 0x000e340001177983 */ /* 0x000ee20000100800 */
[----:B------:R-:W-:-:S04]  /*0eb0*/  IMAD.HI.U32 R26, R17, R11, RZ ;  /* 0x0000000b111a7227 */ /* 0x000fc800078e00ff */
[----:B------:R-:W-:-:S04]  /*0ec0*/  IMAD.HI.U32 R24, R17, R15, RZ ;  /* 0x0000000f11187227 */ /* 0x000fc800078e00ff */
[C---:B------:R-:W-:Y:S02]  /*0ed0*/  IMAD R21, R10.reuse, R25, R21 ;  /* 0x000000190a157224 */ /* 0x040fe400078e0215 */
[----:B------:R-:W4:Y:S01]  /*0ee0*/  LDL R25, [R1+0xe28] ;  /* 0x000e280001197983 */ /* 0x000f220000100800 */
[----:B------:R-:W-:Y:S02]  /*0ef0*/  IMAD.MOV R26, RZ, RZ, -R26 ;  /* 0x000000ffff1a7224 */ /* 0x000fe400078e0a1a */
[----:B------:R-:W-:Y:S02]  /*0f00*/  IMAD.MOV R24, RZ, RZ, -R24 ;  /* 0x000000ffff187224 */ /* 0x000fe400078e0a18 */
[C---:B------:R-:W-:Y:S02]  /*0f10*/  IMAD R11, R10.reuse, R26, R11 ;  /* 0x0000001a0a0b7224 */ /* 0x040fe400078e020b */
[----:B------:R-:W-:Y:S01]  /*0f20*/  IMAD R15, R10, R24, R15 ;  /* 0x000000180a0f7224 */ /* 0x000fe200078e020f */
[----:B------:R-:W5:Y:S04]  /*0f30*/  LDL R26, [R1+0xe24] ;  /* 0x000e2400011a7983 */ /* 0x000f680000100800 */
[----:B------:R-:W5:Y:S01]  /*0f40*/  LDL R24, [R1+0xe2c] ;  /* 0x000e2c0001187983 */ /* 0x000f620000100800 */
[----:B------:R-:W-:-:S02]  /*0f50*/  ISETP.GT.U32.AND P5, PT, R16, R13, PT ;  /* 0x0000000d1000720c */ /* 0x000fc40003fa4070 */
[C---:B------:R-:W-:Y:S02]  /*0f60*/  ISETP.GT.U32.AND P2, PT, R16.reuse, R5, PT ;  /* 0x000000051000720c */ /* 0x040fe40003f44070 */
[C---:B------:R-:W-:Y:S02]  /*0f70*/  ISETP.GT.U32.AND P6, PT, R16.reuse, R9, PT ;  /* 0x000000091000720c */ /* 0x040fe40003fc4070 */
[C---:B------:R-:W-:Y:S02]  /*0f80*/  ISETP.GT.U32.AND P3, PT, R16.reuse, R4, PT ;  /* 0x000000041000720c */ /* 0x040fe40003f64070 */
[----:B------:R-:W-:-:S05]  /*0f90*/  ISETP.GT.U32.AND P4, PT, R16, R8, PT ;  /* 0x000000081000720c */ /* 0x000fca0003f84070 */
[--C-:B------:R-:W-:Y:S01]  /*0fa0*/  @!P5 IMAD.IADD R13, R13, 0x1, -R16.reuse ;  /* 0x000000010d0dd824 */ /* 0x100fe200078e0a10 */
[----:B------:R-:W-:Y:S01]  /*0fb0*/  ISETP.GT.U32.AND P5, PT, R16, R0, PT ;  /* 0x000000001000720c */ /* 0x000fe20003fa4070 */
[----:B------:R-:W-:-:S03]  /*0fc0*/  @!P2 IMAD.IADD R5, R5, 0x1, -R16 ;  /* 0x000000010505a824 */ /* 0x000fc600078e0a10 */
[C---:B------:R-:W-:Y:S01]  /*0fd0*/  ISETP.GT.U32.AND P2, PT, R16.reuse, R13, PT ;  /* 0x0000000d1000720c */ /* 0x040fe20003f44070 */
[--C-:B------:R-:W-:Y:S01]  /*0fe0*/  @!P6 IMAD.IADD R9, R9, 0x1, -R16.reuse ;  /* 0x000000010909e824 */ /* 0x100fe200078e0a10 */
[----:B------:R-:W-:Y:S01]  /*0ff0*/  ISETP.GT.U32.AND P1, PT, R16, R7, PT ;  /* 0x000000071000720c */ /* 0x000fe20003f24070 */
[--C-:B------:R-:W-:Y:S01]  /*1000*/  @!P3 IMAD.IADD R4, R4, 0x1, -R16.reuse ;  /* 0x000000010404b824 */ /* 0x100fe200078e0a10 */
[----:B------:R-:W-:Y:S01]  /*1010*/  ISETP.GT.U32.AND P6, PT, R16, R6, PT ;  /* 0x000000061000720c */ /* 0x000fe20003fc4070 */
[--C-:B------:R-:W-:Y:S01]  /*1020*/  @!P4 IMAD.IADD R8, R8, 0x1, -R16.reuse ;  /* 0x000000010808c824 */ /* 0x100fe200078e0a10 */
[C---:B------:R-:W-:Y:S02]  /*1030*/  ISETP.GT.U32.AND P4, PT, R16.reuse, R5, PT ;  /* 0x000000051000720c */ /* 0x040fe40003f84070 */
[----:B------:R-:W-:Y:S01]  /*1040*/  ISETP.GT.U32.AND P3, PT, R16, R9, PT ;  /* 0x000000091000720c */ /* 0x000fe20003f64070 */
[----:B------:R-:W-:Y:S01]  /*1050*/  @!P5 IMAD.IADD R0, R0, 0x1, -R16 ;  /* 0x000000010000d824 */ /* 0x000fe200078e0a10 */
[----:B------:R-:W-:-:S03]  /*1060*/  ISETP.GT.U32.AND P5, PT, R16, R4, PT ;  /* 0x000000041000720c */ /* 0x000fc60003fa4070 */
[--C-:B------:R-:W-:Y:S01]  /*1070*/  @!P2 IMAD.IADD R13, R13, 0x1, -R16.reuse ;  /* 0x000000010d0da824 */ /* 0x100fe200078e0a10 */
[----:B------:R-:W-:Y:S01]  /*1080*/  ISETP.GT.U32.AND P2, PT, R16, R8, PT ;  /* 0x000000081000720c */ /* 0x000fe20003f44070 */
[--C-:B------:R-:W-:Y:S02]  /*1090*/  @!P1 IMAD.IADD R7, R7, 0x1, -R16.reuse ;  /* 0x0000000107079824 */ /* 0x100fe400078e0a10 */
[--C-:B------:R-:W-:Y:S02]  /*10a0*/  @!P6 IMAD.IADD R6, R6, 0x1, -R16.reuse ;  /* 0x000000010606e824 */ /* 0x100fe400078e0a10 */
[--C-:B------:R-:W-:Y:S01]  /*10b0*/  @!P4 IMAD.IADD R5, R5, 0x1, -R16.reuse ;  /* 0x000000010505c824 */ /* 0x100fe200078e0a10 */
[C---:B------:R-:W-:Y:S01]  /*10c0*/  ISETP.GT.U32.AND P1, PT, R16.reuse, R7, PT ;  /* 0x000000071000720c */ /* 0x040fe20003f24070 */
[--C-:B------:R-:W-:Y:S01]  /*10d0*/  @!P3 IMAD.IADD R9, R9, 0x1, -R16.reuse ;  /* 0x000000010909b824 */ /* 0x100fe200078e0a10 */
[----:B------:R-:W-:Y:S01]  /*10e0*/  ISETP.GT.U32.AND P3, PT, R16, R0, PT ;  /* 0x000000001000720c */ /* 0x000fe20003f64070 */
[----:B------:R-:W-:Y:S01]  /*10f0*/  @!P5 IMAD.IADD R4, R4, 0x1, -R16 ;  /* 0x000000010404d824 */ /* 0x000fe200078e0a10 */
[----:B------:R-:W-:-:S03]  /*1100*/  ISETP.GT.U32.AND P6, PT, R16, R6, PT ;  /* 0x000000061000720c */ /* 0x000fc60003fc4070 */
[----:B------:R-:W-:-:S06]  /*1110*/  @!P2 IMAD.IADD R8, R8, 0x1, -R16 ;  /* 0x000000010808a824 */ /* 0x000fcc00078e0a10 */
[--C-:B------:R-:W-:Y:S02]  /*1120*/  @!P1 IMAD.IADD R7, R7, 0x1, -R16.reuse ;  /* 0x0000000107079824 */ /* 0x100fe400078e0a10 */
[--C-:B------:R-:W-:Y:S01]  /*1130*/  @!P3 IMAD.IADD R0, R0, 0x1, -R16.reuse ;  /* 0x000000010000b824 */ /* 0x100fe200078e0a10 */
[----:B------:R-:W-:Y:S01]  /*1140*/  ISETP.GE.AND P3, PT, R29, RZ, PT ;  /* 0x000000ff1d00720c */ /* 0x000fe20003f66270 */
[----:B------:R-:W-:Y:S01]  /*1150*/  @!P6 IMAD.IADD R6, R6, 0x1, -R16 ;  /* 0x000000010606e824 */ /* 0x000fe200078e0a10 */
[----:B------:R-:W-:-:S11]  /*1160*/  IADD3 R16, R18, 0x4, RZ ;  /* 0x0000000412107810 */ /* 0x000fd60007ffe0ff */
[----:B------:R-:W-:Y:S01]  /*1170*/  @!P3 IMAD.MOV R8, RZ, RZ, -R8 ;  /* 0x000000ffff08b224 */ /* 0x000fe200078e0a08 */
[----:B------:R-:W-:Y:S01]  /*1180*/  ISETP.GE.AND P3, PT, R18, RZ, PT ;  /* 0x000000ff1200720c */ /* 0x000fe20003f66270 */
[----:B------:R-:W-:Y:S01]  /*1190*/  IMAD.MOV.U32 R29, RZ, RZ, 0x1f ;  /* 0x0000001fff1d7424 */ /* 0x000fe200078e00ff */
[----:B--2---:R-:W-:Y:S02]  /*11a0*/  ISETP.GE.AND P4, PT, R22, RZ, PT ;  /* 0x000000ff1600720c */ /* 0x004fe40003f86270 */
[----:B---3--:R-:W-:-:S11]  /*11b0*/  ISETP.GE.AND P5, PT, R23, RZ, PT ;  /* 0x000000ff1700720c */ /* 0x008fd60003fa6270 */
[----:B------:R-:W-:Y:S01]  /*11c0*/  @!P4 IMAD.MOV R13, RZ, RZ, -R13 ;  /* 0x000000ffff0dc224 */ /* 0x000fe200078e0a0d */
[----:B----4-:R-:W-:Y:S02]  /*11d0*/  ISETP.GE.AND P2, PT, R25, RZ, PT ;  /* 0x000000ff1900720c */ /* 0x010fe40003f46270 */
[----:B------:R-:W-:Y:S01]  /*11e0*/  ISETP.GE.AND P4, PT, R27, RZ, PT ;  /* 0x000000ff1b00720c */ /* 0x000fe20003f86270 */
[----:B------:R-:W-:Y:S01]  /*11f0*/  @!P5 IMAD.MOV R9, RZ, RZ, -R9 ;  /* 0x000000ffff09d224 */ /* 0x000fe200078e0a09 */
[----:B------:R-:W-:Y:S02]  /*1200*/  ISETP.GE.AND P5, PT, R28, RZ, PT ;  /* 0x000000ff1c00720c */ /* 0x000fe40003fa6270 */
[----:B-----5:R-:W-:Y:S02]  /*1210*/  ISETP.GE.AND P1, PT, R26, RZ, PT ;  /* 0x000000ff1a00720c */ /* 0x020fe40003f26270 */
[----:B------:R-:W-:-:S05]  /*1220*/  ISETP.GE.AND P6, PT, R24, RZ, PT ;  /* 0x000000ff1800720c */ /* 0x000fca0003fc6270 */
[----:B------:R-:W-:Y:S01]  /*1230*/  @!P2 IMAD.MOV R4, RZ, RZ, -R4 ;  /* 0x000000ffff04a224 */ /* 0x000fe200078e0a04 */
[C---:B------:R-:W-:Y:S01]  /*1240*/  ISETP.GT.U32.AND P2, PT, R10.reuse, R11, PT ;  /* 0x0000000b0a00720c */ /* 0x040fe20003f44070 */
[----:B------:R-:W-:Y:S01]  /*1250*/  @!P4 IMAD.MOV R0, RZ, RZ, -R0 ;  /* 0x000000ffff00c224 */ /* 0x000fe200078e0a00 */
[----:B------:R-:W-:Y:S01]  /*1260*/  ISETP.GT.U32.AND P4, PT, R10, R15, PT ;  /* 0x0000000f0a00720c */ /* 0x000fe20003f84070 */
[----:B------:R-:W-:Y:S01]  /*1270*/  @!P5 IMAD.MOV R6, RZ, RZ, -R6 ;  /* 0x000000ffff06d224 */ /* 0x000fe200078e0a06 */
[----:B------:R-:W-:Y:S01]  /*1280*/  LOP3.LUT R23, RZ, c[0x0][0x178], RZ, 0x33, !PT ;  /* 0x00005e00ff177a12 */ /* 0x000fe200078e33ff */
[----:B------:R-:W-:Y:S01]  /*1290*/  @!P1 IMAD.MOV R7, RZ, RZ, -R7 ;  /* 0x000000ffff079224 */ /* 0x000fe200078e0a07 */
[----:B------:R-:W-:Y:S01]  /*12a0*/  IABS R22, R16 ;  /* 0x0000001000167213 */ /* 0x000fe20000000000 */
[----:B------:R-:W-:Y:S01]  /*12b0*/  @!P6 IMAD.MOV R5, RZ, RZ, -R5 ;  /* 0x000000ffff05e224 */ /* 0x000fe200078e0a05 */
[----:B------:R-:W-:-:S05]  /*12c0*/  ISETP.NE.AND P6, PT, RZ, c[0x0][0x178], PT ;  /* 0x00005e00ff007a0c */ /* 0x000fca0003fc5270 */
[----:B------:R-:W-:Y:S01]  /*12d0*/  @!P2 IMAD.IADD R11, R11, 0x1, -R10 ;  /* 0x000000010b0ba824 */ /* 0x000fe200078e0a0a */
[----:B------:R-:W-:Y:S02]  /*12e0*/  IABS R25, R18 ;  /* 0x0000001200197213 */ /* 0x000fe40000000000 */
[C---:B------:R-:W-:Y:S02]  /*12f0*/  SEL R13, R23.reuse, R13, !P6 ;  /* 0x0000000d170d7207 */ /* 0x040fe40007000000 */
[C---:B------:R-:W-:Y:S02]  /*1300*/  SEL R9, R23.reuse, R9, !P6 ;  /* 0x0000000917097207 */ /* 0x040fe40007000000 */
[C---:B------:R-:W-:Y:S02]  /*1310*/  SEL R5, R23.reuse, R5, !P6 ;  /* 0x0000000517057207 */ /* 0x040fe40007000000 */
[C---:B------:R-:W-:Y:S02]  /*1320*/  SEL R4, R23.reuse, R4, !P6 ;  /* 0x0000000417047207 */ /* 0x040fe40007000000 */
[----:B------:R-:W-:-:S02]  /*1330*/  SEL R7, R23, R7, !P6 ;  /* 0x0000000717077207 */ /* 0x000fc40007000000 */
[C---:B------:R-:W-:Y:S02]  /*1340*/  SEL R8, R23.reuse, R8, !P6 ;  /* 0x0000000817087207 */ /* 0x040fe40007000000 */
[C---:B------:R-:W-:Y:S02]  /*1350*/  SEL R0, R23.reuse, R0, !P6 ;  /* 0x0000000017007207 */ /* 0x040fe40007000000 */
[----:B------:R-:W-:Y:S02]  /*1360*/  SEL R6, R23, R6, !P6 ;  /* 0x0000000617067207 */ /* 0x000fe40007000000 */
[----:B------:R-:W-:Y:S01]  /*1370*/  IADD3 R23, R18, 0x2, RZ ;  /* 0x0000000212177810 */ /* 0x000fe20007ffe0ff */
[----:B------:R-:W-:Y:S01]  /*1380*/  IMAD.HI.U32 R18, R17, R22, RZ ;  /* 0x0000001611127227 */ /* 0x000fe200078e00ff */
[----:B------:R-:W-:Y:S02]  /*1390*/  ISETP.GT.U32.AND P2, PT, R10, R3, PT ;  /* 0x000000030a00720c */ /* 0x000fe40003f44070 */
[----:B------:R-:W-:Y:S01]  /*13a0*/  IABS R24, R23 ;  /* 0x0000001700187213 */ /* 0x000fe20000000000 */
[----:B------:R-:W-:-:S02]  /*13b0*/  @!P4 IMAD.IADD R15, R15, 0x1, -R10 ;  /* 0x000000010f0fc824 */ /* 0x000fc400078e0a0a */
[----:B------:R-:W-:Y:S01]  /*13c0*/  IMAD.MOV R18, RZ, RZ, -R18 ;  /* 0x000000ffff127224 */ /* 0x000fe200078e0a12 */
[C---:B------:R-:W-:Y:S01]  /*13d0*/  ISETP.GT.U32.AND P1, PT, R10.reuse, R21, PT ;  /* 0x000000150a00720c */ /* 0x040fe20003f24070 */
[----:B------:R-:W-:Y:S01]  /*13e0*/  IMAD.HI.U32 R26, R17, R24, RZ ;  /* 0x00000018111a7227 */ /* 0x000fe200078e00ff */
[C---:B------:R-:W-:Y:S02]  /*13f0*/  ISETP.GT.U32.AND P6, PT, R10.reuse, R11, PT ;  /* 0x0000000b0a00720c */ /* 0x040fe40003fc4070 */
[C---:B------:R-:W-:Y:S01]  /*1400*/  ISETP.GT.U32.AND P4, PT, R10.reuse, R15, PT ;  /* 0x0000000f0a00720c */ /* 0x040fe20003f84070 */
[C---:B------:R-:W-:Y:S01]  /*1410*/  IMAD R18, R10.reuse, R18, R22 ;  /* 0x000000120a127224 */ /* 0x040fe200078e0216 */
[C---:B------:R-:W-:Y:S01]  /*1420*/  ISETP.GT.U32.AND P5, PT, R10.reuse, R2, PT ;  /* 0x000000020a00720c */ /* 0x040fe20003fa4070 */
[----:B------:R-:W-:Y:S02]  /*1430*/  @!P2 IMAD.IADD R3, R3, 0x1, -R10 ;  /* 0x000000010303a824 */ /* 0x000fe400078e0a0a */
[----:B------:R-:W-:Y:S01]  /*1440*/  IMAD.MOV R26, RZ, RZ, -R26 ;  /* 0x000000ffff1a7224 */ /* 0x000fe200078e0a1a */
[----:B------:R-:W-:Y:S01]  /*1450*/  ISETP.GT.U32.AND P2, PT, R10, R18, PT ;  /* 0x000000120a00720c */ /* 0x000fe20003f44070 */
[----:B------:R-:W-:-:S04]  /*1460*/  IMAD.HI.U32 R17, R17, R25, RZ ;  /* 0x0000001911117227 */ /* 0x000fc800078e00ff */
[C---:B------:R-:W-:Y:S02]  /*1470*/  IMAD R24, R10.reuse, R26, R24 ;  /* 0x0000001a0a187224 */ /* 0x040fe400078e0218 */
[----:B------:R-:W-:Y:S01]  /*1480*/  IMAD.MOV R17, RZ, RZ, -R17 ;  /* 0x000000ffff117224 */ /* 0x000fe200078e0a11 */
[----:B------:R-:W0:Y:S01]  /*1490*/  S2R R26, SR_TID.X ;  /* 0x00000000001a7919 */ /* 0x000e220000002100 */
[--C-:B------:R-:W-:Y:S02]  /*14a0*/  @!P1 IMAD.IADD R21, R21, 0x1, -R10.reuse ;  /* 0x0000000115159824 */ /* 0x100fe400078e0a0a */
[--C-:B------:R-:W-:Y:S01]  /*14b0*/  @!P6 IMAD.IADD R11, R11, 0x1, -R10.reuse ;  /* 0x000000010b0be824 */ /* 0x100fe200078e0a0a */
[C---:B------:R-:W-:Y:S01]  /*14c0*/  ISETP.GT.U32.AND P6, PT, R10.reuse, R3, PT ;  /* 0x000000030a00720c */ /* 0x040fe20003fc4070 */
[--C-:B------:R-:W-:Y:S01]  /*14d0*/  @!P4 IMAD.IADD R15, R15, 0x1, -R10.reuse ;  /* 0x000000010f0fc824 */ /* 0x100fe200078e0a0a */
[C---:B------:R-:W-:Y:S01]  /*14e0*/  ISETP.GT.U32.AND P4, PT, R10.reuse, R24, PT ;  /* 0x000000180a00720c */ /* 0x040fe20003f84070 */
[C---:B------:R-:W-:Y:S01]  /*14f0*/  IMAD R25, R10.reuse, R17, R25 ;  /* 0x000000110a197224 */ /* 0x040fe200078e0219 */
[----:B------:R-:W-:Y:S01]  /*1500*/  ISETP.GT.U32.AND P1, PT, R10, R21, PT ;  /* 0x000000150a00720c */ /* 0x000fe20003f24070 */
[----:B------:R-:W-:-:S02]  /*1510*/  @!P5 IMAD.IADD R2, R2, 0x1, -R10 ;  /* 0x000000010202d824 */ /* 0x000fc400078e0a0a */
[----:B------:R-:W-:Y:S01]  /*1520*/  @!P2 IMAD.IADD R18, R18, 0x1, -R10 ;  /* 0x000000011212a824 */ /* 0x000fe200078e0a0a */
[C---:B------:R-:W-:Y:S02]  /*1530*/  ISETP.GT.U32.AND P2, PT, R10.reuse, R25, PT ;  /* 0x000000190a00720c */ /* 0x040fe40003f44070 */
[----:B------:R-:W-:-:S03]  /*1540*/  ISETP.GT.U32.AND P5, PT, R10, R2, PT ;  /* 0x000000020a00720c */ /* 0x000fc60003fa4070 */
[--C-:B------:R-:W-:Y:S01]  /*1550*/  @!P6 IMAD.IADD R3, R3, 0x1, -R10.reuse ;  /* 0x000000010303e824 */ /* 0x100fe200078e0a0a */
[----:B------:R-:W-:Y:S01]  /*1560*/  ISETP.GT.U32.AND P6, PT, R10, R18, PT ;  /* 0x000000120a00720c */ /* 0x000fe20003fc4070 */
[--C-:B------:R-:W-:Y:S02]  /*1570*/  @!P4 IMAD.IADD R24, R24, 0x1, -R10.reuse ;  /* 0x000000011818c824 */ /* 0x100fe400078e0a0a */
[--C-:B------:R-:W-:Y:S01]  /*1580*/  @!P1 IMAD.IADD R21, R21, 0x1, -R10.reuse ;  /* 0x0000000115159824 */ /* 0x100fe200078e0a0a */
[----:B------:R-:W-:Y:S01]  /*1590*/  ISETP.GE.AND P1, PT, R14, RZ, PT ;  /* 0x000000ff0e00720c */ /* 0x000fe20003f26270 */
[----:B------:R-:W-:Y:S01]  /*15a0*/  @!P0 IMAD.MOV R11, RZ, RZ, -R11 ;  /* 0x000000ffff0b8224 */ /* 0x000fe200078e0a0b */
[----:B------:R-:W-:Y:S01]  /*15b0*/  IADD3 R27, R29, c[0x0][0x180], RZ ;  /* 0x000060001d1b7a10 */ /* 0x000fe20007ffe0ff */
[--C-:B------:R-:W-:Y:S01]  /*15c0*/  @!P2 IMAD.IADD R25, R25, 0x1, -R10.reuse ;  /* 0x000000011919a824 */ /* 0x100fe200078e0a0a */
[----:B------:R-:W-:Y:S01]  /*15d0*/  ISETP.GT.U32.AND P4, PT, R10, R24, PT ;  /* 0x000000180a00720c */ /* 0x000fe20003f84070 */
[----:B------:R-:W-:Y:S01]  /*15e0*/  @!P5 IMAD.IADD R2, R2, 0x1, -R10 ;  /* 0x000000010202d824 */ /* 0x000fe200078e0a0a */
[----:B------:R-:W-:-:S02]  /*15f0*/  ISETP.GE.AND P0, PT, R19, RZ, PT ;  /* 0x000000ff1300720c */ /* 0x000fc40003f06270 */
[----:B------:R-:W-:Y:S01]  /*1600*/  ISETP.GE.AND P5, PT, R12, RZ, PT ;  /* 0x000000ff0c00720c */ /* 0x000fe20003fa6270 */
[C---:B0-----:R-:W-:Y:S01]  /*1610*/  IMAD.SHL.U32 R12, R26.reuse, 0x8, RZ ;  /* 0x000000081a0c7824 */ /* 0x041fe200078e00ff */
[----:B------:R-:W-:Y:S01]  /*1620*/  SHF.R.S32.HI R14, RZ, 0x1f, R27 ;  /* 0x0000001fff0e7819 */ /* 0x000fe2000001141b */
[----:B------:R-:W-:Y:S01]  /*1630*/  IMAD.SHL.U32 R17, R26, 0x2, RZ ;  /* 0x000000021a117824 */ /* 0x000fe200078e00ff */
[----:B------:R-:W-:Y:S01]  /*1640*/  ISETP.GT.U32.AND P2, PT, R10, R25, PT ;  /* 0x000000190a00720c */ /* 0x000fe20003f44070 */
[----:B------:R-:W-:Y:S01]  /*1650*/  @!P6 IMAD.IADD R18, R18, 0x1, -R10 ;  /* 0x000000011212e824 */ /* 0x000fe200078e0a0a */
[----:B------:R-:W-:Y:S02]  /*1660*/  LEA.HI R27, R14, R27, RZ, 0x5 ;  /* 0x0000001b0e1b7211 */ /* 0x000fe400078f28ff */
[----:B------:R-:W-:Y:S02]  /*1670*/  LOP3.LUT R14, R26, 0x7, RZ, 0xc0, !PT ;  /* 0x000000071a0e7812 */ /* 0x000fe400078ec0ff */
[----:B------:R-:W-:Y:S01]  /*1680*/  LOP3.LUT R12, R12, 0x30, RZ, 0xc0, !PT ;  /* 0x000000300c0c7812 */ /* 0x000fe200078ec0ff */
[----:B------:R-:W-:Y:S01]  /*1690*/  @!P1 IMAD.MOV R21, RZ, RZ, -R21 ;  /* 0x000000ffff159224 */ /* 0x000fe200078e0a15 */
[----:B------:R-:W-:-:S02]  /*16a0*/  ISETP.GE.AND P6, PT, R16, RZ, PT ;  /* 0x000000ff1000720c */ /* 0x000fc40003fc6270 */
[----:B------:R-:W-:Y:S01]  /*16b0*/  LOP3.LUT R19, R17, 0x10, RZ, 0xc0, !PT ;  /* 0x0000001011137812 */ /* 0x000fe200078ec0ff */
[----:B------:R-:W-:Y:S01]  /*16c0*/  @!P4 IMAD.IADD R24, R24, 0x1, -R10 ;  /* 0x000000011818c824 */ /* 0x000fe200078e0a0a */
[----:B------:R-:W-:Y:S01]  /*16d0*/  ISETP.GE.AND P1, PT, R20, RZ, PT ;  /* 0x000000ff1400720c */ /* 0x000fe20003f26270 */
[C---:B------:R-:W-:Y:S01]  /*16e0*/  IMAD R12, R14.reuse, 0x40, R12 ;  /* 0x000000400e0c7824 */ /* 0x040fe200078e020c */
[----:B------:R-:W-:Y:S01]  /*16f0*/  ISETP.GE.AND P4, PT, R23, RZ, PT ;  /* 0x000000ff1700720c */ /* 0x000fe20003f86270 */
[----:B------:R-:W-:Y:S01]  /*1700*/  IMAD R16, R14, 0x410, RZ ;  /* 0x000004100e107824 */ /* 0x000fe200078e02ff */
[----:B------:R-:W-:Y:S01]  /*1710*/  LOP3.LUT R14, R19, 0x20, R26, 0xf8, !PT ;  /* 0x00000020130e7812 */ /* 0x000fe200078ef81a */
[----:B------:R-:W-:Y:S01]  /*1720*/  @!P0 IMAD.MOV R15, RZ, RZ, -R15 ;  /* 0x000000ffff0f8224 */ /* 0x000fe200078e0a0f */
[----:B------:R-:W-:Y:S02]  /*1730*/  LOP3.LUT R22, R26, 0x1f, RZ, 0xc0, !PT ;  /* 0x0000001f1a167812 */ /* 0x000fe400078ec0ff */
[----:B------:R-:W-:-:S02]  /*1740*/  ISETP.NE.AND P0, PT, RZ, c[0x0][0x17c], PT ;  /* 0x00005f00ff007a0c */ /* 0x000fc40003f05270 */
[----:B------:R-:W-:Y:S01]  /*1750*/  LOP3.LUT R19, RZ, c[0x0][0x17c], RZ, 0x33, !PT ;  /* 0x00005f00ff137a12 */ /* 0x000fe200078e33ff */
[----:B------:R-:W-:Y:S02]  /*1760*/  @!P2 IMAD.IADD R25, R25, 0x1, -R10 ;  /* 0x000000011919a824 */ /* 0x000fe400078e0a0a */
[----:B------:R-:W-:Y:S01]  /*1770*/  IMAD.MOV.U32 R10, RZ, RZ, R18 ;  /* 0x000000ffff0a7224 */ /* 0x000fe200078e0012 */
[C---:B------:R-:W-:Y:S01]  /*1780*/  SEL R18, R19.reuse, R11, !P0 ;  /* 0x0000000b13127207 */ /* 0x040fe20004000000 */
[----:B------:R-:W-:Y:S02]  /*1790*/  IMAD R20, R22, c[0x0][0x18c], RZ ;  /* 0x0000630016147a24 */ /* 0x000fe400078e02ff */
[----:B------:R-:W-:Y:S01]  /*17a0*/  @!P5 IMAD.MOV R3, RZ, RZ, -R3 ;  /* 0x000000ffff03d224 */ /* 0x000fe200078e0a03 */
[----:B------:R-:W-:Y:S01]  /*17b0*/  LOP3.LUT R12, R12, 0x30, R17, 0x78, !PT ;  /* 0x000000300c0c7812 */ /* 0x000fe200078e7811 */
[----:B------:R-:W-:Y:S01]  /*17c0*/  @!P6 IMAD.MOV R10, RZ, RZ, -R10 ;  /* 0x000000ffff0ae224 */ /* 0x000fe200078e0a0a */
[----:B------:R-:W-:Y:S01]  /*17d0*/  LOP3.LUT R28, R16, R14, RZ, 0x3c, !PT ;  /* 0x0000000e101c7212 */ /* 0x000fe200078e3cff */
[----:B------:R-:W-:Y:S01]  /*17e0*/  @!P1 IMAD.MOV R2, RZ, RZ, -R2 ;  /* 0x000000ffff029224 */ /* 0x000fe200078e0a02 */
[----:B------:R-:W-:Y:S01]  /*17f0*/  SEL R17, R19, R21, !P0 ;  /* 0x0000001513117207 */ /* 0x000fe20004000000 */
[----:B------:R-:W-:Y:S01]  /*1800*/  IMAD R18, R18, c[0x0][0x190], RZ ;  /* 0x0000640012127a24 */ /* 0x000fe200078e02ff */
[----:B------:R-:W-:-:S02]  /*1810*/  LEA R16, P2, R20, c[0x0][0x168], 0x1 ;  /* 0x00005a0014107a11 */ /* 0x000fc400078408ff */
[C---:B------:R-:W-:Y:S01]  /*1820*/  SEL R15, R19.reuse, R15, !P0 ;  /* 0x0000000f130f7207 */ /* 0x040fe20004000000 */
[----:B------:R-:W-:Y:S01]  /*1830*/  @!P4 IMAD.MOV R24, RZ, RZ, -R24 ;  /* 0x000000ffff18c224 */ /* 0x000fe200078e0a18 */
[C---:B------:R-:W-:Y:S01]  /*1840*/  SEL R14, R19.reuse, R3, !P0 ;  /* 0x00000003130e7207 */ /* 0x040fe20004000000 */
[----:B------:R-:W-:Y:S01]  /*1850*/  STL.64 [R1+0xe40], R26 ;  /* 0x000e401a01007387 */ /* 0x000fe20000100a00 */
[----:B------:R-:W-:Y:S01]  /*1860*/  SEL R3, R19, R10, !P0 ;  /* 0x0000000a13037207 */ /* 0x000fe20004000000 */
[----:B------:R-:W-:Y:S01]  /*1870*/  @!P3 IMAD.MOV R25, RZ, RZ, -R25 ;  /* 0x000000ffff19b224 */ /* 0x000fe200078e0a19 */
[----:B------:R-:W-:Y:S01]  /*1880*/  LEA.HI.X.SX32 R10, R20, c[0x0][0x16c], 0x1, P2 ;  /* 0x00005b00140a7a11 */ /* 0x000fe200010f0eff */
[----:B------:R0:W-:Y:S01]  /*1890*/  STL [R1+0xdf0], R12 ;  /* 0x000df00c01007387 */ /* 0x0001e20000100800 */
[----:B------:R-:W-:Y:S01]  /*18a0*/  IMAD R17, R17, c[0x0][0x190], RZ ;  /* 0x0000640011117a24 */ /* 0x000fe200078e02ff */
[----:B------:R-:W-:Y:S01]  /*18b0*/  LEA R20, P5, R18, R16, 0x1 ;  /* 0x0000001012147211 */ /* 0x000fe200078a08ff */
[----:B------:R-:W-:-:S02]  /*18c0*/  IMAD R15, R15, c[0x0][0x190], RZ ;  /* 0x000064000f0f7a24 */ /* 0x000fc400078e02ff */
[----:B------:R-:W-:Y:S01]  /*18d0*/  IMAD R14, R14, c[0x0][0x190], RZ ;  /* 0x000064000e0e7a24 */ /* 0x000fe200078e02ff */
[C---:B------:R-:W-:Y:S02]  /*18e0*/  SEL R11, R19.reuse, R25, !P0 ;  /* 0x00000019130b7207 */ /* 0x040fe40004000000 */
[C---:B0-----:R-:W-:Y:S02]  /*18f0*/  SEL R12, R19.reuse, R2, !P0 ;  /* 0x00000002130c7207 */ /* 0x041fe40004000000 */
[----:B------:R-:W-:Y:S01]  /*1900*/  SEL R2, R19, R24, !P0 ;  /* 0x0000001813027207 */ /* 0x000fe20004000000 */
[----:B------:R0:W-:Y:S01]  /*1910*/  STL [R1+0x5f4], R20 ;  /* 0x0005f41401007387 */ /* 0x0001e20000100800 */
[-C--:B------:R-:W-:Y:S01]  /*1920*/  LEA R22, P6, R17, R16.reuse, 0x1 ;  /* 0x0000001011167211 */ /* 0x080fe200078c08ff */
[----:B------:R-:W-:Y:S01]  /*1930*/  IMAD R12, R12, c[0x0][0x190], RZ ;  /* 0x000064000c0c7a24 */ /* 0x000fe200078e02ff */
[----:B------:R-:W-:Y:S01]  /*1940*/  LEA R21, P0, R15, R16, 0x1 ;  /* 0x000000100f157211 */ /* 0x000fe200078008ff */
[----:B------:R-:W-:-:S02]  /*1950*/  IMAD R3, R3, c[0x0][0x190], RZ ;  /* 0x0000640003037a24 */ /* 0x000fc400078e02ff */
[----:B------:R-:W-:Y:S01]  /*1960*/  IMAD R2, R2, c[0x0][0x190], RZ ;  /* 0x0000640002027a24 */ /* 0x000fe200078e02ff */
[----:B------:R1:W-:Y:S01]  /*1970*/  STL [R1+0xd90], R22 ;  /* 0x000d901601007387 */ /* 0x0003e20000100800 */
[----:B0-----:R-:W-:-:S03]  /*1980*/  LEA R20, P1, R14, R16, 0x1 ;  /* 0x000000100e147211 */ /* 0x001fc600078208ff */
[----:B------:R0:W-:Y:S01]  /*1990*/  STL [R1+0xda0], R21 ;  /* 0x000da01501007387 */ /* 0x0001e20000100800 */
[----:B------:R-:W-:Y:S01]  /*19a0*/  IMAD R13, R13, c[0x0][0x184], RZ ;  /* 0x000061000d0d7a24 */ /* 0x000fe200078e02ff */
[----:B------:R-:W-:Y:S02]  /*19b0*/  LEA.HI.X.SX32 R18, R18, R10, 0x1, P5 ;  /* 0x0000000a12127211 */ /* 0x000fe400028f0eff */
[----:B------:R2:W-:Y:S01]  /*19c0*/  STL [R1+0xdc8], R20 ;  /* 0x000dc81401007387 */ /* 0x0005e20000100800 */
[-C--:B-1----:R-:W-:Y:S01]  /*19d0*/  LEA R22, P2, R12, R16.reuse, 0x1 ;  /* 0x000000100c167211 */ /* 0x082fe200078408ff */
[----:B------:R-:W-:Y:S01]  /*19e0*/  IMAD R11, R11, c[0x0][0x190], RZ ;  /* 0x000064000b0b7a24 */ /* 0x000fe200078e02ff */
[----:B0-----:R-:W-:-:S03]  /*19f0*/  LEA R21, P3, R3, R16, 0x1 ;  /* 0x0000001003157211 */ /* 0x001fc600078608ff */
[----:B------:R-:W-:Y:S01]  /*1a00*/  STL [R1+0xdd0], R22 ;  /* 0x000dd01601007387 */ /* 0x000fe20000100800 */
[----:B--2---:R-:W-:-:S03]  /*1a10*/  LEA R20, P4, R2, R16, 0x1 ;  /* 0x0000001002147211 */ /* 0x004fc600078808ff */
[----:B------:R-:W-:Y:S01]  /*1a20*/  STL [R1+0xdd8], R21 ;  /* 0x000dd81501007387 */ /* 0x000fe20000100800 */
[----:B------:R-:W-:Y:S02]  /*1a30*/  LEA R26, P5, R13, c[0x0][0x160], 0x1 ;  /* 0x000058000d1a7a11 */ /* 0x000fe400078a08ff */
[-C--:B------:R-:W-:Y:S01]  /*1a40*/  LEA.HI.X.SX32 R17, R17, R10.reuse, 0x1, P6 ;  /* 0x0000000a11117211 */ /* 0x080fe200030f0eff */
[----:B------:R-:W-:Y:S01]  /*1a50*/  STL [R1+0xde0], R20 ;  /* 0x000de01401007387 */ /* 0x000fe20000100800 */
[----:B------:R-:W-:-:S03]  /*1a60*/  LEA.HI.X.SX32 R15, R15, R10, 0x1, P0 ;  /* 0x0000000a0f0f7211 */ /* 0x000fc600000f0eff */
[----:B------:R0:W-:Y:S01]  /*1a70*/  STL [R1+0x5f0], R18 ;  /* 0x0005f01201007387 */ /* 0x0001e20000100800 */
[----:B------:R-:W-:Y:S02]  /*1a80*/  LEA.HI.X.SX32 R27, R13, c[0x0][0x164], 0x1, P5 ;  /* 0x000059000d1b7a11 */ /* 0x000fe400028f0eff */
[-C--:B------:R-:W-:Y:S01]  /*1a90*/  LEA.HI.X.SX32 R13, R14, R10.reuse, 0x1, P1 ;  /* 0x0000000a0e0d7211 */ /* 0x080fe200008f0eff */
[----:B------:R1:W-:Y:S01]  /*1aa0*/  STL [R1+0xd8c], R17 ;  /* 0x000d8c1101007387 */ /* 0x0003e20000100800 */
[----:B------:R-:W-:Y:S02]  /*1ab0*/  LEA.HI.X.SX32 R12, R12, R10, 0x1, P2 ;  /* 0x0000000a0c0c7211 */ /* 0x000fe400010f0eff */
[----:B0-----:R-:W-:Y:S01]  /*1ac0*/  LEA R18, P6, R11, R16, 0x1 ;  /* 0x000000100b127211 */ /* 0x001fe200078c08ff */
[----:B------:R-:W-:Y:S01]  /*1ad0*/  IMAD R9, R9, c[0x0][0x184], RZ ;  /* 0x0000610009097a24 */ /* 0x000fe200078e02ff */
[----:B------:R-:W-:-:S03]  /*1ae0*/  LEA.HI.X.SX32 R3, R3, R10, 0x1, P3 ;  /* 0x0000000a03037211 */ /* 0x000fc600018f0eff */
[----:B------:R-:W-:Y:S01]  /*1af0*/  STL [R1+0xdec], R18 ;  /* 0x000dec1201007387 */ /* 0x000fe20000100800 */
[----:B------:R-:W-:-:S03]  /*1b00*/  IMAD R19, R29, c[0x0][0x188], RZ ;  /* 0x000062001d137a24 */ /* 0x000fc600078e02ff */
[----:B------:R-:W-:Y:S01]  /*1b10*/  STL [R1+0xd94], R15 ;  /* 0x000d940f01007387 */ /* 0x000fe20000100800 */
[----:B------:R-:W-:-:S03]  /*1b20*/  IMAD R5, R5, c[0x0][0x184], RZ ;  /* 0x0000610005057a24 */ /* 0x000fc600078e02ff */
[----:B------:R-:W-:Y:S01]  /*1b30*/  STL [R1+0xdbc], R13 ;  /* 0x000dbc0d01007387 */ /* 0x000fe20000100800 */
[----:B------:R-:W-:-:S03]  /*1b40*/  LEA R16, P0, R9, c[0x0][0x160], 0x1 ;  /* 0x0000580009107a11 */ /* 0x000fc600078008ff */
[----:B------:R-:W-:Y:S01]  /*1b50*/  STL.64 [R1+0x2b0], R26 ;  /* 0x0002b01a01007387 */ /* 0x000fe20000100a00 */
[----:B------:R-:W-:-:S03]  /*1b60*/  IMAD R4, R4, c[0x0][0x184], RZ ;  /* 0x0000610004047a24 */ /* 0x000fc600078e02ff */
[----:B------:R0:W-:Y:S01]  /*1b70*/  STL [R1+0xdcc], R12 ;  /* 0x000dcc0c01007387 */ /* 0x0001e20000100800 */
[----:B------:R-:W-:-:S03]  /*1b80*/  LEA R24, P1, R5, c[0x0][0x160], 0x1 ;  /* 0x0000580005187a11 */ /* 0x000fc600078208ff */
[----:B------:R2:W-:Y:S01]  /*1b90*/  STL [R1+0xdd4], R3 ;  /* 0x000dd40301007387 */ /* 0x0005e20000100800 */
[----:B-1----:R-:W-:Y:S02]  /*1ba0*/  LEA.HI.X.SX32 R17, R9, c[0x0][0x164], 0x1, P0 ;  /* 0x0000590009117a11 */ /* 0x002fe400000f0eff */
[-C--:B0-----:R-:W-:Y:S02]  /*1bb0*/  LEA.HI.X.SX32 R12, R2, R10.reuse, 0x1, P4 ;  /* 0x0000000a020c7211 */ /* 0x081fe400020f0eff */
[----:B------:R-:W-:Y:S01]  /*1bc0*/  LEA.HI.X.SX32 R10, R11, R10, 0x1, P6 ;  /* 0x0000000a0b0a7211 */ /* 0x000fe200030f0eff */
[----:B--2---:R-:W-:Y:S02]  /*1bd0*/  IMAD.WIDE R2, R19, 0x2, R26 ;  /* 0x0000000213027825 */ /* 0x004fe400078e021a */
[----:B------:R-:W-:Y:S01]  /*1be0*/  STL [R1+0xddc], R12 ;  /* 0x000ddc0c01007387 */ /* 0x000fe20000100800 */
[----:B------:R-:W-:Y:S02]  /*1bf0*/  LEA R22, P0, R4, c[0x0][0x160], 0x1 ;  /* 0x0000580004167a11 */ /* 0x000fe400078008ff */
[----:B------:R-:W-:Y:S01]  /*1c00*/  LEA.HI.X.SX32 R25, R5, c[0x0][0x164], 0x1, P1 ;  /* 0x0000590005197a11 */ /* 0x000fe200008f0eff */
[----:B------:R-:W-:Y:S04]  /*1c10*/  STL [R1+0xde8], R10 ;  /* 0x000de80a01007387 */ /* 0x000fe80000100800 */
[----:B------:R-:W-:Y:S01]  /*1c20*/  STL [R1+0xde4], R2 ;  /* 0x000de40201007387 */ /* 0x000fe20000100800 */
[----:B------:R-:W-:-:S03]  /*1c30*/  IMAD R7, R7, c[0x0][0x184], RZ ;  /* 0x0000610007077a24 */ /* 0x000fc600078e02ff */
[----:B------:R0:W-:Y:S01]  /*1c40*/  STL [R1+0xdc0], R3 ;  /* 0x000dc00301007387 */ /* 0x0001e20000100800 */
[----:B------:R-:W-:Y:S01]  /*1c50*/  LEA.HI.X.SX32 R23, R4, c[0x0][0x164], 0x1, P0 ;  /* 0x0000590004177a11 */ /* 0x000fe200000f0eff */
[C---:B------:R-:W-:Y:S02]  /*1c60*/  IMAD.WIDE R4, R19.reuse, 0x2, R24 ;  /* 0x0000000213047825 */ /* 0x040fe400078e0218 */
[----:B------:R-:W-:Y:S02]  /*1c70*/  STL.64 [R1+0x2a8], R16 ;  /* 0x0002a81001007387 */ /* 0x000fe40000100a00 */
[----:B0-----:R-:W-:Y:S02]  /*1c80*/  IMAD.WIDE R2, R19, 0x2, R16 ;  /* 0x0000000213027825 */ /* 0x001fe400078e0210 */
[----:B------:R-:W-:Y:S01]  /*1c90*/  STL.64 [R1+0x2a0], R24 ;  /* 0x0002a01801007387 */ /* 0x000fe20000100a00 */
[----:B------:R-:W-:-:S03]  /*1ca0*/  LEA R20, P0, R7, c[0x0][0x160], 0x1 ;  /* 0x0000580007147a11 */ /* 0x000fc600078008ff */
[----:B------:R-:W-:Y:S04]  /*1cb0*/  STL [R1+0xdc4], R2 ;  /* 0x000dc40201007387 */ /* 0x000fe80000100800 */
[----:B------:R0:W-:Y:S04]  /*1cc0*/  STL [R1+0xda4], R3 ;  /* 0x000da40301007387 */ /* 0x0001e80000100800 */
[----:B------:R-:W-:Y:S01]  /*1cd0*/  STL.64 [R1+0x298], R22 ;  /* 0x0002981601007387 */ /* 0x000fe20000100a00 */
[----:B------:R-:W-:-:S03]  /*1ce0*/  LEA.HI.X.SX32 R21, R7, c[0x0][0x164], 0x1, P0 ;  /* 0x0000590007157a11 */ /* 0x000fc600000f0eff */
[----:B------:R1:W-:Y:S01]  /*1cf0*/  STL [R1+0xdb8], R4 ;  /* 0x000db80401007387 */ /* 0x0003e20000100800 */
[----:B0-----:R-:W-:-:S03]  /*1d00*/  IMAD.WIDE R2, R19, 0x2, R22 ;  /* 0x0000000213027825 */ /* 0x001fc600078e0216 */
[----:B------:R0:W-:Y:S01]  /*1d10*/  STL [R1+0xdb0], R5 ;  /* 0x000db00501007387 */ /* 0x0001e20000100800 */
[----:B------:R-:W-:-:S03]  /*1d20*/  IMAD R0, R0, c[0x0][0x184], RZ ;  /* 0x0000610000007a24 */ /* 0x000fc600078e02ff */
[----:B------:R-:W-:Y:S01]  /*1d30*/  STL [R1+0xdb4], R2 ;  /* 0x000db40201007387 */ /* 0x000fe20000100800 */
[----:B-1----:R-:W-:Y:S02]  /*1d40*/  IMAD R4, R6, c[0x0][0x184], RZ ;  /* 0x0000610006047a24 */ /* 0x002fe400078e02ff */
[----:B0-----:R-:W-:Y:S01]  /*1d50*/  IMAD R5, R8, c[0x0][0x184], RZ ;  /* 0x0000610008057a24 */ /* 0x001fe200078e02ff */
[----:B------:R0:W-:Y:S01]  /*1d60*/  STL [R1+0xda8], R3 ;  /* 0x000da80301007387 */ /* 0x0001e20000100800 */
[----:B------:R-:W-:Y:S01]  /*1d70*/  IMAD.MOV.U32 R8, RZ, RZ, R16 ;  /* 0x000000ffff087224 */ /* 0x000fe200078e0010 */
[----:B------:R-:W-:Y:S02]  /*1d80*/  LEA R14, P1, R0, c[0x0][0x160], 0x1 ;  /* 0x00005800000e7a11 */ /* 0x000fe400078208ff */
[----:B------:R-:W-:Y:S02]  /*1d90*/  LEA R16, P0, R5, c[0x0][0x160], 0x1 ;  /* 0x0000580005107a11 */ /* 0x000fe400078008ff */
[----:B------:R-:W-:Y:S01]  /*1da0*/  LEA R7, P2, R4, c[0x0][0x160], 0x1 ;  /* 0x0000580004077a11 */ /* 0x000fe200078408ff */
[----:B------:R-:W-:-:S02]  /*1db0*/  IMAD.MOV.U32 R9, RZ, RZ, R17 ;  /* 0x000000ffff097224 */ /* 0x000fc400078e0011 */
[----:B0-----:R-:W-:Y:S01]  /*1dc0*/  IMAD.WIDE R2, R19, 0x2, R20 ;  /* 0x0000000213027825 */ /* 0x001fe200078e0214 */
[----:B------:R-:W-:Y:S01]  /*1dd0*/  LEA.HI.X.SX32 R17, R5, c[0x0][0x164], 0x1, P0 ;  /* 0x0000590005117a11 */ /* 0x000fe200000f0eff */
[----:B------:R-:W-:Y:S01]  /*1de0*/  STL.64 [R1+0x290], R20 ;  /* 0x0002901401007387 */ /* 0x000fe20000100a00 */
[----:B------:R-:W-:Y:S02]  /*1df0*/  LEA.HI.X.SX32 R15, R0, c[0x0][0x164], 0x1, P1 ;  /* 0x00005900000f7a11 */ /* 0x000fe400008f0eff */
[----:B------:R-:W-:Y:S01]  /*1e00*/  LEA.HI.X.SX32 R6, R4, c[0x0][0x164], 0x1, P2 ;  /* 0x0000590004067a11 */ /* 0x000fe200010f0eff */
[----:B------:R-:W-:Y:S01]  /*1e10*/  STL [R1+0xdac], R2 ;  /* 0x000dac0201007387 */ /* 0x000fe20000100800 */
[----:B------:R-:W-:-:S03]  /*1e20*/  IMAD.MOV.U32 R12, RZ, RZ, c[0x0][0x188] ;  /* 0x00006200ff0c7624 */ /* 0x000fc600078e00ff */
[----:B------:R0:W-:Y:S01]  /*1e30*/  STL [R1+0xd98], R3 ;  /* 0x000d980301007387 */ /* 0x0001e20000100800 */
[----:B------:R-:W-:-:S03]  /*1e40*/  IMAD.WIDE R4, R19, 0x2, R16 ;  /* 0x0000000213047825 */ /* 0x000fc600078e0210 */
[----:B------:R-:W-:Y:S01]  /*1e50*/  STL [R1+0x5ec], R7 ;  /* 0x0005ec0701007387 */ /* 0x000fe20000100800 */
[----:B------:R-:W-:Y:S02]  /*1e60*/  IMAD.MOV.U32 R10, RZ, RZ, R7 ;  /* 0x000000ffff0a7224 */ /* 0x000fe400078e0007 */
[----:B------:R-:W-:Y:S01]  /*1e70*/  IMAD.MOV.U32 R11, RZ, RZ, R6 ;  /* 0x000000ffff0b7224 */ /* 0x000fe200078e0006 */
[----:B------:R-:W-:Y:S04]  /*1e80*/  STL.64 [R1+0x2c0], R16 ;  /* 0x0002c01001007387 */ /* 0x000fe80000100a00 */
[----:B------:R-:W-:Y:S01]  /*1e90*/  STL.64 [R1+0x2b8], R14 ;  /* 0x0002b80e01007387 */ /* 0x000fe20000100a00 */
[----:B------:R-:W-:-:S03]  /*1ea0*/  IMAD R0, R12, 0x1e, RZ ;  /* 0x0000001e0c007824 */ /* 0x000fc600078e02ff */
[----:B------:R1:W-:Y:S01]  /*1eb0*/  STL [R1+0x5e8], R6 ;  /* 0x0005e80601007387 */ /* 0x0003e20000100800 */
[----:B0-----:R-:W-:-:S03]  /*1ec0*/  IMAD.WIDE R2, R19, 0x2, R10 ;  /* 0x0000000213027825 */ /* 0x001fc600078e020a */
[----:B------:R-:W-:Y:S01]  /*1ed0*/  STL [R1+0xd9c], R4 ;  /* 0x000d9c0401007387 */ /* 0x000fe20000100800 */
[----:B------:R-:W-:Y:S02]  /*1ee0*/  IMAD.MOV.U32 R18, RZ, RZ, R8 ;  /* 0x000000ffff127224 */ /* 0x000fe400078e0008 */
[----:B-1----:R-:W-:Y:S01]  /*1ef0*/  IMAD.WIDE R6, R19, 0x2, R14 ;  /* 0x0000000213067825 */ /* 0x002fe200078e020e */
[----:B------:R0:W-:Y:S03]  /*1f00*/  STL [R1+0xd84], R5 ;  /* 0x000d840501007387 */ /* 0x0001e60000100800 */
[----:B------:R-:W-:Y:S01]  /*1f10*/  IMAD.MOV.U32 R19, RZ, RZ, R9 ;  /* 0x000000ffff137224 */ /* 0x000fe200078e0009 */
[----:B------:R-:W-:Y:S04]  /*1f20*/  STL [R1+0xd88], R6 ;  /* 0x000d880601007387 */ /* 0x000fe80000100800 */
[----:B------:R1:W-:Y:S01]  /*1f30*/  STL [R1+0xd6c], R7 ;  /* 0x000d6c0701007387 */ /* 0x0003e20000100800 */
[----:B0-----:R-:W-:-:S03]  /*1f40*/  IMAD.WIDE R4, R0, 0x2, R26 ;  /* 0x0000000200047825 */ /* 0x001fc600078e021a */
[----:B------:R-:W-:Y:S04]  /*1f50*/  STL [R1+0xd80], R2 ;  /* 0x000d800201007387 */ /* 0x000fe80000100800 */
[----:B------:R0:W-:Y:S01]  /*1f60*/  STL [R1+0xd78], R3 ;  /* 0x000d780301007387 */ /* 0x0001e20000100800 */
[----:B-1----:R-:W-:-:S03]  /*1f70*/  IMAD.WIDE R6, R0, 0x2, R24 ;  /* 0x0000000200067825 */ /* 0x002fc600078e0218 */
[----:B------:R-:W-:Y:S01]  /*1f80*/  STL [R1+0xd7c], R4 ;  /* 0x000d7c0401007387 */ /* 0x000fe20000100800 */
[----:B0-----:R-:W-:-:S03]  /*1f90*/  IMAD.WIDE R2, R0, 0x2, R18 ;  /* 0x0000000200027825 */ /* 0x001fc600078e0212 */
[----:B------:R0:W-:Y:S04]  /*1fa0*/  STL [R1+0xd70], R5 ;  /* 0x000d700501007387 */ /* 0x0001e80000100800 */
[----:B------:R-:W-:Y:S04]  /*1fb0*/  STL [R1+0xd74], R2 ;  /* 0x000d740201007387 */ /* 0x000fe80000100800 */
[----:B------:R1:W-:Y:S01]  /*1fc0*/  STL [R1+0xd64], R3 ;  /* 0x000d640301007387 */ /* 0x0003e20000100800 */
[----:B0-----:R-:W-:-:S03]  /*1fd0*/  IMAD.WIDE R4, R0, 0x2, R22 ;  /* 0x0000000200047825 */ /* 0x001fc600078e0216 */
[----:B------:R-:W-:Y:S04]  /*1fe0*/  STL [R1+0xd68], R6 ;  /* 0x000d680601007387 */ /* 0x000fe80000100800 */
[----:B------:R0:W-:Y:S01]  /*1ff0*/  STL [R1+0xd4c], R7 ;  /* 0x000d4c0701007387 */ /* 0x0001e20000100800 */
[----:B-1----:R-:W-:-:S03]  /*2000*/  IMAD.WIDE R2, R0, 0x2, R20 ;  /* 0x0000000200027825 */ /* 0x002fc600078e0214 */
[----:B------:R-:W-:Y:S04]  /*2010*/  STL [R1+0xd60], R4 ;  /* 0x000d600401007387 */ /* 0x000fe80000100800 */
[----:B------:R1:W-:Y:S01]  /*2020*/  STL [R1+0xd58], R5 ;  /* 0x000d580501007387 */ /* 0x0003e20000100800 */
[----:B0-----:R-:W-:-:S03]  /*2030*/  IMAD.WIDE R6, R0, 0x2, R14 ;  /* 0x0000000200067825 */ /* 0x001fc600078e020e */
[----:B------:R-:W-:Y:S01]  /*2040*/  STL [R1+0xd5c], R2 ;  /* 0x000d5c0201007387 */ /* 0x000fe20000100800 */
[----:B------:R-:W-:Y:S02]  /*2050*/  IMAD R8, R12, 0x1d, RZ ;  /* 0x0000001d0c087824 */ /* 0x000fe400078e02ff */
[C---:B-1----:R-:W-:Y:S01]  /*2060*/  IMAD.WIDE R4, R0.reuse, 0x2, R16 ;  /* 0x0000000200047825 */ /* 0x042fe200078e0210 */
        /* <DEDUP_REMOVED lines=11> */
[----:B-1----:R-:W-:-:S03]  /*2120*/  IMAD.WIDE R2, R8, 0x2, R18 ;  /* 0x0000000208027825 */ /* 0x002fc600078e0212 */
        /* <DEDUP_REMOVED lines=9> */
[----:B------:R-:W-:-:S03]  /*21c0*/  IMAD R0, R12, 0x1c, RZ ;  /* 0x0000001c0c007824 */ /* 0x000fc600078e02ff */
[----:B------:R-:W-:Y:S01]  /*21d0*/  STL [R1+0xd1c], R2 ;  /* 0x000d1c0201007387 */ /* 0x000fe20000100800 */
[----:B0-----:R-:W-:-:S03]  /*21e0*/  IMAD.WIDE R6, R8, 0x2, R10 ;  /* 0x0000000208067825 */ /* 0x001fc600078e020a */
[----:B------:R0:W-:Y:S01]  /*21f0*/  STL [R1+0xd10], R3 ;  /* 0x000d100301007387 */ /* 0x0001e20000100800 */
[----:B-1----:R-:W-:-:S05]  /*2200*/  IMAD.WIDE R4, R8, 0x2, R16 ;  /* 0x0000000208047825 */ /* 0x002fca00078e0210 */
        /* <DEDUP_REMOVED lines=20> */
[----:B------:R-:W-:-:S03]  /*2350*/  IMAD R8, R12, 0x1b, RZ ;  /* 0x0000001b0c087824 */ /* 0x000fc600078e02ff */
[----:B------:R-:W-:Y:S01]  /*2360*/  STL [R1+0xcdc], R2 ;  /* 0x000cdc0201007387 */ /* 0x000fe20000100800 */
[----:B-1----:R-:W-:-:S03]  /*2370*/  IMAD.WIDE R6, R0, 0x2, R10 ;  /* 0x0000000200067825 */ /* 0x002fc600078e020a */
[----:B------:R1:W-:Y:S01]  /*2380*/  STL [R1+0xcd0], R3 ;  /* 0x000cd00301007387 */ /* 0x0003e20000100800 */
[----:B0-----:R-:W-:-:S05]  /*2390*/  IMAD.WIDE R4, R0, 0x2, R16 ;  /* 0x0000000200047825 */ /* 0x001fca00078e0210 */
        /* <DEDUP_REMOVED lines=38> */
[----:B------:R-:W-:-:S04]  /*2600*/  IMAD.WIDE R8, R0, 0x2, R20 ;  /* 0x0000000200087825 */ /* 0x000fc800078e0214 */
        /* <DEDUP_REMOVED lines=8> */
[----:B------:R1:W-:Y:S04]  /*2690*/  STL [R1+0x618], R8 ;  /* 0x0006180801007387 */ /* 0x0003e80000100800 */
[----:B------:R-:W-:Y:S01]  /*26a0*/  STL [R1+0x614], R9 ;  /* 0x0006140901007387 */ /* 0x000fe20000100800 */
[----:B0-----:R-:W-:-:S03]  /*26b0*/  IMAD.WIDE R6, R0, 0x2, R10 ;  /* 0x0000000200067825 */ /* 0x001fc600078e020a */
[----:B------:R-:W-:Y:S01]  /*26c0*/  STL [R1+0x620], R2 ;  /* 0x0006200201007387 */ /* 0x000fe20000100800 */
[----:B-1----:R-:W-:-:S03]  /*26d0*/  IMAD R8, R12, 0x19, RZ ;  /* 0x000000190c087824 */ /* 0x002fc600078e02ff */
        /* <DEDUP_REMOVED lines=19> */
[----:B------:R-:W-:Y:S01]  /*2810*/  STL [R1+0x658], R4 ;  /* 0x0006580401007387 */ /* 0x000fe20000100800 */
[----:B------:R-:W-:-:S03]  /*2820*/  IMAD R0, R12, 0x18, RZ ;  /* 0x000000180c007824 */ /* 0x000fc600078e02ff */
        /* <DEDUP_REMOVED lines=199> */
[----:B------:R-:W-:-:S03]  /*34a0*/  IMAD.SHL.U32 R0, R12, 0x10, RZ ;  /* 0x000000100c007824 */ /* 0x000fc600078e00ff */
        /* <DEDUP_REMOVED lines=347> */
[----:B------:R-:W-:-:S03]  /*4a60*/  IMAD.MOV.U32 R9, RZ, RZ, R27 ;  /* 0x000000ffff097224 */ /* 0x000fc600078e001b */
[----:B------:R-:W-:Y:S01]  /*4a70*/  STL [R1+0xbd8], R4 ;  /* 0x000bd80401007387 */ /* 0x000fe20000100800 */
[----:B-1----:R-:W-:-:S03]  /*4a80*/  IMAD.WIDE R2, R8, 0x2, R16 ;  /* 0x0000000208027825 */ /* 0x002fc600078e0210 */
[----:B------:R1:W-:Y:S01]  /*4a90*/  STL [R1+0xbd4], R5 ;  /* 0x000bd40501007387 */ /* 0x0003e20000100800 */
[----:B0-----:R-:W-:-:S04]  /*4aa0*/  IMAD.WIDE R6, R8, 0x2, R10 ;  /* 0x0000000208067825 */ /* 0x001fc800078e020a */
[----:B-1----:R-:W-:-:S04]  /*4ab0*/  IMAD.WIDE R4, R8, 0x2, R14 ;  /* 0x0000000208047825 */ /* 0x002fc800078e020e */
[----:B------:R-:W-:Y:S02]  /*4ac0*/  IMAD.MOV.U32 R8, RZ, RZ, R26 ;  /* 0x000000ffff087224 */ /* 0x000fe400078e001a */
[----:B------:R-:W2:Y:S01]  /*4ad0*/  LDL.LU.64 R26, [R1+0xe40] ;  /* 0x000e4000011a7983 */ /* 0x000ea20000300a00 */
[----:B------:R-:W-:-:S03]  /*4ae0*/  IMAD.SHL.U32 R0, R12, 0x2, RZ ;  /* 0x000000020c007824 */ /* 0x000fc600078e00ff */
[----:B------:R-:W-:Y:S04]  /*4af0*/  STL [R1+0xbe0], R2 ;  /* 0x000be00201007387 */ /* 0x000fe80000100800 */
        /* <DEDUP_REMOVED lines=8> */
[----:B------:R3:W-:Y:S01]  /*4b80*/  STL [R1+0xbf4], R3 ;  /* 0x000bf40301007387 */ /* 0x0007e20000100800 */
[----:B0-----:R-:W-:-:S03]  /*4b90*/  IMAD.WIDE R6, R0, 0x2, R24 ;  /* 0x0000000200067825 */ /* 0x001fc600078e0218 */
[----:B------:R0:W-:Y:S01]  /*4ba0*/  STL [R1+0xc00], R4 ;  /* 0x000c000401007387 */ /* 0x0001e20000100800 */
[----:B-1----:R-:W-:Y:S02]  /*4bb0*/  IMAD.MOV.U32 R2, RZ, RZ, R8 ;  /* 0x000000ffff027224 */ /* 0x002fe400078e0008 */
[----:B---3--:R-:W-:Y:S02]  /*4bc0*/  IMAD.MOV.U32 R3, RZ, RZ, R9 ;  /* 0x000000ffff037224 */ /* 0x008fe400078e0009 */
[----:B------:R-:W-:Y:S01]  /*4bd0*/  IMAD.WIDE R8, R0, 0x2, R22 ;  /* 0x0000000200087825 */ /* 0x000fe200078e0216 */
[----:B------:R1:W-:Y:S03]  /*4be0*/  STL [R1+0xbfc], R5 ;  /* 0x000bfc0501007387 */ /* 0x0003e60000100800 */
[----:B0-----:R-:W-:Y:S01]  /*4bf0*/  IMAD.MOV.U32 R4, RZ, RZ, R2 ;  /* 0x000000ffff047224 */ /* 0x001fe200078e0002 */
[----:B------:R-:W-:Y:S04]  /*4c00*/  STL [R1+0xc08], R6 ;  /* 0x000c080601007387 */ /* 0x000fe80000100800 */
[----:B------:R0:W-:Y:S01]  /*4c10*/  STL [R1+0xc04], R7 ;  /* 0x000c040701007387 */ /* 0x0001e20000100800 */
[----:B-1----:R-:W-:-:S02]  /*4c20*/  IMAD.MOV.U32 R5, RZ, RZ, R3 ;  /* 0x000000ffff057224 */ /* 0x002fc400078e0003 */
[C---:B------:R-:W-:Y:S01]  /*4c30*/  IMAD.WIDE R2, R0.reuse, 0x2, R20 ;  /* 0x0000000200027825 */ /* 0x040fe200078e0214 */
[----:B------:R1:W-:Y:S04]  /*4c40*/  STL [R1+0xc10], R8 ;  /* 0x000c100801007387 */ /* 0x0003e80000100800 */
[----:B------:R3:W-:Y:S01]  /*4c50*/  STL [R1+0xc0c], R9 ;  /* 0x000c0c0901007387 */ /* 0x0007e20000100800 */
[----:B0-----:R-:W-:-:S03]  /*4c60*/  IMAD.WIDE R6, R0, 0x2, R14 ;  /* 0x0000000200067825 */ /* 0x001fc600078e020e */
[----:B------:R0:W-:Y:S01]  /*4c70*/  STL [R1+0xc18], R2 ;  /* 0x000c180201007387 */ /* 0x0001e20000100800 */
[----:B-1----:R-:W-:Y:S02]  /*4c80*/  IMAD.MOV.U32 R8, RZ, RZ, R4 ;  /* 0x000000ffff087224 */ /* 0x002fe400078e0004 */
[----:B---3--:R-:W-:Y:S01]  /*4c90*/  IMAD.MOV.U32 R9, RZ, RZ, R5 ;  /* 0x000000ffff097224 */ /* 0x008fe200078e0005 */
[----:B------:R1:W-:Y:S01]  /*4ca0*/  STL [R1+0xc14], R3 ;  /* 0x000c140301007387 */ /* 0x0003e20000100800 */
[----:B------:R-:W-:-:S04]  /*4cb0*/  IMAD.WIDE R4, R0, 0x2, R16 ;  /* 0x0000000200047825 */ /* 0x000fc800078e0210 */
[----:B0-----:R-:W-:Y:S01]  /*4cc0*/  IMAD.MOV.U32 R2, RZ, RZ, R8 ;  /* 0x000000ffff027224 */ /* 0x001fe200078e0008 */
[----:B------:R-:W-:Y:S01]  /*4cd0*/  STL [R1+0xc20], R4 ;  /* 0x000c200401007387 */ /* 0x000fe20000100800 */
[----:B-1----:R-:W-:Y:S02]  /*4ce0*/  IMAD.MOV.U32 R3, RZ, RZ, R9 ;  /* 0x000000ffff037224 */ /* 0x002fe400078e0009 */
[----:B------:R-:W-:Y:S01]  /*4cf0*/  IMAD.WIDE R8, R0, 0x2, R10 ;  /* 0x0000000200087825 */ /* 0x000fe200078e020a */
[----:B------:R0:W-:Y:S03]  /*4d00*/  STL [R1+0xc1c], R5 ;  /* 0x000c1c0501007387 */ /* 0x0001e60000100800 */
[C---:B------:R-:W-:Y:S01]  /*4d10*/  IMAD.WIDE R2, R12.reuse, 0x2, R2 ;  /* 0x000000020c027825 */ /* 0x040fe200078e0202 */
        /* <DEDUP_REMOVED lines=16> */
[----:B------:R-:W-:Y:S01]  /*4e20*/  STL [R1+0xc4c], R9 ;  /* 0x000c4c0901007387 */ /* 0x000fe20000100800 */
[----:B-1----:R-:W-:-:S03]  /*4e30*/  IMAD.WIDE R6, R12, 0x2, R14 ;  /* 0x000000020c067825 */ /* 0x002fc600078e020e */
[----:B------:R-:W-:Y:S04]  /*4e40*/  STL [R1+0xc58], R2 ;  /* 0x000c580201007387 */ /* 0x000fe80000100800 */
[----:B------:R0:W-:Y:S04]  /*4e50*/  STL [R1+0xc54], R3 ;  /* 0x000c540301007387 */ /* 0x0001e80000100800 */
[----:B------:R2:W-:Y:S04]  /*4e60*/  STL [R1+0xc60], R4 ;  /* 0x000c600401007387 */ /* 0x0005e80000100800 */
[----:B------:R1:W-:Y:S01]  /*4e70*/  STL [R1+0xc5c], R5 ;  /* 0x000c5c0501007387 */ /* 0x0003e20000100800 */
[----:B0-----:R-:W-:-:S03]  /*4e80*/  IMAD.WIDE R2, R12, 0x2, R10 ;  /* 0x000000020c027825 */ /* 0x001fc600078e020a */
[----:B------:R-:W-:Y:S04]  /*4e90*/  STL [R1+0xc68], R6 ;  /* 0x000c680601007387 */ /* 0x000fe80000100800 */
[----:B------:R-:W-:Y:S04]  /*4ea0*/  STL [R1+0xc64], R7 ;  /* 0x000c640701007387 */ /* 0x000fe80000100800 */
[----:B------:R-:W-:Y:S04]  /*4eb0*/  STL [R1+0xc70], R2 ;  /* 0x000c700201007387 */ /* 0x000fe80000100800 */
[----:B------:R0:W-:Y:S04]  /*4ec0*/  STL [R1+0xc6c], R3 ;  /* 0x000c6c0301007387 */ /* 0x0001e80000100800 */
[----:B------:R-:W-:Y:S04]  /*4ed0*/  STL [R1+0x5a8], RZ ;  /* 0x0005a8ff01007387 */ /* 0x000fe80000100800 */
[----:B------:R-:W-:Y:S01]  /*4ee0*/  STL [R1+0x2d0], RZ ;  /* 0x0002d0ff01007387 */ /* 0x000fe20000100800 */
[----:B--2---:R-:W-:-:S05]  /*4ef0*/  IMAD.SHL.U32 R4, R26, 0x200, RZ ;  /* 0x000002001a047824 */ /* 0x004fca00078e00ff */
[----:B------:R2:W-:Y:S04]  /*4f00*/  STL [R1+0xe38], R4 ;  /* 0x000e380401007387 */ /* 0x0005e80000100800 */
[----:B------:R-:W-:Y:S04]  /*4f10*/  STL [R1+0x2d4], RZ ;  /* 0x0002d4ff01007387 */ /* 0x000fe80000100800 */
        /* <DEDUP_REMOVED lines=84> */
[----:B------:R-:W-:Y:S01]  /*5460*/  STL [R1+0x208], RZ ;  /* 0x000208ff01007387 */ /* 0x000fe20000100800 */
[----:B-1----:R-:W-:-:S03]  /*5470*/  SHF.R.S32.HI R5, RZ, 0x5, R27 ;  /* 0x00000005ff057819 */ /* 0x002fc6000001141b */
        /* <DEDUP_REMOVED lines=8> */
[----:B------:R1:W-:Y:S04]  /*5500*/  STL [R1+0xe14], R5 ;  /* 0x000e140501007387 */ /* 0x0003e80000100800 */
        /* <DEDUP_REMOVED lines=33> */
[----:B------:R-:W-:Y:S01]  /*5720*/  LOP3.LUT R22, R26, 0x3f, RZ, 0xc0, !PT ;  /* 0x0000003f1a167812 */ /* 0x000fe200078ec0ff */
[----:B0-----:R-:W-:Y:S01]  /*5730*/  IMAD.SHL.U32 R3, R12, 0x20, RZ ;  /* 0x000000200c037824 */ /* 0x001fe200078e00ff */
[----:B------:R-:W-:-:S03]  /*5740*/  ULDC UR4, c[0x0][0x18c] ;  /* 0x0000630000047ab9 */ /* 0x000fc60000000800 */
[----:B------:R-:W-:Y:S01]  /*5750*/  IMAD.SHL.U32 R2, R22, 0x2, RZ ;  /* 0x0000000216027824 */ /* 0x000fe200078e00ff */
[----:B------:R-:W-:Y:S01]  /*5760*/  USHF.L.U32 UR4, UR4, 0x5, URZ ;  /* 0x0000000504047899 */ /* 0x000fe2000800063f */
[----:B------:R-:W-:Y:S02]  /*5770*/  SHF.R.S32.HI R0, RZ, 0x1f, R3 ;  /* 0x0000001fff007819 */ /* 0x000fe40000011403 */
[----:B------:R-:W-:Y:S01]  /*5780*/  LOP3.LUT R28, R28, 0x2000, R4, 0xf8, !PT ;  /* 0x000020001c1c7812 */ /* 0x000fe200078ef804 */
[----:B------:R-:W-:Y:S01]  /*5790*/  USHF.R.S32.HI UR5, URZ, 0x1f, UR4 ;  /* 0x0000001f3f057899 */ /* 0x000fe20008011404 */
[C---:B--2---:R-:W-:Y:S02]  /*57a0*/  LOP3.LUT R4, R2.reuse, 0x10, RZ, 0x3c, !PT ;  /* 0x0000001002047812 */ /* 0x044fe400078e3cff */
[C---:B------:R-:W-:Y:S01]  /*57b0*/  SHF.L.U64.HI R0, R3.reuse, 0x1, R0 ;  /* 0x0000000103007819 */ /* 0x040fe20000010200 */
[----:B------:R-:W-:Y:S01]  /*57c0*/  IMAD.SHL.U32 R3, R3, 0x2, RZ ;  /* 0x0000000203037824 */ /* 0x000fe200078e00ff */
[----:B------:R-:W-:-:S02]  /*57d0*/  LOP3.LUT R6, R2, 0x20, RZ, 0x3c, !PT ;  /* 0x0000002002067812 */ /* 0x000fc400078e3cff */
[C---:B-1----:R-:W-:Y:S02]  /*57e0*/  LOP3.LUT R5, R2.reuse, 0x30, RZ, 0x3c, !PT ;  /* 0x0000003002057812 */ /* 0x042fe400078e3cff */
[C---:B------:R-:W-:Y:S02]  /*57f0*/  LOP3.LUT R4, R2.reuse, 0x40, RZ, 0x3c, !PT ;  /* 0x0000004002047812 */ /* 0x040fe400078e3cff */
[C---:B------:R-:W-:Y:S02]  /*5800*/  LOP3.LUT R6, R2.reuse, 0x50, RZ, 0x3c, !PT ;  /* 0x0000005002067812 */ /* 0x040fe400078e3cff */
[C---:B------:R-:W-:Y:S02]  /*5810*/  LOP3.LUT R5, R2.reuse, 0x60, RZ, 0x3c, !PT ;  /* 0x0000006002057812 */ /* 0x040fe400078e3cff */
[----:B------:R-:W-:Y:S02]  /*5820*/  LOP3.LUT R4, R2, 0x70, RZ, 0x3c, !PT ;  /* 0x0000007002047812 */ /* 0x000fe400078e3cff */
[----:B------:R-:W-:Y:S01]  /*5830*/  LOP3.LUT R29, R28, 0x40, RZ, 0x3c, !PT ;  /* 0x000000401c1d7812 */ /* 0x000fe200078e3cff */
[----:B------:R-:W-:-:S02]  /*5840*/  USHF.L.U32 UR8, UR4, 0x1, URZ ;  /* 0x0000000104087899 */ /* 0x000fc4000800063f */
[----:B---3--:R-:W-:Y:S02]  /*5850*/  USHF.L.U64.HI UR5, UR4, 0x1, UR5 ;  /* 0x0000000104057899 */ /* 0x008fe40008010205 */
.L_x_3:
[----:B------:R-:W2:Y:S01]  /*5860*/  LDL R7, [R1+0x5e8] ;  /* 0x0005e80001077983 */ /* 0x000ea20000100800 */
[----:B------:R-:W-:-:S03]  /*5870*/  IMAD.MOV.U32 R4, RZ, RZ, -0x20 ;  /* 0xffffffe0ff047424 */ /* 0x000fc600078e00ff */
[----:B--2---:R0:W-:Y:S04]  /*5880*/  STL [R1+0x16bc], R7 ;  /* 0x0016bc0701007387 */ /* 0x0041e80000100800 */
[----:B------:R-:W2:Y:S04]  /*5890*/  LDL R6, [R1+0x5ec] ;  /* 0x0005ec0001067983 */ /* 0x000ea80000100800 */
[----:B0-----:R-:W3:Y:S04]  /*58a0*/  LDL R7, [R1+0x5a8] ;  /* 0x0005a80001077983 */ /* 0x001ee80000100800 */
[----:B------:R-:W-:Y:S04]  /*58b0*/  STL [R1+0x13a8], R3 ;  /* 0x0013a80301007387 */ /* 0x000fe80000100800 */
        /* <DEDUP_REMOVED lines=197> */
[----:B------:R0:W-:Y:S04]  /*6510*/  STL [R1+0x16b8], R14 ;  /* 0x0016b80e01007387 */ /* 0x0001e80000100800 */
[----:B------:R-:W-:Y:S04]  /*6520*/  STL [R1+0x139c], R15 ;  /* 0x00139c0f01007387 */ /* 0x000fe80000100800 */
[----:B------:R-:W-:Y:S04]  /*6530*/  STL [R1+0x1398], R27 ;  /* 0x0013981b01007387 */ /* 0x000fe80000100800 */
[----:B------:R-:W-:Y:S04]  /*6540*/  STL [R1+0x1394], R24 ;  /* 0x0013941801007387 */ /* 0x000fe80000100800 */
[----:B------:R-:W-:Y:S04]  /*6550*/  STL [R1+0x1390], R16 ;  /* 0x0013901001007387 */ /* 0x000fe80000100800 */
[----:B------:R-:W-:Y:S04]  /*6560*/  STL [R1+0x138c], R13 ;  /* 0x00138c0d01007387 */ /* 0x000fe80000100800 */
[----:B------:R-:W-:Y:S04]  /*6570*/  STL [R1+0x1388], R12 ;  /* 0x0013880c01007387 */ /* 0x000fe80000100800 */
[----:B-----5:R-:W-:Y:S04]  /*6580*/  STL [R1+0x1384], R11 ;  /* 0x0013840b01007387 */ /* 0x020fe80000100800 */
        /* <DEDUP_REMOVED lines=11> */
[----:B------:R-:W-:Y:S01]  /*6640*/  STL [R1+0x1354], R21 ;  /* 0x0013541501007387 */ /* 0x000fe20000100800 */
[----:B---3--:R-:W-:-:S03]  /*6650*/  IMAD R4, R7, R4, c[0x0][0x180] ;  /* 0x0000600007047624 */ /* 0x008fc600078e0204 */
[----:B------:R-:W-:Y:S04]  /*6660*/  STL [R1+0x1350], R22 ;  /* 0x0013501601007387 */ /* 0x000fe80000100800 */
[----:B------:R-:W-:Y:S04]  /*6670*/  STL [R1+0x12bc], R28 ;  /* 0x0012bc1c01007387 */ /* 0x000fe80000100800 */
[----:B------:R-:W-:Y:S04]  /*6680*/  STL [R1+0x12b8], R29 ;  /* 0x0012b81d01007387 */ /* 0x000fe80000100800 */
[----:B------:R-:W-:Y:S04]  /*6690*/  STL [R1+0xe80], R0 ;  /* 0x000e800001007387 */ /* 0x000fe80000100800 */
[----:B------:R-:W2:Y:S01]  /*66a0*/  LDL.LU R7, [R1+0x16bc] ;  /* 0x0016bc0001077983 */ /* 0x000ea20000300800 */
[----:B------:R-:W-:-:S02]  /*66b0*/  ISETP.GT.AND P0, PT, R4, RZ, PT ;  /* 0x000000ff0400720c */ /* 0x000fc40003f04270 */
[----:B0-----:R-:W-:-:S11]  /*66c0*/  PRMT R14, RZ, 0x7610, R14 ;  /* 0x00007610ff0e7816 */ /* 0x001fd6000000000e */
[----:B--2---:R-:W2:Y:S01]  /*66d0*/  @P0 LDG.E.U16 R14, [R6.64] ;  /* 0x00000006060e0981 */ /* 0x004ea2000c1e1500 */
[----:B------:R-:W-:-:S03]  /*66e0*/  PRMT R3, RZ, 0x7610, R3 ;  /* 0x00007610ff037816 */ /* 0x000fc60000000003 */
[----:B--2---:R0:W-:Y:S04]  /*66f0*/  STL [R1+0x5e4], R14 ;  /* 0x0005e40e01007387 */ /* 0x0041e80000100800 */
[----:B0-----:R-:W2:Y:S04]  /*6700*/  LDL.LU R14, [R1+0x16b8] ;  /* 0x0016b800010e7983 */ /* 0x001ea80000300800 */
[----:B------:R-:W3:Y:S04]  /*6710*/  LDL.64 R6, [R1+0x2b8] ;  /* 0x0002b80001067983 */ /* 0x000ee80000100a00 */
[----:B---3--:R-:W3:Y:S01]  /*6720*/  @P0 LDG.E.U16 R3, [R6.64] ;  /* 0x0000000606030981 */ /* 0x008ee2000c1e1500 */
[----:B------:R-:W-:-:S03]  /*6730*/  PRMT R2, RZ, 0x7610, R2 ;  /* 0x00007610ff027816 */ /* 0x000fc60000000002 */
[----:B---3--:R0:W-:Y:S04]  /*6740*/  STL [R1+0x5e0], R3 ;  /* 0x0005e00301007387 */ /* 0x0081e80000100800 */
[----:B0-----:R-:W3:Y:S04]  /*6750*/  LDL.LU R3, [R1+0x16b4] ;  /* 0x0016b40001037983 */ /* 0x001ee80000300800 */
[----:B------:R-:W4:Y:S04]  /*6760*/  LDL.64 R6, [R1+0x2c0] ;  /* 0x0002c00001067983 */ /* 0x000f280000100a00 */
[----:B----4-:R-:W4:Y:S01]  /*6770*/  @P0 LDG.E.U16 R2, [R6.64] ;  /* 0x0000000606020981 */ /* 0x010f22000c1e1500 */
[----:B---3--:R-:W-:-:S03]  /*6780*/  PRMT R3, RZ, 0x7610, R3 ;  /* 0x00007610ff037816 */ /* 0x008fc60000000003 */
[----:B----4-:R0:W-:Y:S04]  /*6790*/  STL [R1+0x5dc], R2 ;  /* 0x0005dc0201007387 */ /* 0x0101e80000100800 */
        /* <DEDUP_REMOVED lines=23> */
[----:B------:R-:W-:-:S03]  /*6910*/  ISETP.GT.AND P1, PT, R4, 0x1, PT ;  /* 0x000000010400780c */ /* 0x000fc60003f24270 */
[----:B----4-:R0:W-:Y:S04]  /*6920*/  STL [R1+0x5c8], R3 ;  /* 0x0005c80301007387 */ /* 0x0101e80000100800 */
[----:B0-----:R-:W4:Y:S04]  /*6930*/  LDL.LU R3, [R1+0x169c] ;  /* 0x00169c0001037983 */ /* 0x001f280000300800 */
[----:B------:R-:W2:Y:S04]  /*6940*/  LDL R6, [R1+0xc6c] ;  /* 0x000c6c0001067983 */ /* 0x000ea80000100800 */
[----:B------:R-:W2:Y:S01]  /*6950*/  LDL R7, [R1+0xc70] ;  /* 0x000c700001077983 */ /* 0x000ea20000100800 */
[----:B---3--:R-:W-:-:S02]  /*6960*/  PRMT R2, RZ, 0x7610, R2 ;  /* 0x00007610ff027816 */ /* 0x008fc40000000002 */
[----:B--2---:R-:W-:-:S04]  /*6970*/  @P1 LOP3.LUT R7, R7, R6, RZ, 0x3c, !PT ;  /* 0x0000000607071212 */ /* 0x004fc800078e3cff */
[----:B------:R-:W-:-:S04]  /*6980*/  @P1 LOP3.LUT R6, R7, R6, RZ, 0x3c, !PT ;  /* 0x0000000607061212 */ /* 0x000fc800078e3cff */
[----:B------:R-:W-:-:S05]  /*6990*/  @P1 LOP3.LUT R7, R7, R6, RZ, 0x3c, !PT ;  /* 0x0000000607071212 */ /* 0x000fca00078e3cff */
[----:B------:R-:W2:Y:S04]  /*69a0*/  @P1 LDG.E.U16 R2, [R6.64] ;  /* 0x0000000606021981 */ /* 0x000ea8000c1e1500 */
[----:B--2---:R0:W-:Y:S04]  /*69b0*/  STL [R1+0x5c4], R2 ;  /* 0x0005c40201007387 */ /* 0x0041e80000100800 */
[----:B0-----:R-:W2:Y:S04]  /*69c0*/  LDL.LU R2, [R1+0x1698] ;  /* 0x0016980001027983 */ /* 0x001ea80000300800 */
[----:B------:R-:W3:Y:S04]  /*69d0*/  LDL R6, [R1+0xc64] ;  /* 0x000c640001067983 */ /* 0x000ee80000100800 */
[----:B------:R-:W3:Y:S01]  /*69e0*/  LDL R7, [R1+0xc68] ;  /* 0x000c680001077983 */ /* 0x000ee20000100800 */
[----:B----4-:R-:W-:-:S02]  /*69f0*/  PRMT R3, RZ, 0x7610, R3 ;  /* 0x00007610ff037816 */ /* 0x010fc40000000003 */
[----:B---3--:R-:W-:-:S04]  /*6a00*/  @P1 LOP3.LUT R7, R7, R6, RZ, 0x3c, !PT ;  /* 0x0000000607071212 */ /* 0x008fc800078e3cff */
[----:B------:R-:W-:-:S04]  /*6a10*/  @P1 LOP3.LUT R6, R7, R6, RZ, 0x3c, !PT ;  /* 0x0000000607061212 */ /* 0x000fc800078e3cff */
[----:B------:R-:W-:-:S05]  /*6a20*/  @P1 LOP3.LUT R7, R7, R6, RZ, 0x3c, !PT ;  /* 0x0000000607071212 */ /* 0x000fca00078e3cff */
[----:B------:R-:W3:Y:S04]  /*6a30*/  @P1 LDG.E.U16 R3, [R6.64] ;  /* 0x0000000606031981 */ /* 0x000ee8000c1e1500 */
[----:B---3--:R0:W-:Y:S04]  /*6a40*/  STL [R1+0x5c0], R3 ;  /* 0x0005c00301007387 */ /* 0x0081e80000100800 */
[----:B0-----:R-:W3:Y:S04]  /*6a50*/  LDL.LU R3, [R1+0x1694] ;  /* 0x0016940001037983 */ /* 0x001ee80000300800 */
[----:B------:R-:W4:Y:S04]  /*6a60*/  LDL R6, [R1+0xc5c] ;  /* 0x000c5c0001067983 */ /* 0x000f280000100800 */
[----:B------:R-:W4:Y:S01]  /*6a70*/  LDL R7, [R1+0xc60] ;  /* 0x000c600001077983 */ /* 0x000f220000100800 */
[----:B--2---:R-:W-:-:S02]  /*6a80*/  PRMT R2, RZ, 0x7610, R2 ;  /* 0x00007610ff027816 */ /* 0x004fc40000000002 */
[----:B----4-:R-:W-:-:S04]  /*6a90*/  @P1 LOP3.LUT R7, R7, R6, RZ, 0x3c, !PT ;  /* 0x0000000607071212 */ /* 0x010fc800078e3cff */
[----:B------:R-:W-:-:S04]  /*6aa0*/  @P1 LOP3.LUT R6, R7, R6, RZ, 0x3c, !PT ;  /* 0x0000000607061212 */ /* 0x000fc800078e3cff */
[----:B------:R-:W-:-:S05]  /*6ab0*/  @P1 LOP3.LUT R7, R7, R6, RZ, 0x3c, !PT ;  /* 0x0000000607071212 */ /* 0x000fca00078e3cff */
[----:B------:R-:W2:Y:S04]  /*6ac0*/  @P1 LDG.E.U16 R2, [R6.64] ;  /* 0x0000000606021981 */ /* 0x000ea8000c1e1500 */
[----:B--2---:R0:W-:Y:S04]  /*6ad0*/  STL [R1+0x5bc], R2 ;  /* 0x0005bc0201007387 */ /* 0x0041e80000100800 */
[----:B0-----:R-:W2:Y:S04]  /*6ae0*/  LDL.LU R2, [R1+0x1690] ;  /* 0x0016900001027983 */ /* 0x001ea80000300800 */
[----:B------:R-:W4:Y:S04]  /*6af0*/  LDL R6, [R1+0xc54] ;  /* 0x000c540001067983 */ /* 0x000f280000100800 */
[----:B------:R-:W4:Y:S01]  /*6b00*/  LDL R7, [R1+0xc58] ;  /* 0x000c580001077983 */ /* 0x000f220000100800 */
[----:B---3--:R-:W-:-:S02]  /*6b10*/  PRMT R3, RZ, 0x7610, R3 ;  /* 0x00007610ff037816 */ /* 0x008fc40000000003 */
[----:B----4-:R-:W-:-:S04]  /*6b20*/  @P1 LOP3.LUT R7, R7, R6, RZ, 0x3c, !PT ;  /* 0x0000000607071212 */ /* 0x010fc800078e3cff */
        /* <DEDUP_REMOVED lines=38> */
[----:B------:R-:W3:Y:S01]  /*6d90*/  @P1 LDG.E.U16 R3, [R6.64] ;  /* 0x0000000606031981 */ /* 0x000ee2000c1e1500 */
[----:B------:R-:W-:-:S03]  /*6da0*/  ISETP.GT.AND P0, PT, R4, 0x2, PT ;  /* 0x000000020400780c */ /* 0x000fc60003f04270 */
        /* <DEDUP_REMOVED lines=1287> */
[----:B0-----:R-:W2:Y:S01]  /*be20*/  LDL.LU R2, [R1+0x1448] ;  /* 0x0014480001027983 */ /* 0x001ea20000300800 */
[----:B------:R-:W4:Y:S02]  /*be30*/  LDL R6, [R1+0x7c4] ;  /* 0x0007c40001067983 */ /* 0x000f240000100800 */
[----:B------:R-:W4:Y:S01]  /*be40*/  LDL R7, [R1+0x7c8] ;  /* 0x0007c80001077983 */ /* 0x000f220000100800 */
[----:B---3--:R-:W-:-:S02]  /*be50*/  PRMT R3, RZ, 0x7610, R3 ;  /* 0x00007610ff037816 */ /* 0x008fc40000000003 */
[----:B----4-:R-:W-:-:S04]  /*be60*/  @P1 LOP3.LUT R7, R7, R6, RZ, 0x3c, !PT ;  /* 0x0000000607071212 */ /* 0x010fc800078e3cff */
[----:B------:R-:W-:-:S04]  /*be70*/  @P1 LOP3.LUT R6, R7, R6, RZ, 0x3c, !PT ;  /* 0x0000000607061212 */ /* 0x000fc800078e3cff */
[----:B------:R-:W-:-:S05]  /*be80*/  @P1 LOP3.LUT R7, R7, R6, RZ, 0x3c, !PT ;  /* 0x0000000607071212 */ /* 0x000fca00078e3cff */
[----:B------:R-:W3:Y:S04]  /*be90*/  @P1 LDG.E.U16 R3, [R6.64] ;  /* 0x0000000606031981 */ /* 0x000ee8000c1e1500 */
[----:B---3--:R0:W-:Y:S04]  /*bea0*/  STL [R1+0x36c], R3 ;  /* 0x00036c0301007387 */ /* 0x0081e80000100800 */
[----:B0-----:R-:W3:Y:S01]  /*beb0*/  LDL.LU R3, [R1+0x1444] ;  /* 0x0014440001037983 */ /* 0x001ee20000300800 */
[----:B------:R-:W4:Y:S02]  /*bec0*/  LDL R6, [R1+0x7bc] ;  /* 0x0007bc0001067983 */ /* 0x000f240000100800 */
        /* <DEDUP_REMOVED lines=17> */
[----:B0-----:R-:W3:Y:S01]  /*bfe0*/  LDL.LU R3, [R1+0x143c] ;  /* 0x00143c0001037983 */ /* 0x001ee20000300800 */
[----:B------:R-:W4:Y:S02]  /*bff0*/  LDL R6, [R1+0x7ac] ;  /* 0x0007ac0001067983 */ /* 0x000f240000100800 */
[----:B------:R-:W4:Y:S01]  /*c000*/  LDL R7, [R1+0x7b0] ;  /* 0x0007b00001077983 */ /* 0x000f220000100800 */
[----:B--2---:R-:W-:Y:S02]  /*c010*/  PRMT R2, RZ, 0x7610, R2 ;  /* 0x00007610ff027816 */ /* 0x004fe40000000002 */
        /* <DEDUP_REMOVED lines=272> */
[----:B------:R-:W-:-:S02]  /*d120*/  PRMT R28, RZ, 0x7610, R28 ;  /* 0x00007610ff1c7816 */ /* 0x000fc4000000001c */
[----:B----4-:R-:W-:-:S04]  /*d130*/  @P0 LOP3.LUT R7, R7, R6, RZ, 0x3c, !PT ;  /* 0x0000000607070212 */ /* 0x010fc800078e3cff */
[----:B------:R-:W-:-:S04]  /*d140*/  @P0 LOP3.LUT R6, R7, R6, RZ, 0x3c, !PT ;  /* 0x0000000607060212 */ /* 0x000fc800078e3cff */
[----:B------:R-:W-:-:S05]  /*d150*/  @P0 LOP3.LUT R7, R7, R6, RZ, 0x3c, !PT ;  /* 0x0000000607070212 */ /* 0x000fca00078e3cff */
[----:B------:R0:W4:Y:S04]  /*d160*/  @P0 LDG.E.U16 R28, [R6.64] ;  /* 0x00000006061c0981 */ /* 0x000128000c1e1500 */
[----:B0-----:R-:W2:Y:S04]  /*d170*/  LDL R6, [R1+0x6ac] ;  /* 0x0006ac0001067983 */ /* 0x001ea80000100800 */
[----:B------:R-:W2:Y:S01]  /*d180*/  LDL R7, [R1+0x6b0] ;  /* 0x0006b00001077983 */ /* 0x000ea20000100800 */
[----:B------:R-:W-:Y:S02]  /*d190*/  ISETP.GT.AND P1, PT, R4, 0x18, PT ;  /* 0x000000180400780c */ /* 0x000fe40003f24270 */
[----:B---3--:R-:W-:-:S11]  /*d1a0*/  PRMT R3, RZ, 0x7610, R3 ;  /* 0x00007610ff037816 */ /* 0x008fd60000000003 */
[----:B--2---:R-:W-:-:S04]  /*d1b0*/  @P1 LOP3.LUT R7, R7, R6, RZ, 0x3c, !PT ;  /* 0x0000000607071212 */ /* 0x004fc800078e3cff */
[----:B------:R-:W-:-:S04]  /*d1c0*/  @P1 LOP3.LUT R6, R7, R6, RZ, 0x3c, !PT ;  /* 0x0000000607061212 */ /* 0x000fc800078e3cff */
[----:B------:R-:W-:-:S05]  /*d1d0*/  @P1 LOP3.LUT R7, R7, R6, RZ, 0x3c, !PT ;  /* 0x0000000607071212 */ /* 0x000fca00078e3cff */
[----:B------:R-:W2:Y:S04]  /*d1e0*/  @P1 LDG.E.U16 R3, [R6.64] ;  /* 0x0000000606031981 */ /* 0x000ea8000c1e1500 */
[----:B----4-:R-:W-:Y:S04]  /*d1f0*/  STL [R1+0x12c0], R28 ;  /* 0x0012c01c01007387 */ /* 0x010fe80000100800 */
[----:B--2---:R0:W-:Y:S04]  /*d200*/  STL [R1+0x2e4], R3 ;  /* 0x0002e40301007387 */ /* 0x0041e80000100800 */
[----:B0-----:R-:W2:Y:S01]  /*d210*/  LDL.LU R3, [R1+0x13c0] ;  /* 0x0013c00001037983 */ /* 0x001ea20000300800 */
[----:B------:R-:W3:Y:S02]  /*d220*/  LDL R6, [R1+0x6a4] ;  /* 0x0006a40001067983 */ /* 0x000ee40000100800 */
[----:B------:R-:W3:Y:S01]  /*d230*/  LDL R7, [R1+0x6a8] ;  /* 0x0006a80001077983 */ /* 0x000ee20000100800 */
[----:B------:R-:W-:-:S02]  /*d240*/  PRMT R2, RZ, 0x7610, R2 ;  /* 0x00007610ff027816 */ /* 0x000fc40000000002 */
[----:B---3--:R-:W-:-:S04]  /*d250*/  @P1 LOP3.LUT R7, R7, R6, RZ, 0x3c, !PT ;  /* 0x0000000607071212 */ /* 0x008fc800078e3cff */
        /* <DEDUP_REMOVED lines=62> */
[----:B------:R-:W-:Y:S02]  /*d640*/  PRMT R14, RZ, 0x7610, R14 ;  /* 0x00007610ff0e7816 */ /* 0x000fe4000000000e */
[----:B----4-:R-:W-:-:S04]  /*d650*/  @P2 LOP3.LUT R7, R7, R6, RZ, 0x3c, !PT ;  /* 0x0000000607072212 */ /* 0x010fc800078e3cff */
[----:B------:R-:W-:-:S04]  /*d660*/  @P2 LOP3.LUT R6, R7, R6, RZ, 0x3c, !PT ;  /* 0x0000000607062212 */ /* 0x000fc800078e3cff */
[----:B------:R-:W-:-:S05]  /*d670*/  @P2 LOP3.LUT R7, R7, R6, RZ, 0x3c, !PT ;  /* 0x0000000607072212 */ /* 0x000fca00078e3cff */
[----:B------:R-:W4:Y:S04]  /*d680*/  @P2 LDG.E.U16 R14, [R6.64] ;  /* 0x00000006060e2981 */ /* 0x000f28000c1e1500 */
[----:B----4-:R0:W-:Y:S04]  /*d690*/  STL [R1+0x8c], R14 ;  /* 0x00008c0e01007387 */ /* 0x0101e80000100800 */
[----:B0-----:R-:W4:Y:S01]  /*d6a0*/  LDL.LU R14, [R1+0x13a0] ;  /* 0x0013a000010e7983 */ /* 0x001f220000300800 */
[----:B------:R-:W2:Y:S02]  /*d6b0*/  LDL R6, [R1+0x664] ;  /* 0x0006640001067983 */ /* 0x000ea40000100800 */
[----:B------:R-:W2:Y:S01]  /*d6c0*/  LDL R7, [R1+0x668] ;  /* 0x0006680001077983 */ /* 0x000ea20000100800 */
[----:B------:R-:W-:-:S02]  /*d6d0*/  PRMT R15, RZ, 0x7610, R15 ;  /* 0x00007610ff0f7816 */ /* 0x000fc4000000000f */
[----:B--2---:R-:W-:-:S04]  /*d6e0*/  @P2 LOP3.LUT R7, R7, R6, RZ, 0x3c, !PT ;  /* 0x0000000607072212 */ /* 0x004fc800078e3cff */
[----:B------:R-:W-:-:S04]  /*d6f0*/  @P2 LOP3.LUT R6, R7, R6, RZ, 0x3c, !PT ;  /* 0x0000000607062212 */ /* 0x000fc800078e3cff */
[----:B------:R-:W-:-:S05]  /*d700*/  @P2 LOP3.LUT R7, R7, R6, RZ, 0x3c, !PT ;  /* 0x0000000607072212 */ /* 0x000fca00078e3cff */
[----:B------:R-:W2:Y:S04]  /*d710*/  @P2 LDG.E.U16 R15, [R6.64] ;  /* 0x00000006060f2981 */ /* 0x000ea8000c1e1500 */
[----:B--2---:R0:W-:Y:S04]  /*d720*/  STL [R1+0x88], R15 ;  /* 0x0000880f01007387 */ /* 0x0041e80000100800 */
[----:B0-----:R-:W2:Y:S01]  /*d730*/  LDL.LU R15, [R1+0x139c] ;  /* 0x00139c00010f7983 */ /* 0x001ea20000300800 */
        /* <DEDUP_REMOVED lines=24> */
[----:B------:R0:W2:Y:S04]  /*d8c0*/  @P2 LDG.E.U16 R3, [R6.64] ;  /* 0x0000000606032981 */ /* 0x0000a8000c1e1500 */
[----:B0-----:R-:W2:Y:S04]  /*d8d0*/  LDL R6, [R1+0x644] ;  /* 0x0006440001067983 */ /* 0x001ea80000100800 */
[----:B------:R-:W2:Y:S01]  /*d8e0*/  LDL R7, [R1+0x648] ;  /* 0x0006480001077983 */ /* 0x000ea20000100800 */
[----:B------:R-:W-:Y:S02]  /*d8f0*/  PRMT R16, RZ, 0x7610, R16 ;  /* 0x00007610ff107816 */ /* 0x000fe40000000010 */
[----:B--2---:R-:W-:-:S04]  /*d900*/  @P2 LOP3.LUT R7, R7, R6, RZ, 0x3c, !PT ;  /* 0x0000000607072212 */ /* 0x004fc800078e3cff */
[----:B------:R-:W-:-:S04]  /*d910*/  @P2 LOP3.LUT R6, R7, R6, RZ, 0x3c, !PT ;  /* 0x0000000607062212 */ /* 0x000fc800078e3cff */
[----:B------:R-:W-:-:S05]  /*d920*/  @P2 LOP3.LUT R7, R7, R6, RZ, 0x3c, !PT ;  /* 0x0000000607072212 */ /* 0x000fca00078e3cff */
[----:B------:R-:W2:Y:S04]  /*d930*/  @P2 LDG.E.U16 R16, [R6.64] ;  /* 0x0000000606102981 */ /* 0x000ea8000c1e1500 */
[----:B------:R-:W-:Y:S04]  /*d940*/  STL [R1+0x134c], R3 ;  /* 0x00134c0301007387 */ /* 0x000fe80000100800 */
        /* <DEDUP_REMOVED lines=17> */
[----:B------:R-:W2:Y:S01]  /*da60*/  @P2 LDG.E.U16 R12, [R6.64] ;  /* 0x00000006060c2981 */ /* 0x000ea2000c1e1500 */
[----:B------:R-:W-:-:S03]  /*da70*/  ISETP.GT.AND P1, PT, R4, 0x1a, PT ;  /* 0x0000001a0400780c */ /* 0x000fc60003f24270 */
[----:B--2---:R0:W-:Y:S04]  /*da80*/  STL [R1+0x70], R12 ;  /* 0x0000700c01007387 */ /* 0x0041e80000100800 */
[----:B0-----:R-:W2:Y:S01]  /*da90*/  LDL.LU R12, [R1+0x1388] ;  /* 0x00138800010c7983 */ /* 0x001ea20000300800 */
[----:B------:R-:W2:Y:S02]  /*daa0*/  LDL R6, [R1+0x62c] ;  /* 0x00062c0001067983 */ /* 0x000ea40000100800 */
[----:B------:R-:W2:Y:S01]  /*dab0*/  LDL R7, [R1+0x630] ;  /* 0x0006300001077983 */ /* 0x000ea20000100800 */
[----:B------:R-:W-:Y:S02]  /*dac0*/  PRMT R11, RZ, 0x7610, R11 ;  /* 0x00007610ff0b7816 */ /* 0x000fe4000000000b */
        /* <DEDUP_REMOVED lines=101> */
[----:B------:R0:W-:Y:S04]  /*e120*/  STL [R1+0x44], R3 ;  /* 0x0000440301007387 */ /* 0x0001e80000100800 */
[----:B0-----:R-:W3:Y:S04]  /*e130*/  LDL R3, [R1+0xcc0] ;  /* 0x000cc00001037983 */ /* 0x001ee80000100800 */
        /* <DEDUP_REMOVED lines=36> */
[----:B------:R-:W-:Y:S02]  /*e380*/  ISETP.GT.AND P1, PT, R4, 0x1c, PT ;  /* 0x0000001c0400780c */ /* 0x000fe40003f24270 */
[----:B------:R-:W-:Y:S01]  /*e390*/  PRMT R0, RZ, 0x7610, R0 ;  /* 0x00007610ff007816 */ /* 0x000fe20000000000 */
[----:B--2---:R0:W-:Y:S04]  /*e3a0*/  STL [R1+0x30], R22 ;  /* 0x0000301601007387 */ /* 0x0041e80000100800 */
[----:B0-----:R-:W2:Y:S01]  /*e3b0*/  LDL.LU R22, [R1+0x1350] ;  /* 0x0013500001167983 */ /* 0x001ea20000300800 */
[----:B------:R-:W2:Y:S05]  /*e3c0*/  LDL R7, [R1+0xcbc] ;  /* 0x000cbc0001077983 */ /* 0x000eaa0000100800 */
[----:B---3--:R-:W-:Y:S01]  /*e3d0*/  @P1 IMAD.MOV.U32 R6, RZ, RZ, R3 ;  /* 0x000000ffff061224 */ /* 0x008fe200078e0003 */
[----:B------:R-:W-:Y:S01]  /*e3e0*/  PRMT R2, RZ, 0x7610, R2 ;  /* 0x00007610ff027816 */ /* 0x000fe20000000002 */
[----:B------:R-:W3:Y:S04]  /*e3f0*/  LDL R3, [R1+0xcac] ;  /* 0x000cac0001037983 */ /* 0x000ee80000100800 */
[----:B--2---:R0:W2:Y:S04]  /*e400*/  @P1 LDG.E.U16 R0, [R6.64] ;  /* 0x0000000606001981 */ /* 0x0040a8000c1e1500 */
[----:B0-----:R-:W2:Y:S04]  /*e410*/  LDL R6, [R1+0xcb8] ;  /* 0x000cb80001067983 */ /* 0x001ea80000100800 */
[----:B------:R-:W2:Y:S02]  /*e420*/  LDL R7, [R1+0xccc] ;  /* 0x000ccc0001077983 */ /* 0x000ea40000100800 */
[----:B--2---:R-:W-:-:S04]  /*e430*/  @P1 LOP3.LUT R7, R7, R6, RZ, 0x3c, !PT ;  /* 0x0000000607071212 */ /* 0x004fc800078e3cff */
[----:B------:R-:W-:-:S04]  /*e440*/  @P1 LOP3.LUT R6, R7, R6, RZ, 0x3c, !PT ;  /* 0x0000000607061212 */ /* 0x000fc800078e3cff */
[----:B------:R-:W-:-:S05]  /*e450*/  @P1 LOP3.LUT R7, R7, R6, RZ, 0x3c, !PT ;  /* 0x0000000607071212 */ /* 0x000fca00078e3cff */
[----:B------:R-:W2:Y:S04]  /*e460*/  @P1 LDG.E.U16 R2, [R6.64] ;  /* 0x0000000606021981 */ /* 0x000ea8000c1e1500 */
[----:B------:R0:W-:Y:S04]  /*e470*/  STL [R1+0x2c], R0 ;  /* 0x00002c0001007387 */ /* 0x0001e80000100800 */
[----:B0-----:R-:W3:Y:S04]  /*e480*/  LDL R0, [R1+0xce8] ;  /* 0x000ce80001007983 */ /* 0x001ee80000100800 */
[----:B--2---:R-:W-:Y:S01]  /*e490*/  STL [R1+0x28], R2 ;  /* 0x0000280201007387 */ /* 0x004fe20000100800 */
[----:B------:R-:W2:Y:S02]  /*e4a0*/  LDL R6, [R1+0xcc8] ;  /* 0x000cc80001067983 */ /* 0x000ea40000100800 */
[----:B------:R-:W2:Y:S01]  /*e4b0*/  LDL R7, [R1+0xcd4] ;  /* 0x000cd40001077983 */ /* 0x000ea20000100800 */
[----:B------:R-:W-:-:S02]  /*e4c0*/  PRMT R28, RZ, 0x7610, R28 ;  /* 0x00007610ff1c7816 */ /* 0x000fc4000000001c */
[----:B--2---:R-:W-:-:S04]  /*e4d0*/  @P1 LOP3.LUT R7, R7, R6, RZ, 0x3c, !PT ;  /* 0x0000000607071212 */ /* 0x004fc800078e3cff */
[----:B------:R-:W-:-:S04]  /*e4e0*/  @P1 LOP3.LUT R6, R7, R6, RZ, 0x3c, !PT ;  /* 0x0000000607061212 */ /* 0x000fc800078e3cff */
[----:B------:R-:W-:-:S05]  /*e4f0*/  @P1 LOP3.LUT R7, R7, R6, RZ, 0x3c, !PT ;  /* 0x0000000607071212 */ /* 0x000fca00078e3cff */
[----:B------:R0:W2:Y:S04]  /*e500*/  @P1 LDG.E.U16 R28, [R6.64] ;  /* 0x00000006061c1981 */ /* 0x0000a8000c1e1500 */
[----:B0-----:R-:W3:Y:S04]  /*e510*/  LDL R6, [R1+0xcd0] ;  /* 0x000cd00001067983 */ /* 0x001ee80000100800 */
[----:B------:R-:W3:Y:S01]  /*e520*/  LDL R7, [R1+0xcdc] ;  /* 0x000cdc0001077983 */ /* 0x000ee20000100800 */
[----:B----4-:R-:W-:-:S03]  /*e530*/  PRMT R14, RZ, 0x7610, R14 ;  /* 0x00007610ff0e7816 */ /* 0x010fc6000000000e */
[----:B--2---:R0:W-:Y:S04]  /*e540*/  STL [R1+0x1320], R28 ;  /* 0x0013201c01007387 */ /* 0x0041e80000100800 */
[----:B0-----:R-:W2:Y:S01]  /*e550*/  LDL R28, [R1+0xce0] ;  /* 0x000ce000011c7983 */ /* 0x001ea20000100800 */
[----:B---3--:R-:W-:-:S04]  /*e560*/  @P1 LOP3.LUT R7, R7, R6, RZ, 0x3c, !PT ;  /* 0x0000000607071212 */ /* 0x008fc800078e3cff */
[----:B------:R-:W-:-:S04]  /*e570*/  @P1 LOP3.LUT R6, R7, R6, RZ, 0x3c, !PT ;  /* 0x0000000607061212 */ /* 0x000fc800078e3cff */
[----:B------:R-:W-:-:S05]  /*e580*/  @P1 LOP3.LUT R7, R7, R6, RZ, 0x3c, !PT ;  /* 0x0000000607071212 */ /* 0x000fca00078e3cff */
[----:B------:R0:W3:Y:S04]  /*e590*/  @P1 LDG.E.U16 R14, [R6.64] ;  /* 0x00000006060e1981 */ /* 0x0000e8000c1e1500 */
[----:B0-----:R-:W4:Y:S01]  /*e5a0*/  LDL R7, [R1+0xcd8] ;  /* 0x000cd80001077983 */ /* 0x001f220000100800 */
[----:B------:R-:W-:Y:S02]  /*e5b0*/  PRMT R15, RZ, 0x7610, R15 ;  /* 0x00007610ff0f7816 */ /* 0x000fe4000000000f */
[----:B------:R-:W-:Y:S01]  /*e5c0*/  PRMT R27, RZ, 0x7610, R27 ;  /* 0x00007610ff1b7816 */ /* 0x000fe2000000001b */
[----:B--2---:R-:W-:-:S05]  /*e5d0*/  @P1 IMAD.MOV.U32 R6, RZ, RZ, R28 ;  /* 0x000000ffff061224 */ /* 0x004fca00078e001c */
[----:B----4-:R0:W2:Y:S02]  /*e5e0*/  @P1 LDG.E.U16 R15, [R6.64] ;  /* 0x00000006060f1981 */ /* 0x0100a4000c1e1500 */
[----:B0-----:R-:W-:Y:S02]  /*e5f0*/  @P1 IMAD.MOV.U32 R6, RZ, RZ, R0 ;  /* 0x000000ffff061224 */ /* 0x001fe400078e0000 */
[----:B------:R-:W-:-:S05]  /*e600*/  @P1 IMAD.MOV.U32 R7, RZ, RZ, R3 ;  /* 0x000000ffff071224 */ /* 0x000fca00078e0003 */
[----:B------:R0:W4:Y:S04]  /*e610*/  @P1 LDG.E.U16 R27, [R6.64] ;  /* 0x00000006061b1981 */ /* 0x000128000c1e1500 */
[----:B---3--:R1:W-:Y:S01]  /*e620*/  STL [R1+0x8], R14 ;  /* 0x0000080e01007387 */ /* 0x0083e20000100800 */
[----:B------:R-:W3:Y:S03]  /*e630*/  LDL R28, [R1+0xcfc] ;  /* 0x000cfc00011c7983 */ /* 0x000ee60000100800 */
[----:B-1----:R-:W3:Y:S04]  /*e640*/  LDL R14, [R1+0xd04] ;  /* 0x000d0400010e7983 */ /* 0x002ee80000100800 */
[----:B--2---:R1:W-:Y:S01]  /*e650*/  STL [R1], R15 ;  /* 0x0000000f01007387 */ /* 0x0043e20000100800 */
[----:B0-----:R-:W2:Y:S02]  /*e660*/  LDL R6, [R1+0xce4] ;  /* 0x000ce40001067983 */ /* 0x001ea40000100800 */
[----:B------:R-:W2:Y:S02]  /*e670*/  LDL R7, [R1+0xcf4] ;  /* 0x000cf40001077983 */ /* 0x000ea40000100800 */
[----:B------:R-:W3:Y:S01]  /*e680*/  LDL R3, [R1+0xcf8] ;  /* 0x000cf80001037983 */ /* 0x000ee20000100800 */
[----:B------:R-:W3:Y:S04]  /*e690*/  LDL R0, [R1+0xd0c] ;  /* 0x000d0c0001007983 */ /* 0x000ee80000100800 */
[----:B-1----:R-:W3:Y:S04]  /*e6a0*/  LDL R15, [R1+0xd00] ;  /* 0x000d0000010f7983 */ /* 0x002ee80000100800 */
[----:B----4-:R0:W-:Y:S04]  /*e6b0*/  STL [R1+0x1324], R27 ;  /* 0x0013241b01007387 */ /* 0x0101e80000100800 */
[----:B0-----:R-:W4:Y:S01]  /*e6c0*/  LDL R27, [R1+0xcf0] ;  /* 0x000cf000011b7983 */ /* 0x001f220000100800 */
[----:B------:R-:W-:-:S02]  /*e6d0*/  PRMT R24, RZ, 0x7610, R24 ;  /* 0x00007610ff187816 */ /* 0x000fc40000000018 */
[----:B------:R-:W-:Y:S02]  /*e6e0*/  ISETP.GT.AND P2, PT, R4, 0x1d, PT ;  /* 0x0000001d0400780c */ /* 0x000fe40003f44270 */
[----:B------:R-:W-:Y:S02]  /*e6f0*/  PRMT R16, RZ, 0x7610, R16 ;  /* 0x00007610ff107816 */ /* 0x000fe40000000010 */
[----:B------:R-:W-:Y:S02]  /*e700*/  PRMT R13, RZ, 0x7610, R13 ;  /* 0x00007610ff0d7816 */ /* 0x000fe4000000000d */
[----:B--2---:R-:W-:-:S04]  /*e710*/  @P1 LOP3.LUT R7, R7, R6, RZ, 0x3c, !PT ;  /* 0x0000000607071212 */ /* 0x004fc800078e3cff */
[----:B------:R-:W-:-:S04]  /*e720*/  @P1 LOP3.LUT R6, R7, R6, RZ, 0x3c, !PT ;  /* 0x0000000607061212 */ /* 0x000fc800078e3cff */
[----:B------:R-:W-:-:S05]  /*e730*/  @P1 LOP3.LUT R7, R7, R6, RZ, 0x3c, !PT ;  /* 0x0000000607071212 */ /* 0x000fca00078e3cff */
[----:B------:R3:W2:Y:S02]  /*e740*/  @P1 LDG.E.U16 R24, [R6.64] ;  /* 0x0000000606181981 */ /* 0x0006a4000c1e1500 */
[----:B---3--:R-:W-:Y:S02]  /*e750*/  @P1 IMAD.MOV.U32 R6, RZ, RZ, R14 ;  /* 0x000000ffff061224 */ /* 0x008fe400078e000e */
[----:B----4-:R-:W-:-:S05]  /*e760*/  @P1 IMAD.MOV.U32 R7, RZ, RZ, R27 ;  /* 0x000000ffff071224 */ /* 0x010fca00078e001b */
[----:B------:R0:W3:Y:S02]  /*e770*/  @P1 LDG.E.U16 R16, [R6.64] ;  /* 0x0000000606101981 */ /* 0x0000e4000c1e1500 */
[----:B0-----:R-:W-:Y:S02]  /*e780*/  @P2 IMAD.MOV.U32 R6, RZ, RZ, R15 ;  /* 0x000000ffff062224 */ /* 0x001fe400078e000f */
[----:B------:R-:W-:-:S05]  /*e790*/  @P2 IMAD.MOV.U32 R7, RZ, RZ, R28 ;  /* 0x000000ffff072224 */ /* 0x000fca00078e001c */
[----:B------:R0:W4:Y:S01]  /*e7a0*/  @P2 LDG.E.U16 R13, [R6.64] ;  /* 0x00000006060d2981 */ /* 0x000122000c1e1500 */
[----:B------:R-:W-:Y:S01]  /*e7b0*/  PRMT R12, RZ, 0x7610, R12 ;  /* 0x00007610ff0c7816 */ /* 0x000fe2000000000c */
[----:B0-----:R-:W-:Y:S02]  /*e7c0*/  @P2 IMAD.MOV.U32 R6, RZ, RZ, R0 ;  /* 0x000000ffff062224 */ /* 0x001fe400078e0000 */
[----:B------:R-:W-:-:S05]  /*e7d0*/  @P2 IMAD.MOV.U32 R7, RZ, RZ, R3 ;  /* 0x000000ffff072224 */ /* 0x000fca00078e0003 */
[----:B------:R0:W4:Y:S04]  /*e7e0*/  @P2 LDG.E.U16 R12, [R6.64] ;  /* 0x00000006060c2981 */ /* 0x000128000c1e1500 */
[----:B--2---:R-:W-:Y:S01]  /*e7f0*/  STL [R1+0x1328], R24 ;  /* 0x0013281801007387 */ /* 0x004fe20000100800 */
[----:B------:R-:W2:Y:S03]  /*e800*/  LDL R14, [R1+0xd14] ;  /* 0x000d1400010e7983 */ /* 0x000ea60000100800 */
[----:B---3--:R-:W-:Y:S01]  /*e810*/  STL [R1+0x132c], R16 ;  /* 0x00132c1001007387 */ /* 0x008fe20000100800 */
[----:B------:R-:W3:Y:S03]  /*e820*/  LDL R27, [R1+0xd1c] ;  /* 0x000d1c00011b7983 */ /* 0x000ee60000100800 */
[----:B----4-:R-:W-:Y:S01]  /*e830*/  STL [R1+0x1310], R13 ;  /* 0x0013100d01007387 */ /* 0x010fe20000100800 */
[----:B0-----:R-:W4:Y:S01]  /*e840*/  LDL R7, [R1+0xd08] ;  /* 0x000d080001077983 */ /* 0x001f220000100800 */
[----:B------:R-:W-:Y:S01]  /*e850*/  PRMT R11, RZ, 0x7610, R11 ;  /* 0x00007610ff0b7816 */ /* 0x000fe2000000000b */
[----:B------:R-:W3:Y:S01]  /*e860*/  LDL R28, [R1+0xd18] ;  /* 0x000d1800011c7983 */ /* 0x000ee20000100800 */
[----:B------:R-:W3:Y:S04]  /*e870*/  LDL R15, [R1+0xd20] ;  /* 0x000d2000010f7983 */ /* 0x000ee80000100800 */
[----:B------:R-:W3:Y:S04]  /*e880*/  LDL R3, [R1+0xcec] ;  /* 0x000cec0001037983 */ /* 0x000ee80000100800 */
[----:B------:R-:W3:Y:S04]  /*e890*/  LDL R0, [R1+0xd28] ;  /* 0x000d280001007983 */ /* 0x000ee80000100800 */
[----:B------:R0:W-:Y:S04]  /*e8a0*/  STL [R1+0x1314], R12 ;  /* 0x0013140c01007387 */ /* 0x0001e80000100800 */
[----:B0-----:R-:W3:Y:S01]  /*e8b0*/  LDL R12, [R1+0xd34] ;  /* 0x000d3400010c7983 */ /* 0x001ee20000100800 */
[----:B--2---:R-:W-:-:S03]  /*e8c0*/  @P2 IMAD.MOV.U32 R6, RZ, RZ, R14 ;  /* 0x000000ffff062224 */ /* 0x004fc600078e000e */
[----:B------:R-:W2:Y:S04]  /*e8d0*/  LDL R14, [R1+0xd24] ;  /* 0x000d2400010e7983 */ /* 0x000ea80000100800 */
[----:B----4-:R0:W4:Y:S04]  /*e8e0*/  @P2 LDG.E.U16 R11, [R6.64] ;  /* 0x00000006060b2981 */ /* 0x010128000c1e1500 */
[----:B0-----:R-:W2:Y:S01]  /*e8f0*/  LDL R7, [R1+0xd10] ;  /* 0x000d100001077983 */ /* 0x001ea20000100800 */
[----:B------:R-:W-:Y:S01]  /*e900*/  PRMT R10, RZ, 0x7610, R10 ;  /* 0x00007610ff0a7816 */ /* 0x000fe2000000000a */
[----:B---3--:R-:W-:Y:S01]  /*e910*/  @P2 IMAD.MOV.U32 R6, RZ, RZ, R27 ;  /* 0x000000ffff062224 */ /* 0x008fe200078e001b */
[----:B------:R-:W-:-:S02]  /*e920*/  PRMT R9, RZ, 0x7610, R9 ;  /* 0x00007610ff097816 */ /* 0x000fc40000000009 */
[----:B------:R-:W-:Y:S02]  /*e930*/  PRMT R8, RZ, 0x7610, R8 ;  /* 0x00007610ff087816 */ /* 0x000fe40000000008 */
[----:B--2---:R0:W2:Y:S02]  /*e940*/  @P2 LDG.E.U16 R10, [R6.64] ;  /* 0x00000006060a2981 */ /* 0x0040a4000c1e1500 */
[----:B0-----:R-:W-:Y:S02]  /*e950*/  @P2 IMAD.MOV.U32 R6, RZ, RZ, R15 ;  /* 0x000000ffff062224 */ /* 0x001fe400078e000f */
[----:B------:R-:W-:-:S05]  /*e960*/  @P2 IMAD.MOV.U32 R7, RZ, RZ, R28 ;  /* 0x000000ffff072224 */ /* 0x000fca00078e001c */
[----:B------:R0:W3:Y:S02]  /*e970*/  @P2 LDG.E.U16 R9, [R6.64] ;  /* 0x0000000606092981 */ /* 0x0000e4000c1e1500 */
[----:B0-----:R-:W-:Y:S02]  /*e980*/  @P2 IMAD.MOV.U32 R6, RZ, RZ, R0 ;  /* 0x000000ffff062224 */ /* 0x001fe400078e0000 */
[----:B------:R-:W-:-:S05]  /*e990*/  @P2 IMAD.MOV.U32 R7, RZ, RZ, R3 ;  /* 0x000000ffff072224 */ /* 0x000fca00078e0003 */
[----:B------:R0:W3:Y:S04]  /*e9a0*/  @P2 LDG.E.U16 R8, [R6.64] ;  /* 0x0000000606082981 */ /* 0x0000e8000c1e1500 */
[----:B----4-:R1:W-:Y:S01]  /*e9b0*/  STL [R1+0x1318], R11 ;  /* 0x0013180b01007387 */ /* 0x0103e20000100800 */
[----:B------:R-:W4:Y:S02]  /*e9c0*/  LDL R27, [R1+0xd30] ;  /* 0x000d3000011b7983 */ /* 0x000f240000100800 */
[----:B------:R-:W-:Y:S02]  /*e9d0*/  @P2 IMAD.MOV.U32 R15, RZ, RZ, R14 ;  /* 0x000000ffff0f2224 */ /* 0x000fe400078e000e */
[----:B------:R-:W-:Y:S01]  /*e9e0*/  @P2 IMAD.MOV.U32 R14, RZ, RZ, R12 ;  /* 0x000000ffff0e2224 */ /* 0x000fe200078e000c */
[----:B0-----:R-:W-:Y:S01]  /*e9f0*/  PRMT R7, RZ, 0x7610, R7 ;  /* 0x00007610ff077816 */ /* 0x001fe20000000007 */
[----:B-1----:R-:W4:Y:S05]  /*ea00*/  LDL R11, [R1+0xd3c] ;  /* 0x000d3c00010b7983 */ /* 0x002f2a0000100800 */
[----:B------:R4:W4:Y:S01]  /*ea10*/  @P2 LDG.E.U16 R7, [R14.64] ;  /* 0x000000060e072981 */ /* 0x000922000c1e1500 */
[----:B------:R-:W-:-:S03]  /*ea20*/  PRMT R6, RZ, 0x7610, R6 ;  /* 0x00007610ff067816 */ /* 0x000fc60000000006 */
[----:B--2---:R-:W-:Y:S04]  /*ea30*/  STL [R1+0x131c], R10 ;  /* 0x00131c0a01007387 */ /* 0x004fe80000100800 */
[----:B---3--:R0:W-:Y:S01]  /*ea40*/  STL [R1+0x1330], R9 ;  /* 0x0013300901007387 */ /* 0x0081e20000100800 */
[----:B------:R-:W2:Y:S02]  /*ea50*/  LDL R3, [R1+0x6b4] ;  /* 0x0006b40001037983 */ /* 0x000ea40000100800 */
[----:B------:R-:W3:Y:S01]  /*ea60*/  LDL R0, [R1+0x6b8] ;  /* 0x0006b80001007983 */ /* 0x000ee20000100800 */
[----:B------:R-:W-:Y:S01]  /*ea70*/  STL [R1+0x1334], R8 ;  /* 0x0013340801007387 */ /* 0x000fe20000100800 */
[----:B------:R-:W3:Y:S03]  /*ea80*/  LDL R12, [R1+0xd38] ;  /* 0x000d3800010c7983 */ /* 0x000ee60000100800 */
[----:B0-----:R-:W3:Y:S01]  /*ea90*/  LDL R9, [R1+0xd40] ;  /* 0x000d400001097983 */ /* 0x001ee20000100800 */
[----:B----4-:R-:W-:-:S02]  /*eaa0*/  @P2 IMAD.MOV.U32 R15, RZ, RZ, R27 ;  /* 0x000000ffff0f2224 */ /* 0x010fc400078e001b */
[----:B------:R-:W-:-:S05]  /*eab0*/  @P2 IMAD.MOV.U32 R14, RZ, RZ, R11 ;  /* 0x000000ffff0e2224 */ /* 0x000fca00078e000b */
[----:B------:R2:W4:Y:S04]  /*eac0*/  @P2 LDG.E.U16 R6, [R14.64] ;  /* 0x000000060e062981 */ /* 0x000528000c1e1500 */
[----:B------:R0:W-:Y:S01]  /*ead0*/  STL [R1+0x1338], R7 ;  /* 0x0013380701007387 */ /* 0x0001e20000100800 */
[----:B------:R-:W4:Y:S03]  /*eae0*/  LDL R11, [R1+0xd2c] ;  /* 0x000d2c00010b7983 */ /* 0x000f260000100800 */
[----:B0-----:R-:W4:Y:S01]  /*eaf0*/  LDL R7, [R1+0xd48] ;  /* 0x000d480001077983 */ /* 0x001f220000100800 */
[----:B------:R-:W-:Y:S02]  /*eb00*/  ISETP.GT.AND P1, PT, R4, 0x1e, PT ;  /* 0x0000001e0400780c */ /* 0x000fe40003f24270 */
[----:B------:R-:W-:-:S02]  /*eb10*/  PRMT R29, RZ, 0x7610, R29 ;  /* 0x00007610ff1d7816 */ /* 0x000fc4000000001d */
[----:B------:R-:W-:Y:S01]  /*eb20*/  PRMT R8, RZ, 0x7610, R8 ;  /* 0x00007610ff087816 */ /* 0x000fe20000000008 */
[----:B--2---:R-:W-:Y:S02]  /*eb30*/  @P0 IMAD.MOV.U32 R15, RZ, RZ, R3 ;  /* 0x000000ffff0f0224 */ /* 0x004fe400078e0003 */
[----:B---3--:R-:W-:-:S05]  /*eb40*/  @P0 IMAD.MOV.U32 R14, RZ, RZ, R0 ;  /* 0x000000ffff0e0224 */ /* 0x008fca00078e0000 */
[----:B------:R0:W2:Y:S02]  /*eb50*/  @P0 LDG.E.U16 R29, [R14.64] ;  /* 0x000000060e1d0981 */ /* 0x0000a4000c1e1500 */
[----:B0-----:R-:W-:Y:S02]  /*eb60*/  @P1 IMAD.MOV.U32 R15, RZ, RZ, R12 ;  /* 0x000000ffff0f1224 */ /* 0x001fe400078e000c */
[----:B------:R-:W-:-:S05]  /*eb70*/  @P1 IMAD.MOV.U32 R14, RZ, RZ, R9 ;  /* 0x000000ffff0e1224 */ /* 0x000fca00078e0009 */
[----:B------:R0:W3:Y:S04]  /*eb80*/  @P1 LDG.E.U16 R8, [R14.64] ;  /* 0x000000060e081981 */ /* 0x0000e8000c1e1500 */
[----:B----4-:R1:W-:Y:S01]  /*eb90*/  STL [R1+0x133c], R6 ;  /* 0x00133c0601007387 */ /* 0x0103e20000100800 */
[----:B------:R-:W4:Y:S02]  /*eba0*/  LDL R28, [R1+0xd44] ;  /* 0x000d4400011c7983 */ /* 0x000f240000100800 */
[----:B0-----:R-:W-:Y:S01]  /*ebb0*/  @P1 IMAD.MOV.U32 R15, RZ, RZ, R11 ;  /* 0x000000ffff0f1224 */ /* 0x001fe200078e000b */
[----:B------:R-:W4:Y:S04]  /*ebc0*/  LDL R27, [R1+0xd54] ;  /* 0x000d5400011b7983 */ /* 0x000f280000100800 */
[----:B------:R-:W4:Y:S04]  /*ebd0*/  LDL R3, [R1+0xd50] ;  /* 0x000d500001037983 */ /* 0x000f280000100800 */
[----:B------:R-:W4:Y:S01]  /*ebe0*/  LDL R0, [R1+0xd5c] ;  /* 0x000d5c0001007983 */ /* 0x000f220000100800 */
[----:B-1----:R-:W-:Y:S01]  /*ebf0*/  PRMT R6, RZ, 0x7610, R6 ;  /* 0x00007610ff067816 */ /* 0x002fe20000000006 */
[----:B------:R-:W-:-:S05]  /*ec00*/  @P1 IMAD.MOV.U32 R14, RZ, RZ, R7 ;  /* 0x000000ffff0e1224 */ /* 0x000fca00078e0007 */
[----:B------:R-:W4:Y:S04]  /*ec10*/  @P1 LDG.E.U16 R6, [R14.64] ;  /* 0x000000060e061981 */ /* 0x000f28000c1e1500 */
[----:B--2---:R-:W-:Y:S01]  /*ec20*/  STL [R1+0x12c4], R29 ;  /* 0x0012c41d01007387 */ /* 0x004fe20000100800 */
[----:B------:R-:W2:Y:S03]  /*ec30*/  LDL R9, [R1+0xd58] ;  /* 0x000d580001097983 */ /* 0x000ea60000100800 */
[----:B---3--:R0:W-:Y:S01]  /*ec40*/  STL [R1+0x20], R8 ;  /* 0x0000200801007387 */ /* 0x0081e20000100800 */
[----:B------:R-:W3:Y:S02]  /*ec50*/  LDL R12, [R1+0xd4c] ;  /* 0x000d4c00010c7983 */ /* 0x000ee40000100800 */
[----:B------:R-:W3:Y:S02]  /*ec60*/  LDL R11, [R1+0xd68] ;  /* 0x000d6800010b7983 */ /* 0x000ee40000100800 */
[----:B------:R-:W3:Y:S01]  /*ec70*/  LDL R7, [R1+0xd64] ;  /* 0x000d640001077983 */ /* 0x000ee20000100800 */
[----:B0-----:R-:W3:Y:S04]  /*ec80*/  LDL R8, [R1+0xd60] ;  /* 0x000d600001087983 */ /* 0x001ee80000100800 */
[----:B----4-:R0:W-:Y:S04]  /*ec90*/  STL [R1+0x1c], R6 ;  /* 0x00001c0601007387 */ /* 0x0101e80000100800 */
[----:B0-----:R-:W4:Y:S01]  /*eca0*/  LDL R6, [R1+0xd74] ;  /* 0x000d740001067983 */ /* 0x001f220000100800 */
[----:B------:R-:W-:Y:S01]  /*ecb0*/  PRMT R24, RZ, 0x7610, R24 ;  /* 0x00007610ff187816 */ /* 0x000fe20000000018 */
[----:B------:R-:W-:-:S02]  /*ecc0*/  @P1 IMAD.MOV.U32 R14, RZ, RZ, R27 ;  /* 0x000000ffff0e1224 */ /* 0x000fc400078e001b */
[----:B------:R-:W-:Y:S01]  /*ecd0*/  @P1 IMAD.MOV.U32 R15, RZ, RZ, R28 ;  /* 0x000000ffff0f1224 */ /* 0x000fe200078e001c */
[----:B------:R-:W-:-:S04]  /*ece0*/  PRMT R16, RZ, 0x7610, R16 ;  /* 0x00007610ff107816 */ /* 0x000fc80000000010 */
[----:B------:R0:W4:Y:S01]  /*ecf0*/  @P1 LDG.E.U16 R24, [R14.64] ;  /* 0x000000060e181981 */ /* 0x000122000c1e1500 */
[----:B------:R-:W-:Y:S01]  /*ed00*/  PRMT R13, RZ, 0x7610, R13 ;  /* 0x00007610ff0d7816 */ /* 0x000fe2000000000d */
[----:B0-----:R-:W-:Y:S02]  /*ed10*/  @P1 IMAD.MOV.U32 R14, RZ, RZ, R0 ;  /* 0x000000ffff0e1224 */ /* 0x001fe400078e0000 */
[----:B------:R-:W-:Y:S01]  /*ed20*/  @P1 IMAD.MOV.U32 R15, RZ, RZ, R3 ;  /* 0x000000ffff0f1224 */ /* 0x000fe200078e0003 */
[----:B------:R-:W4:Y:S04]  /*ed30*/  LDL R0, [R1+0xd7c] ;  /* 0x000d7c0001007983 */ /* 0x000f280000100800 */
[----:B------:R-:W4:Y:S04]  /*ed40*/  LDL R3, [R1+0xd70] ;  /* 0x000d700001037983 */ /* 0x000f280000100800 */
[----:B------:R2:W4:Y:S01]  /*ed50*/  @P1 LDG.E.U16 R16, [R14.64] ;  /* 0x000000060e101981 */ /* 0x000522000c1e1500 */
[----:B------:R-:W-:-:S02]  /*ed60*/  PRMT R10, RZ, 0x7610, R10 ;  /* 0x00007610ff0a7816 */ /* 0x000fc4000000000a */
[----:B------:R-:W-:Y:S01]  /*ed70*/  PRMT R26, RZ, 0x7610, R26 ;  /* 0x00007610ff1a7816 */ /* 0x000fe2000000001a */
[----:B--2---:R-:W-:Y:S02]  /*ed80*/  @P1 IMAD.MOV.U32 R15, RZ, RZ, R9 ;  /* 0x000000ffff0f1224 */ /* 0x004fe400078e0009 */
[----:B------:R-:W2:Y:S01]  /*ed90*/  LDL R9, [R1+0xd78] ;  /* 0x000d780001097983 */ /* 0x000ea20000100800 */
[----:B---3--:R-:W-:-:S03]  /*eda0*/  @P1 IMAD.MOV.U32 R14, RZ, RZ, R8 ;  /* 0x000000ffff0e1224 */ /* 0x008fc600078e0008 */
[----:B------:R-:W3:Y:S04]  /*edb0*/  LDL R8, [R1+0xd80] ;  /* 0x000d800001087983 */ /* 0x000ee80000100800 */
[----:B------:R0:W3:Y:S02]  /*edc0*/  @P1 LDG.E.U16 R13, [R14.64] ;  /* 0x000000060e0d1981 */ /* 0x0000e4000c1e1500 */
[----:B0-----:R-:W-:Y:S02]  /*edd0*/  @P1 IMAD.MOV.U32 R14, RZ, RZ, R11 ;  /* 0x000000ffff0e1224 */ /* 0x001fe400078e000b */
[----:B------:R-:W-:-:S05]  /*ede0*/  @P1 IMAD.MOV.U32 R15, RZ, RZ, R12 ;  /* 0x000000ffff0f1224 */ /* 0x000fca00078e000c */
[----:B------:R4:W3:Y:S02]  /*edf0*/  @P1 LDG.E.U16 R10, [R14.64] ;  /* 0x000000060e0a1981 */ /* 0x0008e4000c1e1500 */
[----:B----4-:R-:W-:Y:S02]  /*ee00*/  @P1 IMAD.MOV.U32 R14, RZ, RZ, R6 ;  /* 0x000000ffff0e1224 */ /* 0x010fe400078e0006 */
[----:B------:R-:W-:Y:S01]  /*ee10*/  @P1 IMAD.MOV.U32 R15, RZ, RZ, R7 ;  /* 0x000000ffff0f1224 */ /* 0x000fe200078e0007 */
[----:B------:R-:W4:Y:S04]  /*ee20*/  LDL R6, [R1+0xd88] ;  /* 0x000d880001067983 */ /* 0x000f280000100800 */
[----:B------:R-:W4:Y:S04]  /*ee30*/  LDL R7, [R1+0xd6c] ;  /* 0x000d6c0001077983 */ /* 0x000f280000100800 */
[----:B------:R0:W4:Y:S01]  /*ee40*/  @P1 LDG.E.U16 R26, [R14.64] ;  /* 0x000000060e1a1981 */ /* 0x000122000c1e1500 */
[----:B------:R-:W-:-:S02]  /*ee50*/  ISETP.GT.AND P0, PT, R4, 0x1f, PT ;  /* 0x0000001f0400780c */ /* 0x000fc40003f04270 */
[----:B------:R-:W-:Y:S02]  /*ee60*/  PRMT R25, RZ, 0x7610, R25 ;  /* 0x00007610ff197816 */ /* 0x000fe40000000019 */
[----:B------:R-:W-:Y:S01]  /*ee70*/  PRMT R23, RZ, 0x7610, R23 ;  /* 0x00007610ff177816 */ /* 0x000fe20000000017 */
[----:B0-----:R-:W-:Y:S02]  /*ee80*/  @P1 IMAD.MOV.U32 R14, RZ, RZ, R0 ;  /* 0x000000ffff0e1224 */ /* 0x001fe400078e0000 */
[----:B------:R-:W-:-:S05]  /*ee90*/  @P1 IMAD.MOV.U32 R15, RZ, RZ, R3 ;  /* 0x000000ffff0f1224 */ /* 0x000fca00078e0003 */
[----:B------:R2:W4:Y:S01]  /*eea0*/  @P1 LDG.E.U16 R25, [R14.64] ;  /* 0x000000060e191981 */ /* 0x000522000c1e1500 */
[----:B------:R-:W-:Y:S01]  /*eeb0*/  PRMT R5, RZ, 0x7610, R5 ;  /* 0x00007610ff057816 */ /* 0x000fe20000000005 */
[----:B--2---:R-:W-:Y:S02]  /*eec0*/  @P0 IMAD.MOV.U32 R15, RZ, RZ, R9 ;  /* 0x000000ffff0f0224 */ /* 0x004fe400078e0009 */
[----:B---3--:R-:W-:-:S05]  /*eed0*/  @P0 IMAD.MOV.U32 R14, RZ, RZ, R8 ;  /* 0x000000ffff0e0224 */ /* 0x008fca00078e0008 */
[----:B------:R4:W2:Y:S02]  /*eee0*/  @P0 LDG.E.U16 R23, [R14.64] ;  /* 0x000000060e170981 */ /* 0x0008a4000c1e1500 */
[----:B----4-:R-:W-:Y:S02]  /*eef0*/  @P0 IMAD.MOV.U32 R14, RZ, RZ, R6 ;  /* 0x000000ffff0e0224 */ /* 0x010fe400078e0006 */
[----:B------:R-:W-:Y:S01]  /*ef00*/  @P0 IMAD.MOV.U32 R15, RZ, RZ, R7 ;  /* 0x000000ffff0f0224 */ /* 0x000fe200078e0007 */
[----:B------:R-:W-:Y:S01]  /*ef10*/  STL [R1+0x1300], R26 ;  /* 0x0013001a01007387 */ /* 0x000fe20000100800 */
[----:B------:R-:W3:Y:S02]  /*ef20*/  LDL R0, [R1+0xd9c] ;  /* 0x000d9c0001007983 */ /* 0x000ee40000100800 */
[----:B------:R-:W4:Y:S01]  /*ef30*/  LDL R3, [R1+0xd84] ;  /* 0x000d840001037983 */ /* 0x000f220000100800 */
[----:B------:R3:W4:Y:S04]  /*ef40*/  @P0 LDG.E.U16 R5, [R14.64] ;  /* 0x000000060e050981 */ /* 0x000728000c1e1500 */
[----:B------:R-:W-:Y:S01]  /*ef50*/  STL [R1+0x1304], R25 ;  /* 0x0013041901007387 */ /* 0x000fe20000100800 */
[----:B------:R0:W-:Y:S02]  /*ef60*/  STL [R1+0xc], R13 ;  /* 0x00000c0d01007387 */ /* 0x0001e40000100800 */
[----:B------:R-:W4:Y:S01]  /*ef70*/  LDL R12, [R1+0xdac] ;  /* 0x000dac00010c7983 */ /* 0x000f220000100800 */
[----:B0-----:R-:W4:Y:S01]  /*ef80*/  LDL R13, [R1+0xd98] ;  /* 0x000d9800010d7983 */ /* 0x001f220000100800 */
[----:B------:R-:W-:Y:S03]  /*ef90*/  STL [R1+0x18], R24 ;  /* 0x0000181801007387 */ /* 0x000fe60000100800 */
[----:B--2---:R-:W-:Y:S01]  /*efa0*/  STL [R1+0x12c8], R23 ;  /* 0x0012c81701007387 */ /* 0x004fe20000100800 */
[----:B------:R-:W2:Y:S02]  /*efb0*/  LDL R11, [R1+0xda8] ;  /* 0x000da800010b7983 */ /* 0x000ea40000100800 */
[----:B------:R-:W-:Y:S02]  /*efc0*/  STL [R1+0x14], R16 ;  /* 0x0000141001007387 */ /* 0x000fe40000100800 */
[----:B------:R0:W-:Y:S01]  /*efd0*/  STL [R1+0x4], R10 ;  /* 0x0000040a01007387 */ /* 0x0001e20000100800 */
[----:B------:R-:W2:Y:S04]  /*efe0*/  LDL R9, [R1+0xdb0] ;  /* 0x000db00001097983 */ /* 0x000ea80000100800 */
[----:B------:R-:W2:Y:S04]  /*eff0*/  LDL R8, [R1+0xdb8] ;  /* 0x000db80001087983 */ /* 0x000ea80000100800 */
[----:B0-----:R-:W2:Y:S01]  /*f000*/  LDL R10, [R1+0xdb4] ;  /* 0x000db400010a7983 */ /* 0x001ea20000100800 */
[----:B---3--:R-:W-:-:S03]  /*f010*/  @P0 IMAD.MOV.U32 R14, RZ, RZ, R0 ;  /* 0x000000ffff0e0224 */ /* 0x008fc600078e0000 */
[----:B----4-:R0:W-:Y:S01]  /*f020*/  STL [R1+0x12cc], R5 ;  /* 0x0012cc0501007387 */ /* 0x0101e20000100800 */
[----:B------:R-:W3:Y:S02]  /*f030*/  LDL R7, [R1+0xda4] ;  /* 0x000da40001077983 */ /* 0x000ee40000100800 */
[----:B------:R-:W4:Y:S02]  /*f040*/  LDL R0, [R1+0xdc4] ;  /* 0x000dc40001007983 */ /* 0x000f240000100800 */
[----:B------:R-:W3:Y:S01]  /*f050*/  LDL R6, [R1+0xdc0] ;  /* 0x000dc00001067983 */ /* 0x000ee20000100800 */
[----:B0-----:R-:W3:Y:S01]  /*f060*/  LDL R5, [R1+0xde4] ;  /* 0x000de40001057983 */ /* 0x001ee20000100800 */
[----:B------:R-:W-:Y:S01]  /*f070*/  PRMT R17, RZ, 0x7610, R17 ;  /* 0x00007610ff117816 */ /* 0x000fe20000000011 */
[----:B------:R-:W-:Y:S01]  /*f080*/  @P0 IMAD.MOV.U32 R15, RZ, RZ, R3 ;  /* 0x000000ffff0f0224 */ /* 0x000fe200078e0003 */
[----:B------:R-:W-:Y:S02]  /*f090*/  PRMT R18, RZ, 0x7610, R18 ;  /* 0x00007610ff127816 */ /* 0x000fe40000000012 */
[----:B------:R-:W-:-:S02]  /*f0a0*/  PRMT R19, RZ, 0x7610, R19 ;  /* 0x00007610ff137816 */ /* 0x000fc40000000013 */
[----:B------:R-:W-:Y:S02]  /*f0b0*/  PRMT R20, RZ, 0x7610, R20 ;  /* 0x00007610ff147816 */ /* 0x000fe40000000014 */
[----:B------:R-:W-:Y:S01]  /*f0c0*/  PRMT R21, RZ, 0x7610, R21 ;  /* 0x00007610ff157816 */ /* 0x000fe20000000015 */
[----:B------:R0:W3:Y:S01]  /*f0d0*/  @P0 LDG.E.U16 R17, [R14.64] ;  /* 0x000000060e110981 */ /* 0x0000e2000c1e1500 */
[----:B------:R-:W-:-:S03]  /*f0e0*/  PRMT R22, RZ, 0x7610, R22 ;  /* 0x00007610ff167816 */ /* 0x000fc60000000016 */
[----:B------:R-:W3:Y:S01]  /*f0f0*/  LDL.LU R3, [R1+0x5e4] ;  /* 0x0005e40001037983 */ /* 0x000ee20000300800 */
[----:B0-----:R-:W-:Y:S02]  /*f100*/  @P0 IMAD.MOV.U32 R14, RZ, RZ, R12 ;  /* 0x000000ffff0e0224 */ /* 0x001fe400078e000c */
[----:B------:R-:W-:-:S05]  /*f110*/  @P0 IMAD.MOV.U32 R15, RZ, RZ, R13 ;  /* 0x000000ffff0f0224 */ /* 0x000fca00078e000d */
[----:B------:R2:W3:Y:S02]  /*f120*/  @P0 LDG.E.U16 R18, [R14.64] ;  /* 0x000000060e120981 */ /* 0x0004e4000c1e1500 */
[----:B--2---:R-:W-:Y:S02]  /*f130*/  @P0 IMAD.MOV.U32 R15, RZ, RZ, R11 ;  /* 0x000000ffff0f0224 */ /* 0x004fe400078e000b */
[----:B------:R-:W-:-:S05]  /*f140*/  @P0 IMAD.MOV.U32 R14, RZ, RZ, R10 ;  /* 0x000000ffff0e0224 */ /* 0x000fca00078e000a */
[----:B------:R0:W2:Y:S02]  /*f150*/  @P0 LDG.E.U16 R19, [R14.64] ;  /* 0x000000060e130981 */ /* 0x0000a4000c1e1500 */
[----:B0-----:R-:W-:Y:S02]  /*f160*/  @P0 IMAD.MOV.U32 R14, RZ, RZ, R8 ;  /* 0x000000ffff0e0224 */ /* 0x001fe400078e0008 */
[----:B------:R-:W-:-:S05]  /*f170*/  @P0 IMAD.MOV.U32 R15, RZ, RZ, R9 ;  /* 0x000000ffff0f0224 */ /* 0x000fca00078e0009 */
[----:B------:R4:W2:Y:S02]  /*f180*/  @P0 LDG.E.U16 R20, [R14.64] ;  /* 0x000000060e140981 */ /* 0x0008a4000c1e1500 */
[----:B----4-:R-:W-:Y:S02]  /*f190*/  @P0 IMAD.MOV.U32 R14, RZ, RZ, R0 ;  /* 0x000000ffff0e0224 */ /* 0x010fe400078e0000 */
[----:B---3--:R-:W-:-:S05]  /*f1a0*/  @P0 IMAD.MOV.U32 R15, RZ, RZ, R7 ;  /* 0x000000ffff0f0224 */ /* 0x008fca00078e0007 */
[----:B------:R0:W3:Y:S02]  /*f1b0*/  @P0 LDG.E.U16 R21, [R14.64] ;  /* 0x000000060e150981 */ /* 0x0000e4000c1e1500 */
[----:B0-----:R-:W-:Y:S02]  /*f1c0*/  @P0 IMAD.MOV.U32 R14, RZ, RZ, R5 ;  /* 0x000000ffff0e0224 */ /* 0x001fe400078e0005 */
[----:B------:R-:W-:-:S05]  /*f1d0*/  @P0 IMAD.MOV.U32 R15, RZ, RZ, R6 ;  /* 0x000000ffff0f0224 */ /* 0x000fca00078e0006 */
[----:B------:R-:W4:Y:S04]  /*f1e0*/  @P0 LDG.E.U16 R22, [R14.64] ;  /* 0x000000060e160981 */ /* 0x000f28000c1e1500 */
[----:B------:R-:W-:Y:S01]  /*f1f0*/  STL [R1+0x12d0], R17 ;  /* 0x0012d01101007387 */ /* 0x000fe20000100800 */
[----:B------:R-:W-:Y:S03]  /*f200*/  STL [R1+0x12d4], R18 ;  /* 0x0012d41201007387 */ /* 0x000fe60000100800 */
[----:B------:R-:W0:Y:S04]  /*f210*/  S2R R0, SR_TID.X ;  /* 0x0000000000007919 */ /* 0x000e280000002100 */
[----:B------:R-:W1:Y:S01]  /*f220*/  S2R R2, SR_TID.X ;  /* 0x0000000000027919 */ /* 0x000e620000002100 */
[----:B------:R-:W-:Y:S06]  /*f230*/  BAR.SYNC.DEFER_BLOCKING 0x0 ;  /* 0x0000000000007b1d */ /* 0x000fec0000010000 */
[----:B--2---:R-:W-:Y:S04]  /*f240*/  STL [R1+0x12d8], R19 ;  /* 0x0012d81301007387 */ /* 0x004fe80000100800 */
[----:B------:R-:W-:Y:S04]  /*f250*/  STL [R1+0x12dc], R20 ;  /* 0x0012dc1401007387 */ /* 0x000fe80000100800 */
[----:B---3--:R-:W-:Y:S01]  /*f260*/  STL [R1+0x12e0], R21 ;  /* 0x0012e01501007387 */ /* 0x008fe20000100800 */
[----:B------:R-:W-:Y:S03]  /*f270*/  STL [R1+0x1340], R14 ;  /* 0x0013400e01007387 */ /* 0x000fe60000100800 */
[----:B----4-:R2:W-:Y:S04]  /*f280*/  STL [R1+0x12e4], R22 ;  /* 0x0012e41601007387 */ /* 0x0105e80000100800 */
[----:B--2---:R-:W2:Y:S01]  /*f290*/  LDL.LU R22, [R1+0x5dc] ;  /* 0x0005dc0001167983 */ /* 0x004ea20000300800 */
[----:B------:R-:W3:Y:S02]  /*f2a0*/  LDL.LU R24, [R1+0x5d8] ;  /* 0x0005d80001187983 */ /* 0x000ee40000300800 */
[----:B------:R-:W4:Y:S02]  /*f2b0*/  LDL.LU R14, [R1+0x5d4] ;  /* 0x0005d400010e7983 */ /* 0x000f240000300800 */
[----:B------:R-:W2:Y:S01]  /*f2c0*/  LDL.LU R27, [R1+0x5d0] ;  /* 0x0005d000011b7983 */ /* 0x000ea20000300800 */
[----:B------:R-:W2:Y:S01]  /*f2d0*/  LDL.LU R28, [R1+0x5cc] ;  /* 0x0005cc00011c7983 */ /* 0x000ea20000300800 */
[----:B0-----:R-:W-:Y:S01]  /*f2e0*/  LOP3.LUT R0, R0, 0x1f, RZ, 0xc0, !PT ;  /* 0x0000001f00007812 */ /* 0x001fe200078ec0ff */
[----:B------:R0:W-:Y:S03]  /*f2f0*/  STL [R1+0x1348], R4 ;  /* 0x0013480401007387 */ /* 0x0001e60000100800 */
[----:B------:R-:W-:-:S02]  /*f300*/  ISETP.GE.AND P0, PT, R0, R4, PT ;  /* 0x000000040000720c */ /* 0x000fc40003f06270 */
[----:B0-----:R-:W4:Y:S01]  /*f310*/  LDL.LU R4, [R1+0x5e0] ;  /* 0x0005e00001047983 */ /* 0x001f220000300800 */
[----:B------:R-:W4:Y:S02]  /*f320*/  LDL.LU R15, [R1+0x5c8] ;  /* 0x0005c800010f7983 */ /* 0x000f240000300800 */
[----:B------:R-:W4:Y:S02]  /*f330*/  LDL.LU R21, [R1+0x4e0] ;  /* 0x0004e00001157983 */ /* 0x000f240000300800 */
[----:B------:R-:W4:Y:S01]  /*f340*/  LDL.LU R20, [R1+0x4dc] ;  /* 0x0004dc0001147983 */ /* 0x000f220000300800 */
[----:B------:R-:W4:Y:S01]  /*f350*/  LDL.LU R19, [R1+0x4d8] ;  /* 0x0004d80001137983 */ /* 0x000f220000300800 */
[----:B------:R-:W4:Y:S02]  /*f360*/  LDL.LU R18, [R1+0x4d4] ;  /* 0x0004d40001127983 */ /* 0x000f240000300800 */
[----:B------:R-:W4:Y:S02]  /*f370*/  LDL.LU R17, [R1+0x4d0] ;  /* 0x0004d00001117983 */ /* 0x000f240000300800 */
[----:B------:R-:W4:Y:S01]  /*f380*/  LDL.LU R5, [R1+0x4cc] ;  /* 0x0004cc0001057983 */ /* 0x000f220000300800 */
[----:B------:R-:W4:Y:S01]  /*f390*/  LDL.LU R23, [R1+0x4c8] ;  /* 0x0004c80001177983 */ /* 0x000f220000300800 */
[----:B------:R-:W4:Y:S02]  /*f3a0*/  LDL.LU R25, [R1+0x4c4] ;  /* 0x0004c40001197983 */ /* 0x000f240000300800 */
[----:B------:R-:W4:Y:S01]  /*f3b0*/  LDL.LU R26, [R1+0x3e0] ;  /* 0x0003e000011a7983 */ /* 0x000f220000300800 */
[----:B-1----:R-:W-:Y:S01]  /*f3c0*/  LOP3.LUT R2, R2, 0x3f, RZ, 0xc0, !PT ;  /* 0x0000003f02027812 */ /* 0x002fe200078ec0ff */
[----:B------:R-:W4:Y:S01]  /*f3d0*/  LDL.LU R29, [R1+0x3dc] ;  /* 0x0003dc00011d7983 */ /* 0x000f220000300800 */
[----:B------:R-:W4:Y:S02]  /*f3e0*/  LDL.LU R6, [R1+0x3d8] ;  /* 0x0003d80001067983 */ /* 0x000f240000300800 */
[----:B------:R-:W4:Y:S02]  /*f3f0*/  LDL.LU R7, [R1+0x3d4] ;  /* 0x0003d40001077983 */ /* 0x000f240000300800 */
[----:B------:R-:W4:Y:S01]  /*f400*/  LDL.LU R8, [R1+0x3d0] ;  /* 0x0003d00001087983 */ /* 0x000f220000300800 */
[----:B------:R-:W4:Y:S01]  /*f410*/  LDL.LU R9, [R1+0x3cc] ;  /* 0x0003cc0001097983 */ /* 0x000f220000300800 */
[----:B------:R-:W-:-:S02]  /*f420*/  IMAD.SHL.U32 R2, R2, 0x2, RZ ;  /* 0x0000000202027824 */ /* 0x000fc400078e00ff */
[----:B------:R-:W4:Y:S02]  /*f430*/  LDL.LU R10, [R1+0x3c8] ;  /* 0x0003c800010a7983 */ /* 0x000f240000300800 */
[----:B------:R-:W4:Y:S01]  /*f440*/  LDL.LU R11, [R1+0x3c4] ;  /* 0x0003c400010b7983 */ /* 0x000f220000300800 */
[----:B------:R-:W4:Y:S01]  /*f450*/  LDL.LU R12, [R1+0x2e4] ;  /* 0x0002e400010c7983 */ /* 0x000f220000300800 */
[----:B------:R-:W4:Y:S02]  /*f460*/  LDL.LU R13, [R1+0x2e0] ;  /* 0x0002e000010d7983 */ /* 0x000f240000300800 */
[----:B------:R-:W4:Y:S01]  /*f470*/  LDL.LU R16, [R1+0x2cc] ;  /* 0x0002cc0001107983 */ /* 0x000f220000300800 */
[----:B------:R0:W-:Y:S01]  /*f480*/  STS.U16 [R2], R3 ;  /* 0x0000000302007388 */ /* 0x0001e20000000400 */
[----:B------:R-:W4:Y:S03]  /*f490*/  LDL.LU R0, [R1+0x2c8] ;  /* 0x0002c80001007983 */ /* 0x000f260000300800 */
[----:B0-----:R-:W4:Y:S04]  /*f4a0*/  LDL.LU R3, [R1+0x9c] ;  /* 0x00009c0001037983 */ /* 0x001f280000300800 */
[----:B---3--:R0:W-:Y:S04]  /*f4b0*/  STS.U16 [R2+0x180], R24 ;  /* 0x0001801802007388 */ /* 0x0081e80000000400 */
[----:B--2---:R1:W-:Y:S04]  /*f4c0*/  STS.U16 [R2+0x280], R27 ;  /* 0x0002801b02007388 */ /* 0x0043e80000000400 */
[----:B------:R2:W-:Y:S04]  /*f4d0*/  STS.U16 [R2+0x300], R28 ;  /* 0x0003001c02007388 */ /* 0x0005e80000000400 */
[----:B0-----:R-:W3:Y:S01]  /*f4e0*/  LDL.LU R24, [R1+0x98] ;  /* 0x0000980001187983 */ /* 0x001ee20000300800 */
[----:B-1----:R-:W3:Y:S03]  /*f4f0*/  LDL.LU R27, [R1+0x94] ;  /* 0x00009400011b7983 */ /* 0x002ee60000300800 */
[----:B--2---:R-:W2:Y:S04]  /*f500*/  LDL.LU R28, [R1+0x90] ;  /* 0x00009000011c7983 */ /* 0x004ea80000300800 */
[----:B----4-:R-:W-:Y:S04]  /*f510*/  STS.U16 [R2+0x80], R4 ;  /* 0x0000800402007388 */ /* 0x010fe80000000400 */
[----:B------:R-:W-:Y:S04]  /*f520*/  STS.U16 [R2+0x380], R15 ;  /* 0x0003800f02007388 */ /* 0x000fe80000000400 */
        /* <DEDUP_REMOVED lines=18> */
[----:B------:R0:W-:Y:S04]  /*f650*/  STS.U16 [R2+0x6200], R3 ;  /* 0x0062000302007388 */ /* 0x0001e80000000400 */
[----:B------:R-:W-:Y:S04]  /*f660*/  STS.U16 [R2+0x4380], R11 ;  /* 0x0043800b02007388 */ /* 0x000fe80000000400 */
[----:B------:R-:W-:Y:S04]  /*f670*/  STS.U16 [R2+0x6000], R12 ;  /* 0x0060000c02007388 */ /* 0x000fe80000000400 */
[----:B------:R-:W-:Y:S04]  /*f680*/  STS.U16 [R2+0x6080], R13 ;  /* 0x0060800d02007388 */ /* 0x000fe80000000400 */
[----:B0-----:R-:W4:Y:S01]  /*f690*/  LDL.LU R3, [R1+0x5c4] ;  /* 0x0005c40001037983 */ /* 0x001f220000300800 */
[----:B------:R-:W4:Y:S02]  /*f6a0*/  LDL.LU R0, [R1+0x5c0] ;  /* 0x0005c00001007983 */ /* 0x000f240000300800 */
[----:B------:R-:W4:Y:S01]  /*f6b0*/  LDL.LU R4, [R1+0x5b8] ;  /* 0x0005b80001047983 */ /* 0x000f220000300800 */
[----:B------:R-:W-:Y:S01]  /*f6c0*/  STS.U16 [R2+0x6100], R16 ;  /* 0x0061001002007388 */ /* 0x000fe20000000400 */
[----:B------:R-:W-:-:S03]  /*f6d0*/  LOP3.LUT R15, R2, 0x10, RZ, 0x3c, !PT ;  /* 0x00000010020f7812 */ /* 0x000fc600078e3cff */
[----:B---3--:R0:W-:Y:S04]  /*f6e0*/  STS.U16 [R2+0x6280], R24 ;  /* 0x0062801802007388 */ /* 0x0081e80000000400 */
[----:B------:R1:W-:Y:S04]  /*f6f0*/  STS.U16 [R2+0x6300], R27 ;  /* 0x0063001b02007388 */ /* 0x0003e80000000400 */
[----:B--2---:R2:W-:Y:S04]  /*f700*/  STS.U16 [R2+0x6380], R28 ;  /* 0x0063801c02007388 */ /* 0x0045e80000000400 */
[----:B0-----:R-:W3:Y:S01]  /*f710*/  LDL.LU R24, [R1+0x5b4] ;  /* 0x0005b40001187983 */ /* 0x001ee20000300800 */
[----:B-1----:R-:W3:Y:S02]  /*f720*/  LDL.LU R27, [R1+0x5b0] ;  /* 0x0005b000011b7983 */ /* 0x002ee40000300800 */
[----:B--2---:R-:W2:Y:S02]  /*f730*/  LDL.LU R2, [R1+0x5bc] ;  /* 0x0005bc0001027983 */ /* 0x004ea40000300800 */
[----:B------:R-:W3:Y:S01]  /*f740*/  LDL.LU R22, [R1+0x5ac] ;  /* 0x0005ac0001167983 */ /* 0x000ee20000300800 */
[----:B------:R-:W3:Y:S01]  /*f750*/  LDL.LU R14, [R1+0x5a4] ;  /* 0x0005a400010e7983 */ /* 0x000ee20000300800 */
[----:B------:R-:W3:Y:S02]  /*f760*/  LDL.LU R21, [R1+0x4c0] ;  /* 0x0004c00001157983 */ /* 0x000ee40000300800 */
[----:B------:R-:W3:Y:S02]  /*f770*/  LDL.LU R20, [R1+0x4bc] ;  /* 0x0004bc0001147983 */ /* 0x000ee40000300800 */
        /* <DEDUP_REMOVED lines=17> */
[----:B------:R-:W3:Y:S04]  /*f890*/  LDL.LU R28, [R1+0x80] ;  /* 0x00008000011c7983 */ /* 0x000ee80000300800 */
[----:B----4-:R0:W-:Y:S01]  /*f8a0*/  STS.U16 [R15+0x400], R3 ;  /* 0x000400030f007388 */ /* 0x0101e20000000400 */
[----:B------:R1:W-:Y:S03]  /*f8b0*/  STS.U16 [R15+0x480], R0 ;  /* 0x000480000f007388 */ /* 0x0003e60000000400 */
[----:B0-----:R-:W4:Y:S01]  /*f8c0*/  LDL.LU R3, [R1+0x134c] ;  /* 0x00134c0001037983 */ /* 0x001f220000300800 */
[----:B-1----:R-:W4:Y:S03]  /*f8d0*/  LDL.LU R0, [R1+0x78] ;  /* 0x0000780001007983 */ /* 0x002f260000300800 */
[----:B--2---:R-:W-:Y:S01]  /*f8e0*/  STS.U16 [R15+0x500], R2 ;  /* 0x000500020f007388 */ /* 0x004fe20000000400 */
[----:B------:R-:W-:Y:S02]  /*f8f0*/  STS.U16 [R15+0x580], R4 ;  /* 0x000580040f007388 */ /* 0x000fe40000000400 */
[----:B---3--:R0:W-:Y:S02]  /*f900*/  STS.U16 [R15+0x600], R24 ;  /* 0x000600180f007388 */ /* 0x0081e40000000400 */
[----:B0-----:R-:W2:Y:S01]  /*f910*/  LDL.LU R24, [R1+0x74] ;  /* 0x0000740001187983 */ /* 0x001ea20000300800 */
[----:B------:R0:W-:Y:S03]  /*f920*/  STS.U16 [R15+0x680], R27 ;  /* 0x0006801b0f007388 */ /* 0x0001e60000000400 */
[----:B0-----:R-:W3:Y:S04]  /*f930*/  LDL.LU R27, [R1+0x70] ;  /* 0x00007000011b7983 */ /* 0x001ee80000300800 */
[----:B------:R-:W0:Y:S01]  /*f940*/  S2R R2, SR_TID.X ;  /* 0x0000000000027919 */ /* 0x000e220000002100 */
[----:B------:R-:W-:Y:S02]  /*f950*/  STS.U16 [R15+0x700], R22 ;  /* 0x000700160f007388 */ /* 0x000fe40000000400 */
[----:B------:R-:W-:Y:S02]  /*f960*/  STS.U16 [R15+0x780], R14 ;  /* 0x0007800e0f007388 */ /* 0x000fe40000000400 */
[----:B------:R-:W-:Y:S01]  /*f970*/  STS.U16 [R15+0x2400], R21 ;  /* 0x002400150f007388 */ /* 0x000fe20000000400 */
[----:B------:R-:W-:Y:S01]  /*f980*/  STS.U16 [R15+0x2480], R20 ;  /* 0x002480140f007388 */ /* 0x000fe20000000400 */
        /* <DEDUP_REMOVED lines=15> */
[----:B------:R-:W-:Y:S04]  /*fa80*/  STS.U16 [R15+0x6480], R13 ;  /* 0x0064800d0f007388 */ /* 0x000fe80000000400 */
[----:B------:R-:W3:Y:S01]  /*fa90*/  LDL.LU R4, [R1+0x5a0] ;  /* 0x0005a00001047983 */ /* 0x000ee20000300800 */
[----:B0-----:R-:W-:-:S03]  /*faa0*/  LOP3.LUT R2, R2, 0x3f, RZ, 0xc0, !PT ;  /* 0x0000003f02027812 */ /* 0x001fc600078ec0ff */
[----:B------:R-:W-:Y:S01]  /*fab0*/  STS.U16 [R15+0x6500], R16 ;  /* 0x006500100f007388 */ /* 0x000fe20000000400 */
[----:B------:R-:W-:Y:S02]  /*fac0*/  STS.U16 [R15+0x6580], R28 ;  /* 0x0065801c0f007388 */ /* 0x000fe40000000400 */
[----:B----4-:R0:W-:Y:S02]  /*fad0*/  STS.U16 [R15+0x6600], R3 ;  /* 0x006600030f007388 */ /* 0x0101e40000000400 */
[----:B------:R-:W-:Y:S01]  /*fae0*/  IMAD.SHL.U32 R2, R2, 0x2, RZ ;  /* 0x0000000202027824 */ /* 0x000fe200078e00ff */
[----:B------:R1:W-:Y:S04]  /*faf0*/  STS.U16 [R15+0x6680], R0 ;  /* 0x006680000f007388 */ /* 0x0003e80000000400 */
[----:B0-----:R-:W-:Y:S01]  /*fb00*/  LOP3.LUT R3, R2, 0x20, RZ, 0x3c, !PT ;  /* 0x0000002002037812 */ /* 0x001fe200078e3cff */
[----:B-1----:R-:W4:Y:S01]  /*fb10*/  LDL.LU R0, [R1+0x59c] ;  /* 0x00059c0001007983 */ /* 0x002f220000300800 */
[----:B------:R-:W4:Y:S02]  /*fb20*/  LDL.LU R28, [R1+0x598] ;  /* 0x00059800011c7983 */ /* 0x000f240000300800 */
[----:B------:R-:W4:Y:S02]  /*fb30*/  LDL.LU R16, [R1+0x594] ;  /* 0x0005940001107983 */ /* 0x000f240000300800 */
[----:B------:R-:W4:Y:S01]  /*fb40*/  LDL.LU R2, [R1+0x590] ;  /* 0x0005900001027983 */ /* 0x000f220000300800 */
[----:B------:R-:W4:Y:S01]  /*fb50*/  LDL.LU R22, [R1+0x588] ;  /* 0x0005880001167983 */ /* 0x000f220000300800 */
[----:B------:R-:W4:Y:S02]  /*fb60*/  LDL.LU R14, [R1+0x584] ;  /* 0x00058400010e7983 */ /* 0x000f240000300800 */
[----:B------:R-:W4:Y:S02]  /*fb70*/  LDL.LU R21, [R1+0x4a0] ;  /* 0x0004a00001157983 */ /* 0x000f240000300800 */
[----:B------:R-:W4:Y:S01]  /*fb80*/  LDL.LU R20, [R1+0x49c] ;  /* 0x00049c0001147983 */ /* 0x000f220000300800 */
[----:B------:R-:W4:Y:S04]  /*fb90*/  LDL.LU R19, [R1+0x498] ;  /* 0x0004980001137983 */ /* 0x000f280000300800 */
[----:B--2---:R0:W-:Y:S04]  /*fba0*/  STS.U16 [R15+0x6700], R24 ;  /* 0x006700180f007388 */ /* 0x0041e80000000400 */
[----:B0-----:R-:W2:Y:S01]  /*fbb0*/  LDL.LU R24, [R1+0x494] ;  /* 0x0004940001187983 */ /* 0x001ea20000300800 */
[----:B------:R-:W2:Y:S02]  /*fbc0*/  LDL.LU R18, [R1+0x490] ;  /* 0x0004900001127983 */ /* 0x000ea40000300800 */
[----:B------:R-:W2:Y:S02]  /*fbd0*/  LDL.LU R17, [R1+0x48c] ;  /* 0x00048c0001117983 */ /* 0x000ea40000300800 */
[----:B------:R-:W2:Y:S01]  /*fbe0*/  LDL.LU R5, [R1+0x488] ;  /* 0x0004880001057983 */ /* 0x000ea20000300800 */
[----:B------:R-:W2:Y:S01]  /*fbf0*/  LDL.LU R23, [R1+0x484] ;  /* 0x0004840001177983 */ /* 0x000ea20000300800 */
        /* <DEDUP_REMOVED lines=9> */
[----:B------:R-:W2:Y:S01]  /*fc90*/  LDL.LU R12, [R1+0x68] ;  /* 0x00006800010c7983 */ /* 0x000ea20000300800 */
[----:B---3--:R0:W-:Y:S01]  /*fca0*/  STS.U16 [R15+0x6780], R27 ;  /* 0x0067801b0f007388 */ /* 0x0081e20000000400 */
[----:B------:R-:W3:Y:S03]  /*fcb0*/  LDL.LU R13, [R1+0x64] ;  /* 0x00006400010d7983 */ /* 0x000ee60000300800 */
[----:B0-----:R-:W2:Y:S01]  /*fcc0*/  LDL.LU R27, [R1+0x60] ;  /* 0x00006000011b7983 */ /* 0x001ea20000300800 */
[----:B------:R0:W-:Y:S03]  /*fcd0*/  STL [R1+0x12e8], R15 ;  /* 0x0012e80f01007387 */ /* 0x0001e60000100800 */
[----:B0-----:R-:W2:Y:S04]  /*fce0*/  LDL.LU R15, [R1+0x58c] ;  /* 0x00058c00010f7983 */ /* 0x001ea80000300800 */
[----:B------:R0:W-:Y:S04]  /*fcf0*/  STS.U16 [R3+0x800], R4 ;  /* 0x0008000403007388 */ /* 0x0001e80000000400 */
[----:B----4-:R1:W-:Y:S01]  /*fd00*/  STS.U16 [R3+0x880], R0 ;  /* 0x0008800003007388 */ /* 0x0103e20000000400 */
[----:B------:R4:W-:Y:S03]  /*fd10*/  STS.U16 [R3+0x900], R28 ;  /* 0x0009001c03007388 */ /* 0x0009e60000000400 */
[----:B0-----:R-:W3:Y:S04]  /*fd20*/  LDL.LU R4, [R1+0x1348] ;  /* 0x0013480001047983 */ /* 0x001ee80000300800 */
[----:B-1----:R-:W3:Y:S01]  /*fd30*/  LDL.LU R0, [R1+0x1344] ;  /* 0x0013440001007983 */ /* 0x002ee20000300800 */
[----:B----4-:R-:W4:Y:S02]  /*fd40*/  LDL.LU R28, [R1+0x58] ;  /* 0x00005800011c7983 */ /* 0x010f240000300800 */
[----:B------:R0:W-:Y:S02]  /*fd50*/  STS.U16 [R3+0x980], R16 ;  /* 0x0009801003007388 */ /* 0x0001e40000000400 */
[----:B------:R1:W-:Y:S01]  /*fd60*/  STS.U16 [R3+0xa00], R2 ;  /* 0x000a000203007388 */ /* 0x0003e20000000400 */
[----:B0-----:R-:W3:Y:S04]  /*fd70*/  LDL.LU R16, [R1+0x54] ;  /* 0x0000540001107983 */ /* 0x001ee80000300800 */
[----:B-1----:R-:W0:Y:S04]  /*fd80*/  S2R R2, SR_TID.X ;  /* 0x0000000000027919 */ /* 0x002e280000002100 */
[----:B--2---:R-:W-:Y:S01]  /*fd90*/  STS.U16 [R3+0xa80], R15 ;  /* 0x000a800f03007388 */ /* 0x004fe20000000400 */
[----:B------:R-:W-:Y:S02]  /*fda0*/  STS.U16 [R3+0xb00], R22 ;  /* 0x000b001603007388 */ /* 0x000fe40000000400 */
[----:B------:R-:W-:Y:S02]  /*fdb0*/  STS.U16 [R3+0xb80], R14 ;  /* 0x000b800e03007388 */ /* 0x000fe40000000400 */
[----:B------:R-:W-:Y:S01]  /*fdc0*/  STS.U16 [R3+0x2800], R21 ;  /* 0x0028001503007388 */ /* 0x000fe20000000400 */
[----:B------:R-:W-:Y:S01]  /*fdd0*/  STS.U16 [R3+0x2880], R20 ;  /* 0x0028801403007388 */ /* 0x000fe20000000400 */
[----:B------:R-:W-:Y:S02]  /*fde0*/  STS.U16 [R3+0x2900], R19 ;  /* 0x0029001303007388 */ /* 0x000fe40000000400 */
[----:B------:R1:W-:Y:S02]  /*fdf0*/  STS.U16 [R3+0x2980], R24 ;  /* 0x0029801803007388 */ /* 0x0003e40000000400 */
[----:B-1----:R-:W2:Y:S01]  /*fe00*/  LDL.LU R24, [R1+0x50] ;  /* 0x0000500001187983 */ /* 0x002ea20000300800 */
        /* <DEDUP_REMOVED lines=8> */
[----:B------:R-:W-:Y:S01]  /*fe90*/  STS.U16 [R3+0x4a00], R7 ;  /* 0x004a000703007388 */ /* 0x000fe20000000400 */
[----:B0-----:R-:W-:Y:S01]  /*fea0*/  LOP3.LUT R2, R2, 0x3f, RZ, 0xc0, !PT ;  /* 0x0000003f02027812 */ /* 0x001fe200078ec0ff */
[----:B------:R-:W-:Y:S01]  /*feb0*/  STS.U16 [R3+0x4a80], R8 ;  /* 0x004a800803007388 */ /* 0x000fe20000000400 */
[----:B------:R-:W-:Y:S01]  /*fec0*/  STS.U16 [R3+0x4b00], R9 ;  /* 0x004b000903007388 */ /* 0x000fe20000000400 */
[----:B------:R-:W-:Y:S02]  /*fed0*/  STS.U16 [R3+0x4b80], R10 ;  /* 0x004b800a03007388 */ /* 0x000fe40000000400 */
[----:B------:R-:W-:Y:S02]  /*fee0*/  STS.U16 [R3+0x6800], R11 ;  /* 0x0068000b03007388 */ /* 0x000fe40000000400 */
[----:B------:R-:W-:Y:S02]  /*fef0*/  STS.U16 [R3+0x6880], R12 ;  /* 0x0068800c03007388 */ /* 0x000fe40000000400 */
[----:B------:R-:W-:Y:S01]  /*ff00*/  IMAD.SHL.U32 R2, R2, 0x2, RZ ;  /* 0x0000000202027824 */ /* 0x000fe200078e00ff */
[----:B---3--:R-:W-:Y:S01]  /*ff10*/  STS.U16 [R3+0x6900], R13 ;  /* 0x0069000d03007388 */ /* 0x008fe20000000400 */
[----:B------:R0:W-:Y:S02]  /*ff20*/  STS.U16 [R3+0x6980], R27 ;  /* 0x0069801b03007388 */ /* 0x0001e40000000400 */
[----:B------:R-:W-:Y:S02]  /*ff30*/  STS.U16 [R3+0x6a00], R0 ;  /* 0x006a000003007388 */ /* 0x000fe40000000400 */
[----:B----4-:R1:W-:Y:S01]  /*ff40*/  STS.U16 [R3+0x6a80], R28 ;  /* 0x006a801c03007388 */ /* 0x0103e20000000400 */
[----:B0-----:R-:W3:Y:S01]  /*ff50*/  LDL.LU R27, [R1+0x580] ;  /* 0x00058000011b7983 */ /* 0x001ee20000300800 */
[----:B-1----:R-:W4:Y:S01]  /*ff60*/  LDL.LU R28, [R1+0x57c] ;  /* 0x00057c00011c7983 */ /* 0x002f220000300800 */
[----:B------:R-:W-:Y:S01]  /*ff70*/  LOP3.LUT R0, R2, 0x30, RZ, 0x3c, !PT ;  /* 0x0000003002007812 */ /* 0x000fe200078e3cff */
[----:B------:R-:W4:Y:S01]  /*ff80*/  LDL.LU R14, [R1+0x578] ;  /* 0x00057800010e7983 */ /* 0x000f220000300800 */
[----:B------:R-:W4:Y:S01]  /*ff90*/  LDL.LU R2, [R1+0x574] ;  /* 0x0005740001027983 */ /* 0x000f220000300800 */
        /* <DEDUP_REMOVED lines=19> */
[----:B------:R0:W-:Y:S04]  /*100d0*/  STS.U16 [R3+0x6b00], R16 ;  /* 0x006b001003007388 */ /* 0x0001e80000000400 */
[----:B------:R-:W4:Y:S04]  /*100e0*/  LDL.LU R13, [R1+0x4c] ;  /* 0x00004c00010d7983 */ /* 0x000f280000300800 */
[----:B0-----:R-:W4:Y:S01]  /*100f0*/  LDL.LU R16, [R1+0x48] ;  /* 0x0000480001107983 */ /* 0x001f220000300800 */
[----:B------:R-:W-:Y:S03]  /*10100*/  STL [R1+0x12ec], R3 ;  /* 0x0012ec0301007387 */ /* 0x000fe60000100800 */
[----:B--2---:R0:W-:Y:S04]  /*10110*/  STS.U16 [R3+0x6b80], R24 ;  /* 0x006b801803007388 */ /* 0x0041e80000000400 */
[----:B0-----:R-:W2:Y:S01]  /*10120*/  LDL.LU R3, [R1+0x570] ;  /* 0x0005700001037983 */ /* 0x001ea20000300800 */
[----:B------:R-:W2:Y:S03]  /*10130*/  LDL.LU R24, [R1+0x44] ;  /* 0x0000440001187983 */ /* 0x000ea60000300800 */
[----:B---3--:R0:W-:Y:S01]  /*10140*/  STS.U16 [R0+0xc00], R27 ;  /* 0x000c001b00007388 */ /* 0x0081e20000000400 */
[----:B----4-:R1:W-:Y:S03]  /*10150*/  STS.U16 [R0+0xc80], R28 ;  /* 0x000c801c00007388 */ /* 0x0103e60000000400 */
[----:B------:R3:W-:Y:S04]  /*10160*/  STS.U16 [R0+0xd00], R14 ;  /* 0x000d000e00007388 */ /* 0x0007e80000000400 */
[----:B------:R-:W-:Y:S04]  /*10170*/  STS.U16 [R0+0xd80], R2 ;  /* 0x000d800200007388 */ /* 0x000fe80000000400 */
[----:B0-----:R-:W4:Y:S04]  /*10180*/  LDL.LU R27, [R1+0x40] ;  /* 0x00004000011b7983 */ /* 0x001f280000300800 */
[----:B-1----:R-:W4:Y:S01]  /*10190*/  LDL.LU R28, [R1+0x3c] ;  /* 0x00003c00011c7983 */ /* 0x002f220000300800 */
[----:B---3--:R-:W3:Y:S03]  /*101a0*/  LDL.LU R14, [R1+0x1340] ;  /* 0x00134000010e7983 */ /* 0x008ee60000300800 */
[----:B--2---:R-:W-:Y:S01]  /*101b0*/  STS.U16 [R0+0xe00], R3 ;  /* 0x000e000300007388 */ /* 0x004fe20000000400 */
[----:B------:R-:W-:Y:S02]  /*101c0*/  STS.U16 [R0+0xe80], R15 ;  /* 0x000e800f00007388 */ /* 0x000fe40000000400 */
[----:B------:R-:W-:Y:S02]  /*101d0*/  STS.U16 [R0+0xf00], R22 ;  /* 0x000f001600007388 */ /* 0x000fe40000000400 */
[----:B------:R-:W-:Y:S01]  /*101e0*/  STS.U16 [R0+0xf80], R21 ;  /* 0x000f801500007388 */ /* 0x000fe20000000400 */
[----:B------:R-:W-:Y:S01]  /*101f0*/  STS.U16 [R0+0x2c00], R20 ;  /* 0x002c001400007388 */ /* 0x000fe20000000400 */
[----:B------:R-:W-:Y:S02]  /*10200*/  STS.U16 [R0+0x2c80], R19 ;  /* 0x002c801300007388 */ /* 0x000fe40000000400 */
[----:B------:R0:W-:Y:S02]  /*10210*/  STS.U16 [R0+0x2d00], R11 ;  /* 0x002d000b00007388 */ /* 0x0001e40000000400 */
        /* <DEDUP_REMOVED lines=9> */
[----:B0-----:R-:W2:Y:S04]  /*102b0*/  LDL.LU R11, [R1+0x38] ;  /* 0x00003800010b7983 */ /* 0x001ea80000300800 */
[----:B------:R0:W-:Y:S04]  /*102c0*/  STS.U16 [R0+0x4e00], R12 ;  /* 0x004e000c00007388 */ /* 0x0001e80000000400 */
[----:B0-----:R-:W3:Y:S01]  /*102d0*/  LDL.LU R12, [R1+0x34] ;  /* 0x00003400010c7983 */ /* 0x001ee20000300800 */
[----:B------:R-:W3:Y:S03]  /*102e0*/  LDL.LU R6, [R1+0x30] ;  /* 0x0000300001067983 */ /* 0x000ee60000300800 */
[----:B------:R-:W0:Y:S01]  /*102f0*/  S2R R2, SR_TID.X ;  /* 0x0000000000027919 */ /* 0x000e220000002100 */
[----:B------:R-:W-:Y:S02]  /*10300*/  STS.U16 [R0+0x4e80], R8 ;  /* 0x004e800800007388 */ /* 0x000fe40000000400 */
[----:B------:R-:W-:Y:S02]  /*10310*/  STS.U16 [R0+0x4f00], R9 ;  /* 0x004f000900007388 */ /* 0x000fe40000000400 */
[----:B------:R-:W-:Y:S01]  /*10320*/  STS.U16 [R0+0x4f80], R10 ;  /* 0x004f800a00007388 */ /* 0x000fe20000000400 */
[----:B------:R1:W-:Y:S01]  /*10330*/  STS.U16 [R0+0x6c00], R13 ;  /* 0x006c000d00007388 */ /* 0x0003e20000000400 */
[----:B------:R1:W-:Y:S02]  /*10340*/  STS.U16 [R0+0x6c80], R16 ;  /* 0x006c801000007388 */ /* 0x0003e40000000400 */
[----:B------:R1:W-:Y:S01]  /*10350*/  STS.U16 [R0+0x6d00], R24 ;  /* 0x006d001800007388 */ /* 0x0003e20000000400 */
[----:B----4-:R4:W-:Y:S04]  /*10360*/  STS.U16 [R0+0x6d80], R27 ;  /* 0x006d801b00007388 */ /* 0x0109e80000000400 */
[----:B------:R4:W-:Y:S04]  /*10370*/  STS.U16 [R0+0x6e00], R28 ;  /* 0x006e001c00007388 */ /* 0x0009e80000000400 */
[----:B-1----:R-:W3:Y:S01]  /*10380*/  LDL.LU R13, [R1+0x560] ;  /* 0x00056000010d7983 */ /* 0x002ee20000300800 */
[----:B------:R-:W3:Y:S02]  /*10390*/  LDL.LU R7, [R1+0x55c] ;  /* 0x00055c0001077983 */ /* 0x000ee40000300800 */
[----:B------:R-:W3:Y:S02]  /*103a0*/  LDL.LU R8, [R1+0x558] ;  /* 0x0005580001087983 */ /* 0x000ee40000300800 */
[----:B------:R-:W3:Y:S01]  /*103b0*/  LDL.LU R9, [R1+0x554] ;  /* 0x0005540001097983 */ /* 0x000ee20000300800 */
[----:B------:R-:W3:Y:S01]  /*103c0*/  LDL.LU R16, [R1+0x550] ;  /* 0x0005500001107983 */ /* 0x000ee20000300800 */
[----:B------:R-:W3:Y:S03]  /*103d0*/  LDL.LU R24, [R1+0x54c] ;  /* 0x00054c0001187983 */ /* 0x000ee60000300800 */
[----:B----4-:R-:W4:Y:S01]  /*103e0*/  LDL.LU R27, [R1+0x548] ;  /* 0x00054800011b7983 */ /* 0x010f220000300800 */
[----:B------:R-:W4:Y:S03]  /*103f0*/  LDL.LU R28, [R1+0x544] ;  /* 0x00054400011c7983 */ /* 0x000f260000300800 */
[----:B------:R-:W4:Y:S01]  /*10400*/  LDL.LU R19, [R1+0x458] ;  /* 0x0004580001137983 */ /* 0x000f220000300800 */
[----:B------:R-:W4:Y:S01]  /*10410*/  LDL.LU R18, [R1+0x454] ;  /* 0x0004540001127983 */ /* 0x000f220000300800 */
[----:B0-----:R-:W-:Y:S01]  /*10420*/  LOP3.LUT R2, R2, 0x3f, RZ, 0xc0, !PT ;  /* 0x0000003f02027812 */ /* 0x001fe200078ec0ff */
[----:B------:R-:W4:Y:S01]  /*10430*/  LDL.LU R3, [R1+0x450] ;  /* 0x0004500001037983 */ /* 0x000f220000300800 */
[----:B------:R-:W4:Y:S01]  /*10440*/  LDL.LU R22, [R1+0x448] ;  /* 0x0004480001167983 */ /* 0x000f220000300800 */
[----:B------:R-:W4:Y:S02]  /*10450*/  LDL.LU R21, [R1+0x440] ;  /* 0x0004400001157983 */ /* 0x000f240000300800 */
[----:B------:R-:W4:Y:S02]  /*10460*/  LDL.LU R20, [R1+0x438] ;  /* 0x0004380001147983 */ /* 0x000f240000300800 */
[----:B------:R-:W-:Y:S01]  /*10470*/  IMAD.SHL.U32 R2, R2, 0x2, RZ ;  /* 0x0000000202027824 */ /* 0x000fe200078e00ff */
[----:B------:R-:W4:Y:S01]  /*10480*/  LDL.LU R17, [R1+0x360] ;  /* 0x0003600001117983 */ /* 0x000f220000300800 */
[----:B------:R-:W4:Y:S02]  /*10490*/  LDL.LU R5, [R1+0x35c] ;  /* 0x00035c0001057983 */ /* 0x000f240000300800 */
[----:B------:R-:W4:Y:S02]  /*104a0*/  LDL.LU R23, [R1+0x358] ;  /* 0x0003580001177983 */ /* 0x000f240000300800 */
[----:B------:R-:W4:Y:S01]  /*104b0*/  LDL.LU R25, [R1+0x354] ;  /* 0x0003540001197983 */ /* 0x000f220000300800 */
[----:B------:R-:W-:-:S02]  /*104c0*/  LOP3.LUT R15, R2, 0x40, RZ, 0x3c, !PT ;  /* 0x00000040020f7812 */ /* 0x000fc400078e3cff */
[----:B------:R-:W4:Y:S01]  /*104d0*/  LDL.LU R2, [R1+0x460] ;  /* 0x0004600001027983 */ /* 0x000f220000300800 */
[----:B------:R-:W4:Y:S02]  /*104e0*/  LDL.LU R26, [R1+0x350] ;  /* 0x00035000011a7983 */ /* 0x000f240000300800 */
[----:B------:R-:W4:Y:S02]  /*104f0*/  LDL.LU R29, [R1+0x348] ;  /* 0x00034800011d7983 */ /* 0x000f240000300800 */
[----:B------:R-:W4:Y:S01]  /*10500*/  LDL.LU R10, [R1+0x340] ;  /* 0x00034000010a7983 */ /* 0x000f220000300800 */
[----:B--2---:R0:W-:Y:S04]  /*10510*/  STS.U16 [R0+0x6e80], R11 ;  /* 0x006e800b00007388 */ /* 0x0041e80000000400 */
[----:B0-----:R-:W2:Y:S04]  /*10520*/  LDL.LU R11, [R1+0x338] ;  /* 0x00033800010b7983 */ /* 0x001ea80000300800 */
[----:B---3--:R0:W-:Y:S01]  /*10530*/  STS.U16 [R0+0x6f00], R12 ;  /* 0x006f000c00007388 */ /* 0x0081e20000000400 */
[----:B------:R1:W-:Y:S03]  /*10540*/  STS.U16 [R0+0x6f80], R6 ;  /* 0x006f800600007388 */ /* 0x0003e60000000400 */
[----:B0-----:R-:W3:Y:S01]  /*10550*/  LDL.LU R12, [R1+0x2c] ;  /* 0x00002c00010c7983 */ /* 0x001ee20000300800 */
[----:B-1----:R-:W2:Y:S02]  /*10560*/  LDL.LU R6, [R1+0x133c] ;  /* 0x00133c0001067983 */ /* 0x002ea40000300800 */
[----:B------:R0:W-:Y:S02]  /*10570*/  STL [R1+0x12f0], R0 ;  /* 0x0012f00001007387 */ /* 0x0001e40000100800 */
[----:B0-----:R-:W2:Y:S04]  /*10580*/  LDL.LU R0, [R1+0x45c] ;  /* 0x00045c0001007983 */ /* 0x001ea80000300800 */
[----:B------:R0:W-:Y:S01]  /*10590*/  STS.U16 [R15+0x1000], R13 ;  /* 0x0010000d0f007388 */ /* 0x0001e20000000400 */
[----:B------:R1:W-:Y:S02]  /*105a0*/  STS.U16 [R15+0x1080], R7 ;  /* 0x001080070f007388 */ /* 0x0003e40000000400 */
[----:B------:R4:W-:Y:S02]  /*105b0*/  STS.U16 [R15+0x1100], R8 ;  /* 0x001100080f007388 */ /* 0x0009e40000000400 */
[----:B------:R4:W-:Y:S01]  /*105c0*/  STS.U16 [R15+0x1180], R9 ;  /* 0x001180090f007388 */ /* 0x0009e20000000400 */
[----:B------:R4:W-:Y:S01]  /*105d0*/  STS.U16 [R15+0x1200], R16 ;  /* 0x001200100f007388 */ /* 0x0009e20000000400 */
[----:B------:R4:W-:Y:S02]  /*105e0*/  STS.U16 [R15+0x1280], R24 ;  /* 0x001280180f007388 */ /* 0x0009e40000000400 */
[----:B----4-:R4:W-:Y:S01]  /*105f0*/  STS.U16 [R15+0x1300], R27 ;  /* 0x0013001b0f007388 */ /* 0x0109e20000000400 */
[----:B0-----:R-:W3:Y:S01]  /*10600*/  LDL.LU R13, [R1+0x28] ;  /* 0x00002800010d7983 */ /* 0x001ee20000300800 */
[----:B-1----:R-:W3:Y:S02]  /*10610*/  LDL.LU R7, [R1+0x1338] ;  /* 0x0013380001077983 */ /* 0x002ee40000300800 */
[----:B------:R-:W3:Y:S02]  /*10620*/  LDL.LU R8, [R1+0x1334] ;  /* 0x0013340001087983 */ /* 0x000ee40000300800 */
[----:B------:R-:W3:Y:S01]  /*10630*/  LDL.LU R9, [R1+0x1330] ;  /* 0x0013300001097983 */ /* 0x000ee20000300800 */
[----:B------:R-:W3:Y:S04]  /*10640*/  LDL.LU R16, [R1+0x132c] ;  /* 0x00132c0001107983 */ /* 0x000ee80000300800 */
[----:B------:R0:W-:Y:S01]  /*10650*/  STS.U16 [R15+0x1380], R28 ;  /* 0x0013801c0f007388 */ /* 0x0001e20000000400 */
[----:B------:R-:W3:Y:S02]  /*10660*/  LDL.LU R24, [R1+0x1328] ;  /* 0x0013280001187983 */ /* 0x000ee40000300800 */
[----:B------:R1:W-:Y:S01]  /*10670*/  STS.U16 [R15+0x3000], R2 ;  /* 0x003000020f007388 */ /* 0x0003e20000000400 */
[----:B----4-:R-:W4:Y:S04]  /*10680*/  LDL.LU R27, [R1+0x1324] ;  /* 0x00132400011b7983 */ /* 0x010f280000300800 */
[----:B0-----:R-:W3:Y:S04]  /*10690*/  LDL.LU R28, [R1+0x1320] ;  /* 0x00132000011c7983 */ /* 0x001ee80000300800 */
[----:B-1----:R-:W0:Y:S04]  /*106a0*/  S2R R2, SR_TID.X ;  /* 0x0000000000027919 */ /* 0x002e280000002100 */
[----:B--2---:R-:W-:Y:S01]  /*106b0*/  STS.U16 [R15+0x3080], R0 ;  /* 0x003080000f007388 */ /* 0x004fe20000000400 */
[----:B------:R1:W-:Y:S02]  /*106c0*/  STS.U16 [R15+0x3100], R19 ;  /* 0x003100130f007388 */ /* 0x0003e40000000400 */
[----:B------:R2:W-:Y:S01]  /*106d0*/  STS.U16 [R15+0x3180], R18 ;  /* 0x003180120f007388 */ /* 0x0005e20000000400 */
[----:B-1----:R-:W4:Y:S01]  /*106e0*/  LDL.LU R19, [R1+0x8] ;  /* 0x0000080001137983 */ /* 0x002f220000300800 */
[----:B--2---:R-:W2:Y:S02]  /*106f0*/  LDL.LU R18, [R1] ;  /* 0x0000000001127983 */ /* 0x004ea40000300800 */
[----:B------:R-:W-:Y:S02]  /*10700*/  STS.U16 [R15+0x3200], R3 ;  /* 0x003200030f007388 */ /* 0x000fe40000000400 */
[----:B------:R-:W-:Y:S01]  /*10710*/  STS.U16 [R15+0x3280], R22 ;  /* 0x003280160f007388 */ /* 0x000fe20000000400 */
[----:B------:R-:W-:Y:S01]  /*10720*/  STS.U16 [R15+0x3300], R21 ;  /* 0x003300150f007388 */ /* 0x000fe20000000400 */
[----:B------:R-:W-:Y:S02]  /*10730*/  STS.U16 [R15+0x3380], R20 ;  /* 0x003380140f007388 */ /* 0x000fe40000000400 */
[----:B------:R-:W-:Y:S02]  /*10740*/  STS.U16 [R15+0x5000], R17 ;  /* 0x005000110f007388 */ /* 0x000fe40000000400 */
[----:B------:R1:W-:Y:S01]  /*10750*/  STS.U16 [R15+0x5080], R5 ;  /* 0x005080050f007388 */ /* 0x0003e20000000400 */
[----:B------:R-:W-:Y:S01]  /*10760*/  STS.U16 [R15+0x5100], R23 ;  /* 0x005100170f007388 */ /* 0x000fe20000000400 */
[----:B------:R-:W-:Y:S02]  /*10770*/  STS.U16 [R15+0x5180], R25 ;  /* 0x005180190f007388 */ /* 0x000fe40000000400 */
[----:B------:R-:W-:Y:S02]  /*10780*/  STS.U16 [R15+0x5200], R26 ;  /* 0x0052001a0f007388 */ /* 0x000fe40000000400 */
[----:B------:R-:W-:Y:S01]  /*10790*/  STS.U16 [R15+0x5280], R29 ;  /* 0x0052801d0f007388 */ /* 0x000fe20000000400 */
[----:B------:R0:W-:Y:S01]  /*107a0*/  STS.U16 [R15+0x5300], R10 ;  /* 0x0053000a0f007388 */ /* 0x0001e20000000400 */
[----:B------:R3:W-:Y:S03]  /*107b0*/  STS.U16 [R15+0x5380], R11 ;  /* 0x0053800b0f007388 */ /* 0x0007e60000000400 */
[----:B-1----:R-:W2:Y:S04]  /*107c0*/  LDL.LU R5, [R1+0x540] ;  /* 0x0005400001057983 */ /* 0x002ea80000300800 */
[----:B0-----:R-:W2:Y:S01]  /*107d0*/  LDL.LU R10, [R1+0x53c] ;  /* 0x00053c00010a7983 */ /* 0x001ea20000300800 */
[----:B---3--:R-:W3:Y:S02]  /*107e0*/  LDL.LU R11, [R1+0x538] ;  /* 0x00053800010b7983 */ /* 0x008ee40000300800 */
[----:B------:R-:W3:Y:S01]  /*107f0*/  LDL.LU R17, [R1+0x534] ;  /* 0x0005340001117983 */ /* 0x000ee20000300800 */
[----:B------:R-:W-:Y:S01]  /*10800*/  LOP3.LUT R2, R2, 0x3f, RZ, 0xc0, !PT ;  /* 0x0000003f02027812 */ /* 0x000fe200078ec0ff */
[----:B------:R0:W-:Y:S01]  /*10810*/  STS.U16 [R15+0x7000], R12 ;  /* 0x0070000c0f007388 */ /* 0x0001e20000000400 */
[----:B------:R1:W-:Y:S03]  /*10820*/  STS.U16 [R15+0x7080], R13 ;  /* 0x0070800d0f007388 */ /* 0x0003e60000000400 */
[----:B------:R-:W-:Y:S01]  /*10830*/  IMAD.SHL.U32 R2, R2, 0x2, RZ ;  /* 0x0000000202027824 */ /* 0x000fe200078e00ff */
[----:B0-----:R-:W3:Y:S01]  /*10840*/  LDL.LU R12, [R1+0x530] ;  /* 0x00053000010c7983 */ /* 0x001ee20000300800 */
[----:B-1----:R-:W3:Y:S02]  /*10850*/  LDL.LU R13, [R1+0x528] ;  /* 0x00052800010d7983 */ /* 0x002ee40000300800 */
[----:B------:R-:W3:Y:S02]  /*10860*/  LDL.LU R3, [R1+0x420] ;  /* 0x0004200001037983 */ /* 0x000ee40000300800 */
[----:B------:R-:W3:Y:S01]  /*10870*/  LDL.LU R22, [R1+0x418] ;  /* 0x0004180001167983 */ /* 0x000ee20000300800 */
[----:B------:R-:W3:Y:S01]  /*10880*/  LDL.LU R21, [R1+0x410] ;  /* 0x0004100001157983 */ /* 0x000ee20000300800 */
[----:B------:R-:W3:Y:S02]  /*10890*/  LDL.LU R23, [R1+0x408] ;  /* 0x0004080001177983 */ /* 0x000ee40000300800 */
[----:B------:R-:W3:Y:S02]  /*108a0*/  LDL.LU R25, [R1+0x400] ;  /* 0x0004000001197983 */ /* 0x000ee40000300800 */
[----:B------:R-:W3:Y:S01]  /*108b0*/  LDL.LU R26, [R1+0x3f8] ;  /* 0x0003f800011a7983 */ /* 0x000ee20000300800 */
[----:B------:R0:W-:Y:S04]  /*108c0*/  STS.U16 [R15+0x7100], R28 ;  /* 0x0071001c0f007388 */ /* 0x0001e80000000400 */
[----:B------:R-:W3:Y:S01]  /*108d0*/  LDL.LU R29, [R1+0x330] ;  /* 0x00033000011d7983 */ /* 0x000ee20000300800 */
[----:B------:R-:W-:-:S03]  /*108e0*/  LOP3.LUT R0, R2, 0x50, RZ, 0x3c, !PT ;  /* 0x0000005002007812 */ /* 0x000fc600078e3cff */
[----:B0-----:R-:W3:Y:S01]  /*108f0*/  LDL.LU R28, [R1+0x328] ;  /* 0x00032800011c7983 */ /* 0x001ee20000300800 */
[----:B------:R-:W3:Y:S03]  /*10900*/  LDL.LU R2, [R1+0x520] ;  /* 0x0005200001027983 */ /* 0x000ee60000300800 */
[----:B----4-:R-:W-:Y:S01]  /*10910*/  STS.U16 [R15+0x7180], R19 ;  /* 0x007180130f007388 */ /* 0x010fe20000000400 */
[----:B--2---:R-:W-:Y:S03]  /*10920*/  STS.U16 [R15+0x7200], R18 ;  /* 0x007200120f007388 */ /* 0x004fe60000000400 */
[----:B------:R0:W-:Y:S01]  /*10930*/  STS.U16 [R15+0x7280], R27 ;  /* 0x0072801b0f007388 */ /* 0x0001e20000000400 */
[----:B------:R1:W-:Y:S03]  /*10940*/  STS.U16 [R15+0x7300], R24 ;  /* 0x007300180f007388 */ /* 0x0003e60000000400 */
[----:B------:R2:W-:Y:S04]  /*10950*/  STS.U16 [R15+0x7380], R16 ;  /* 0x007380100f007388 */ /* 0x0005e80000000400 */
[----:B0-----:R-:W4:Y:S01]  /*10960*/  LDL.LU R27, [R1+0x428] ;  /* 0x00042800011b7983 */ /* 0x001f220000300800 */
[----:B-1----:R-:W4:Y:S02]  /*10970*/  LDL.LU R24, [R1+0x430] ;  /* 0x0004300001187983 */ /* 0x002f240000300800 */
[----:B--2---:R-:W2:Y:S02]  /*10980*/  LDL.LU R16, [R1+0x518] ;  /* 0x0005180001107983 */ /* 0x004ea40000300800 */
[----:B------:R-:W4:Y:S01]  /*10990*/  LDL.LU R15, [R1+0x320] ;  /* 0x00032000010f7983 */ /* 0x000f220000300800 */
[----:B------:R-:W4:Y:S01]  /*109a0*/  LDL.LU R20, [R1+0x318] ;  /* 0x0003180001147983 */ /* 0x000f220000300800 */
[----:B------:R-:W4:Y:S02]  /*109b0*/  LDL.LU R19, [R1+0x310] ;  /* 0x0003100001137983 */ /* 0x000f240000300800 */
[----:B------:R-:W4:Y:S01]  /*109c0*/  LDL.LU R18, [R1+0x308] ;  /* 0x0003080001127983 */ /* 0x000f220000300800 */
[----:B------:R0:W-:Y:S01]  /*109d0*/  STS.U16 [R0+0x1400], R5 ;  /* 0x0014000500007388 */ /* 0x0001e20000000400 */
[----:B------:R1:W-:Y:S03]  /*109e0*/  STS.U16 [R0+0x1480], R10 ;  /* 0x0014800a00007388 */ /* 0x0003e60000000400 */
[----:B---3--:R3:W-:Y:S01]  /*109f0*/  STS.U16 [R0+0x1500], R11 ;  /* 0x0015000b00007388 */ /* 0x0087e20000000400 */
[----:B------:R3:W-:Y:S03]  /*10a00*/  STS.U16 [R0+0x1580], R17 ;  /* 0x0015801100007388 */ /* 0x0007e60000000400 */
[----:B0-----:R-:W4:Y:S01]  /*10a10*/  LDL.LU R5, [R1+0x300] ;  /* 0x0003000001057983 */ /* 0x001f220000300800 */
[----:B-1----:R-:W4:Y:S03]  /*10a20*/  LDL.LU R10, [R1+0x131c] ;  /* 0x00131c00010a7983 */ /* 0x002f260000300800 */
[----:B---3--:R-:W4:Y:S01]  /*10a30*/  LDL.LU R11, [R1+0x1318] ;  /* 0x00131800010b7983 */ /* 0x008f220000300800 */
[----:B------:R-:W4:Y:S03]  /*10a40*/  LDL.LU R17, [R1+0x2f8] ;  /* 0x0002f80001117983 */ /* 0x000f260000300800 */
[----:B------:R0:W-:Y:S01]  /*10a50*/  STS.U16 [R0+0x1600], R12 ;  /* 0x0016000c00007388 */ /* 0x0001e20000000400 */
[----:B------:R1:W-:Y:S03]  /*10a60*/  STS.U16 [R0+0x1680], R13 ;  /* 0x0016800d00007388 */ /* 0x0003e60000000400 */
[----:B0-----:R-:W4:Y:S01]  /*10a70*/  LDL.LU R12, [R1+0x1314] ;  /* 0x00131400010c7983 */ /* 0x001f220000300800 */
[----:B-1----:R-:W4:Y:S03]  /*10a80*/  LDL.LU R13, [R1+0x1310] ;  /* 0x00131000010d7983 */ /* 0x002f260000300800 */
[----:B------:R-:W-:Y:S04]  /*10a90*/  STS.U16 [R0+0x1700], R2 ;  /* 0x0017000200007388 */ /* 0x000fe80000000400 */
[----:B--2---:R-:W-:Y:S01]  /*10aa0*/  STS.U16 [R0+0x1780], R16 ;  /* 0x0017801000007388 */ /* 0x004fe20000000400 */
[----:B----4-:R-:W-:Y:S03]  /*10ab0*/  STS.U16 [R0+0x3400], R24 ;  /* 0x0034001800007388 */ /* 0x010fe60000000400 */
[----:B------:R-:W-:Y:S01]  /*10ac0*/  STS.U16 [R0+0x3480], R27 ;  /* 0x0034801b00007388 */ /* 0x000fe20000000400 */
[----:B------:R0:W-:Y:S03]  /*10ad0*/  STS.U16 [R0+0x3500], R3 ;  /* 0x0035000300007388 */ /* 0x0001e60000000400 */
[----:B------:R1:W-:Y:S01]  /*10ae0*/  STS.U16 [R0+0x3580], R22 ;  /* 0x0035801600007388 */ /* 0x0003e20000000400 */
[----:B------:R2:W-:Y:S02]  /*10af0*/  STS.U16 [R0+0x3600], R21 ;  /* 0x0036001500007388 */ /* 0x0005e40000000400 */
[----:B------:R4:W-:Y:S02]  /*10b00*/  STS.U16 [R0+0x3680], R23 ;  /* 0x0036801700007388 */ /* 0x0009e40000000400 */
[----:B------:R4:W-:Y:S01]  /*10b10*/  STS.U16 [R0+0x3700], R25 ;  /* 0x0037001900007388 */ /* 0x0009e20000000400 */
[----:B------:R4:W-:Y:S01]  /*10b20*/  STS.U16 [R0+0x3780], R26 ;  /* 0x0037801a00007388 */ /* 0x0009e20000000400 */
[----:B------:R4:W-:Y:S03]  /*10b30*/  STS.U16 [R0+0x5400], R29 ;  /* 0x0054001d00007388 */ /* 0x0009e60000000400 */
[----:B0-----:R-:W3:Y:S01]  /*10b40*/  LDL.LU R3, [R1+0x510] ;  /* 0x0005100001037983 */ /* 0x001ee20000300800 */
[----:B-1----:R-:W3:Y:S02]  /*10b50*/  LDL.LU R22, [R1+0x508] ;  /* 0x0005080001167983 */ /* 0x002ee40000300800 */
[----:B--2---:R-:W2:Y:S02]  /*10b60*/  LDL.LU R21, [R1+0x500] ;  /* 0x0005000001157983 */ /* 0x004ea40000300800 */
[----:B------:R0:W-:Y:S01]  /*10b70*/  STS.U16 [R0+0x5480], R28 ;  /* 0x0054801c00007388 */ /* 0x0001e20000000400 */
[----:B----4-:R-:W4:Y:S01]  /*10b80*/  LDL.LU R23, [R1+0x4f8] ;  /* 0x0004f80001177983 */ /* 0x010f220000300800 */
[----:B------:R-:W2:Y:S03]  /*10b90*/  LDL.LU R25, [R1+0x4f0] ;  /* 0x0004f00001197983 */ /* 0x000ea60000300800 */
[----:B------:R1:W-:Y:S01]  /*10ba0*/  STS.U16 [R0+0x5500], R15 ;  /* 0x0055000f00007388 */ /* 0x0003e20000000400 */
[----:B------:R-:W2:Y:S02]  /*10bb0*/  LDL.LU R26, [R1+0x4ec] ;  /* 0x0004ec00011a7983 */ /* 0x000ea40000300800 */
[----:B------:R-:W-:Y:S02]  /*10bc0*/  STS.U16 [R0+0x5580], R20 ;  /* 0x0055801400007388 */ /* 0x000fe40000000400 */
[----:B------:R-:W2:Y:S01]  /*10bd0*/  LDL.LU R29, [R1+0x4e8] ;  /* 0x0004e800011d7983 */ /* 0x000ea20000300800 */
[----:B------:R1:W-:Y:S04]  /*10be0*/  STS.U16 [R0+0x5600], R19 ;  /* 0x0056001300007388 */ /* 0x0003e80000000400 */
[----:B0-----:R-:W2:Y:S01]  /*10bf0*/  LDL.LU R28, [R1+0x4e4] ;  /* 0x0004e400011c7983 */ /* 0x001ea20000300800 */
[----:B------:R0:W-:Y:S02]  /*10c00*/  STS.U16 [R0+0x5680], R18 ;  /* 0x0056801200007388 */ /* 0x0001e40000000400 */
[----:B------:R-:W-:Y:S02]  /*10c10*/  STS.U16 [R0+0x5700], R5 ;  /* 0x0057000500007388 */ /* 0x000fe40000000400 */
[----:B------:R0:W-:Y:S01]  /*10c20*/  STS.U16 [R0+0x5780], R17 ;  /* 0x0057801100007388 */ /* 0x0001e20000000400 */
[----:B------:R-:W2:Y:S04]  /*10c30*/  LDL R16, [R1+0xde0] ;  /* 0x000de00001107983 */ /* 0x000ea80000100800 */
[----:B------:R-:W0:Y:S04]  /*10c40*/  S2R R2, SR_TID.X ;  /* 0x0000000000027919 */ /* 0x000e280000002100 */
[----:B-1----:R-:W2:Y:S04]  /*10c50*/  LDL R15, [R1+0xdd4] ;  /* 0x000dd400010f7983 */ /* 0x002ea80000100800 */
[----:B------:R-:W2:Y:S04]  /*10c60*/  LDL R19, [R1+0xde8] ;  /* 0x000de80001137983 */ /* 0x000ea80000100800 */
[----:B0-----:R-:W4:Y:S04]  /*10c70*/  LDL R18, [R1+0xdec] ;  /* 0x000dec0001127983 */ /* 0x001f280000100800 */
[----:B------:R-:W4:Y:S04]  /*10c80*/  LDL R17, [R1+0xddc] ;  /* 0x000ddc0001117983 */ /* 0x000f280000100800 */
[----:B------:R-:W4:Y:S04]  /*10c90*/  LDL R5, [R1+0xdd8] ;  /* 0x000dd80001057983 */ /* 0x000f280000100800 */
[----:B------:R-:W-:Y:S01]  /*10ca0*/  STS.U16 [R0+0x7400], R13 ;  /* 0x0074000d00007388 */ /* 0x000fe20000000400 */
[----:B------:R-:W-:Y:S02]  /*10cb0*/  STS.U16 [R0+0x7480], R12 ;  /* 0x0074800c00007388 */ /* 0x000fe40000000400 */
[----:B------:R-:W-:Y:S02]  /*10cc0*/  STS.U16 [R0+0x7500], R11 ;  /* 0x0075000b00007388 */ /* 0x000fe40000000400 */
[----:B------:R-:W-:Y:S01]  /*10cd0*/  STS.U16 [R0+0x7580], R10 ;  /* 0x0075800a00007388 */ /* 0x000fe20000000400 */
[----:B------:R-:W-:Y:S01]  /*10ce0*/  STS.U16 [R0+0x7600], R9 ;  /* 0x0076000900007388 */ /* 0x000fe20000000400 */
[----:B------:R-:W-:-:S05]  /*10cf0*/  LOP3.LUT R2, R2, 0x3f, RZ, 0xc0, !PT ;  /* 0x0000003f02027812 */ /* 0x000fca00078ec0ff */
[----:B------:R-:W-:Y:S01]  /*10d00*/  IMAD.SHL.U32 R2, R2, 0x2, RZ ;  /* 0x0000000202027824 */ /* 0x000fe200078e00ff */
[----:B------:R-:W-:Y:S01]  /*10d10*/  STS.U16 [R0+0x7680], R8 ;  /* 0x0076800800007388 */ /* 0x000fe20000000400 */
[----:B------:R-:W-:Y:S03]  /*10d20*/  STS.U16 [R0+0x7700], R7 ;  /* 0x0077000700007388 */ /* 0x000fe60000000400 */
[----:B------:R-:W-:Y:S01]  /*10d30*/  LOP3.LUT R20, R2, 0x60, RZ, 0x3c, !PT ;  /* 0x0000006002147812 */ /* 0x000fe200078e3cff */
[----:B------:R0:W-:Y:S01]  /*10d40*/  STS.U16 [R0+0x7780], R6 ;  /* 0x0077800600007388 */ /* 0x0001e20000000400 */
[----:B------:R-:W-:-:S03]  /*10d50*/  PRMT R4, RZ, 0x7610, R4 ;  /* 0x00007610ff047816 */ /* 0x000fc60000000004 */
[----:B0-----:R-:W4:Y:S01]  /*10d60*/  LDL R0, [R1+0xdd0] ;  /* 0x000dd00001007983 */ /* 0x001f220000100800 */
[----:B------:R-:W-:-:S03]  /*10d70*/  PRMT R6, RZ, 0x7610, R6 ;  /* 0x00007610ff067816 */ /* 0x000fc60000000006 */
[----:B---3--:R0:W-:Y:S04]  /*10d80*/  STS.U16 [R20+0x1800], R3 ;  /* 0x0018000314007388 */ /* 0x0081e80000000400 */
[----:B0-----:R-:W3:Y:S01]  /*10d90*/  LDL R3, [R1+0xdcc] ;  /* 0x000dcc0001037983 */ /* 0x001ee20000100800 */
[----:B--2---:R-:W-:Y:S02]  /*10da0*/  @!P0 IMAD.MOV.U32 R9, RZ, RZ, R19 ;  /* 0x000000ffff098224 */ /* 0x004fe400078e0013 */
[----:B----4-:R-:W-:-:S05]  /*10db0*/  @!P0 IMAD.MOV.U32 R8, RZ, RZ, R18 ;  /* 0x000000ffff088224 */ /* 0x010fca00078e0012 */
[----:B------:R0:W2:Y:S02]  /*10dc0*/  @!P0 LDG.E.U16 R4, [R8.64] ;  /* 0x0000000608048981 */ /* 0x0000a4000c1e1500 */
[----:B0-----:R-:W-:Y:S02]  /*10dd0*/  @!P0 IMAD.MOV.U32 R8, RZ, RZ, R16 ;  /* 0x000000ffff088224 */ /* 0x001fe400078e0010 */
[----:B------:R-:W-:-:S05]  /*10de0*/  @!P0 IMAD.MOV.U32 R9, RZ, RZ, R17 ;  /* 0x000000ffff098224 */ /* 0x000fca00078e0011 */
[----:B------:R0:W4:Y:S01]  /*10df0*/  @!P0 LDG.E.U16 R6, [R8.64] ;  /* 0x0000000608068981 */ /* 0x000122000c1e1500 */
[----:B------:R-:W-:Y:S01]  /*10e00*/  PRMT R7, RZ, 0x7610, R7 ;  /* 0x00007610ff077816 */ /* 0x000fe20000000007 */
[----:B0-----:R-:W-:Y:S02]  /*10e10*/  @!P0 IMAD.MOV.U32 R8, RZ, RZ, R5 ;  /* 0x000000ffff088224 */ /* 0x001fe400078e0005 */
[----:B------:R-:W-:-:S05]  /*10e20*/  @!P0 IMAD.MOV.U32 R9, RZ, RZ, R15 ;  /* 0x000000ffff098224 */ /* 0x000fca00078e000f */
[----:B------:R0:W4:Y:S01]  /*10e30*/  @!P0 LDG.E.U16 R7, [R8.64] ;  /* 0x0000000608078981 */ /* 0x000122000c1e1500 */
[----:B------:R-:W-:Y:S01]  /*10e40*/  PRMT R10, RZ, 0x7610, R10 ;  /* 0x00007610ff0a7816 */ /* 0x000fe2000000000a */
[----:B0-----:R-:W-:Y:S02]  /*10e50*/  @!P0 IMAD.MOV.U32 R8, RZ, RZ, R0 ;  /* 0x000000ffff088224 */ /* 0x001fe400078e0000 */
[----:B---3--:R-:W-:-:S05]  /*10e60*/  @!P0 IMAD.MOV.U32 R9, RZ, RZ, R3 ;  /* 0x000000ffff098224 */ /* 0x008fca00078e0003 */
[----:B------:R-:W3:Y:S04]  /*10e70*/  @!P0 LDG.E.U16 R10, [R8.64] ;  /* 0x00000006080a8981 */ /* 0x000ee8000c1e1500 */
[----:B--2---:R-:W-:Y:S04]  /*10e80*/  STL [R1+0x12f4], R4 ;  /* 0x0012f40401007387 */ /* 0x004fe80000100800 */
[----:B----4-:R0:W-:Y:S01]  /*10e90*/  STL [R1+0x12f8], R6 ;  /* 0x0012f80601007387 */ /* 0x0101e20000100800 */
[----:B------:R-:W2:Y:S02]  /*10ea0*/  LDL R17, [R1+0xdbc] ;  /* 0x000dbc0001117983 */ /* 0x000ea40000100800 */
[----:B------:R-:W4:Y:S01]  /*10eb0*/  LDL R5, [R1+0xdc8] ;  /* 0x000dc80001057983 */ /* 0x000f220000100800 */
[----:B------:R-:W-:Y:S01]  /*10ec0*/  STS.U16 [R20+0x1880], R22 ;  /* 0x0018801614007388 */ /* 0x000fe20000000400 */
[----:B------:R-:W-:Y:S02]  /*10ed0*/  STS.U16 [R20+0x1900], R21 ;  /* 0x0019001514007388 */ /* 0x000fe40000000400 */
[----:B------:R-:W-:Y:S02]  /*10ee0*/  STS.U16 [R20+0x1980], R23 ;  /* 0x0019801714007388 */ /* 0x000fe40000000400 */
[----:B------:R-:W-:Y:S01]  /*10ef0*/  STS.U16 [R20+0x1a00], R25 ;  /* 0x001a001914007388 */ /* 0x000fe20000000400 */
[----:B------:R-:W-:Y:S01]  /*10f00*/  STS.U16 [R20+0x1a80], R26 ;  /* 0x001a801a14007388 */ /* 0x000fe20000000400 */
[----:B------:R-:W-:Y:S02]  /*10f10*/  STS.U16 [R20+0x1b00], R29 ;  /* 0x001b001d14007388 */ /* 0x000fe40000000400 */
[----:B------:R-:W-:Y:S01]  /*10f20*/  STS.U16 [R20+0x1b80], R28 ;  /* 0x001b801c14007388 */ /* 0x000fe20000000400 */
[----:B------:R1:W-:Y:S01]  /*10f30*/  STL [R1+0x12fc], R7 ;  /* 0x0012fc0701007387 */ /* 0x0003e20000100800 */
[----:B------:R-:W4:Y:S02]  /*10f40*/  LDL R24, [R1+0xda0] ;  /* 0x000da00001187983 */ /* 0x000f240000100800 */
[----:B------:R-:W4:Y:S02]  /*10f50*/  LDL R16, [R1+0xd8c] ;  /* 0x000d8c0001107983 */ /* 0x000f240000100800 */
[----:B0-----:R-:W4:Y:S01]  /*10f60*/  LDL R6, [R1+0x5f0] ;  /* 0x0005f00001067983 */ /* 0x001f220000100800 */
[----:B------:R-:W4:Y:S04]  /*10f70*/  LDL R4, [R1+0x5f4] ;  /* 0x0005f40001047983 */ /* 0x000f280000100800 */
[----:B-1----:R-:W4:Y:S01]  /*10f80*/  LDL R7, [R1+0xd90] ;  /* 0x000d900001077983 */ /* 0x002f220000100800 */
        /* <DEDUP_REMOVED lines=10> */
[----:B------:R-:W-:Y:S01]  /*11030*/  PRMT R11, RZ, 0x7610, R11 ;  /* 0x00007610ff0b7816 */ /* 0x000fe2000000000b */
[----:B---3--:R0:W-:Y:S04]  /*11040*/  STL [R1+0x1308], R10 ;  /* 0x0013080a01007387 */ /* 0x0081e80000100800 */
[----:B0-----:R-:W3:Y:S01]  /*11050*/  LDL R10, [R1+0xd94] ;  /* 0x000d9400010a7983 */ /* 0x001ee20000100800 */
[----:B--2---:R-:W-:-:S02]  /*11060*/  @!P0 IMAD.MOV.U32 R9, RZ, RZ, R17 ;  /* 0x000000ffff098224 */ /* 0x004fc400078e0011 */
[----:B----4-:R-:W-:Y:S01]  /*11070*/  @!P0 IMAD.MOV.U32 R8, RZ, RZ, R5 ;  /* 0x000000ffff088224 */ /* 0x010fe200078e0005 */
[----:B------:R-:W2:Y:S01]  /*11080*/  LDL.LU R17, [R1+0x33c] ;  /* 0x00033c0001117983 */ /* 0x000ea20000300800 */
[----:B------:R-:W4:Y:S01]  /*11090*/  LDL.LU R26, [R1+0x334] ;  /* 0x00033400011a7983 */ /* 0x000f220000300800 */
[----:B------:R-:W-:Y:S01]  /*110a0*/  PRMT R12, RZ, 0x7610, R12 ;  /* 0x00007610ff0c7816 */ /* 0x000fe2000000000c */
[----:B------:R-:W2:Y:S01]  /*110b0*/  LDL.LU R5, [R1+0x32c] ;  /* 0x00032c0001057983 */ /* 0x000ea20000300800 */
[----:B------:R0:W2:Y:S04]  /*110c0*/  @!P0 LDG.E.U16 R11, [R8.64] ;  /* 0x00000006080b8981 */ /* 0x0000a8000c1e1500 */
[----:B------:R-:W2:Y:S01]  /*110d0*/  LDL.LU R23, [R1+0x324] ;  /* 0x0003240001177983 */ /* 0x000ea20000300800 */
[----:B------:R-:W2:Y:S02]  /*110e0*/  LDL.LU R29, [R1+0x31c] ;  /* 0x00031c00011d7983 */ /* 0x000ea40000300800 */
[----:B------:R-:W2:Y:S02]  /*110f0*/  LDL.LU R28, [R1+0x314] ;  /* 0x00031400011c7983 */ /* 0x000ea40000300800 */
[----:B0-----:R-:W-:Y:S01]  /*11100*/  @!P0 IMAD.MOV.U32 R8, RZ, RZ, R24 ;  /* 0x000000ffff088224 */ /* 0x001fe200078e0018 */
[----:B------:R-:W-:-:S02]  /*11110*/  PRMT R13, RZ, 0x7610, R13 ;  /* 0x00007610ff0d7816 */ /* 0x000fc4000000000d */
[----:B------:R-:W-:Y:S01]  /*11120*/  PRMT R14, RZ, 0x7610, R14 ;  /* 0x00007610ff0e7816 */ /* 0x000fe2000000000e */
[----:B---3--:R-:W-:-:S05]  /*11130*/  @!P0 IMAD.MOV.U32 R9, RZ, RZ, R10 ;  /* 0x000000ffff098224 */ /* 0x008fca00078e000a */
[----:B------:R0:W3:Y:S02]  /*11140*/  @!P0 LDG.E.U16 R12, [R8.64] ;  /* 0x00000006080c8981 */ /* 0x0000e4000c1e1500 */
[----:B0-----:R-:W-:Y:S01]  /*11150*/  @!P0 IMAD.MOV.U32 R8, RZ, RZ, R7 ;  /* 0x000000ffff088224 */ /* 0x001fe200078e0007 */
[----:B------:R-:W-:-:S05]  /*11160*/  LOP3.LUT R7, R2, 0x60, RZ, 0x3c, !PT ;  /* 0x0000006002077812 */ /* 0x000fca00078e3cff */
[----:B------:R-:W-:Y:S01]  /*11170*/  STS.U16 [R7+0x3800], R27 ;  /* 0x0038001b07007388 */ /* 0x000fe20000000400 */
[----:B------:R-:W-:Y:S02]  /*11180*/  STS.U16 [R7+0x3880], R0 ;  /* 0x0038800007007388 */ /* 0x000fe40000000400 */
[----:B------:R-:W-:Y:S02]  /*11190*/  STS.U16 [R7+0x3900], R3 ;  /* 0x0039000307007388 */ /* 0x000fe40000000400 */
[----:B------:R-:W-:Y:S01]  /*111a0*/  STS.U16 [R7+0x3980], R15 ;  /* 0x0039800f07007388 */ /* 0x000fe20000000400 */
[----:B------:R-:W-:Y:S01]  /*111b0*/  STS.U16 [R7+0x3a00], R22 ;  /* 0x003a001607007388 */ /* 0x000fe20000000400 */
[----:B------:R-:W-:Y:S02]  /*111c0*/  STS.U16 [R7+0x3a80], R21 ;  /* 0x003a801507007388 */ /* 0x000fe40000000400 */
[----:B------:R-:W-:Y:S01]  /*111d0*/  STS.U16 [R7+0x3b00], R20 ;  /* 0x003b001407007388 */ /* 0x000fe20000000400 */
[----:B--2---:R0:W-:Y:S01]  /*111e0*/  STL [R1+0x130c], R11 ;  /* 0x00130c0b01007387 */ /* 0x0041e20000100800 */
[----:B------:R-:W-:Y:S02]  /*111f0*/  STS.U16 [R7+0x3b80], R19 ;  /* 0x003b801307007388 */ /* 0x000fe40000000400 */
[----:B------:R-:W-:Y:S02]  /*11200*/  STS.U16 [R7+0x5800], R18 ;  /* 0x0058001207007388 */ /* 0x000fe40000000400 */
[----:B------:R1:W-:Y:S01]  /*11210*/  STS.U16 [R7+0x5880], R25 ;  /* 0x0058801907007388 */ /* 0x0003e20000000400 */
[----:B0-----:R-:W2:Y:S01]  /*11220*/  LDL.LU R11, [R1+0x20] ;  /* 0x00002000010b7983 */ /* 0x001ea20000300800 */
[----:B------:R-:W3:Y:S02]  /*11230*/  LDL.LU R10, [R1+0x1c] ;  /* 0x00001c00010a7983 */ /* 0x000ee40000300800 */
[----:B-1----:R-:W3:Y:S02]  /*11240*/  LDL.LU R25, [R1+0x18] ;  /* 0x0000180001197983 */ /* 0x002ee40000300800 */
[----:B------:R-:W3:Y:S02]  /*11250*/  LDL.LU R2, [R1+0x14] ;  /* 0x0000140001027983 */ /* 0x000ee40000300800 */
[----:B------:R-:W-:-:S05]  /*11260*/  @!P0 IMAD.MOV.U32 R9, RZ, RZ, R16 ;  /* 0x000000ffff098224 */ /* 0x000fca00078e0010 */
[----:B------:R0:W3:Y:S04]  /*11270*/  @!P0 LDG.E.U16 R13, [R8.64] ;  /* 0x00000006080d8981 */ /* 0x0000e8000c1e1500 */
[----:B------:R-:W-:Y:S01]  /*11280*/  STS.U16 [R7+0x5900], R17 ;  /* 0x0059001107007388 */ /* 0x000fe20000000400 */
[----:B----4-:R1:W-:Y:S02]  /*11290*/  STS.U16 [R7+0x5980], R26 ;  /* 0x0059801a07007388 */ /* 0x0103e40000000400 */
[----:B0-----:R-:W-:Y:S02]  /*112a0*/  @!P0 IMAD.MOV.U32 R8, RZ, RZ, R4 ;  /* 0x000000ffff088224 */ /* 0x001fe400078e0004 */
[----:B------:R-:W-:-:S05]  /*112b0*/  @!P0 IMAD.MOV.U32 R9, RZ, RZ, R6 ;  /* 0x000000ffff098224 */ /* 0x000fca00078e0006 */
[----:B------:R0:W4:Y:S04]  /*112c0*/  @!P0 LDG.E.U16 R14, [R8.64] ;  /* 0x00000006080e8981 */ /* 0x000128000c1e1500 */
[----:B0-----:R-:W4:Y:S01]  /*112d0*/  LDL.LU R9, [R1+0xc] ;  /* 0x00000c0001097983 */ /* 0x001f220000300800 */
[----:B-1----:R-:W4:Y:S03]  /*112e0*/  LDL.LU R26, [R1+0x4] ;  /* 0x00000400011a7983 */ /* 0x002f260000300800 */
[----:B------:R0:W-:Y:S01]  /*112f0*/  STS.U16 [R7+0x5a00], R5 ;  /* 0x005a000507007388 */ /* 0x0001e20000000400 */
[----:B------:R1:W-:Y:S02]  /*11300*/  STS.U16 [R7+0x5a80], R23 ;  /* 0x005a801707007388 */ /* 0x0003e40000000400 */
[----:B------:R0:W-:Y:S02]  /*11310*/  STS.U16 [R7+0x5b00], R29 ;  /* 0x005b001d07007388 */ /* 0x0001e40000000400 */
[----:B------:R0:W-:Y:S01]  /*11320*/  STS.U16 [R7+0x5b80], R28 ;  /* 0x005b801c07007388 */ /* 0x0001e20000000400 */
        /* <DEDUP_REMOVED lines=11> */
[----:B0-----:R-:W4:Y:S01]  /*113e0*/  LDL.LU R5, [R1+0x3f4] ;  /* 0x0003f40001057983 */ /* 0x001f220000300800 */
[----:B-1----:R-:W4:Y:S01]  /*113f0*/  LDL.LU R23, [R1+0x3f0] ;  /* 0x0003f00001177983 */ /* 0x002f220000300800 */
[----:B------:R-:W4:Y:S02]  /*11400*/  LDL.LU R29, [R1+0x3ec] ;  /* 0x0003ec00011d7983 */ /* 0x000f240000300800 */
[----:B------:R-:W4:Y:S02]  /*11410*/  LDL.LU R28, [R1+0x3e8] ;  /* 0x0003e800011c7983 */ /* 0x000f240000300800 */
[----:B------:R-:W4:Y:S01]  /*11420*/  LDL.LU R8, [R1+0x2fc] ;  /* 0x0002fc0001087983 */ /* 0x000f220000300800 */
[----:B------:R-:W4:Y:S01]  /*11430*/  LDL.LU R16, [R1+0x2f4] ;  /* 0x0002f40001107983 */ /* 0x000f220000300800 */
[----:B------:R-:W4:Y:S02]  /*11440*/  LDL.LU R24, [R1+0x2f0] ;  /* 0x0002f00001187983 */ /* 0x000f240000300800 */
[----:B------:R-:W4:Y:S01]  /*11450*/  LDL.LU R27, [R1+0x2ec] ;  /* 0x0002ec00011b7983 */ /* 0x000f220000300800 */
[----:B--2---:R0:W-:Y:S01]  /*11460*/  STS.U16 [R7+0x7800], R11 ;  /* 0x0078000b07007388 */ /* 0x0041e20000000400 */
[----:B---3--:R-:W-:Y:S03]  /*11470*/  STS.U16 [R7+0x7880], R10 ;  /* 0x0078800a07007388 */ /* 0x008fe60000000400 */
[----:B------:R-:W-:Y:S01]  /*11480*/  STS.U16 [R7+0x7900], R25 ;  /* 0x0079001907007388 */ /* 0x000fe20000000400 */
[----:B------:R1:W-:Y:S03]  /*11490*/  STS.U16 [R7+0x7980], R2 ;  /* 0x0079800207007388 */ /* 0x0003e60000000400 */
[----:B0-----:R-:W2:Y:S04]  /*114a0*/  LDL.LU R11, [R1+0x130c] ;  /* 0x00130c00010b7983 */ /* 0x001ea80000300800 */
[----:B-1----:R-:W0:Y:S01]  /*114b0*/  S2R R2, SR_TID.X ;  /* 0x0000000000027919 */ /* 0x002e220000002100 */
[----:B------:R-:W3:Y:S02]  /*114c0*/  LDL.LU R10, [R1+0x1308] ;  /* 0x00130800010a7983 */ /* 0x000ee40000300800 */
[----:B------:R-:W2:Y:S01]  /*114d0*/  LDL.LU R25, [R1+0x1304] ;  /* 0x0013040001197983 */ /* 0x000ea20000300800 */
[----:B0-----:R-:W-:Y:S01]  /*114e0*/  LOP3.LUT R2, R2, 0x3f, RZ, 0xc0, !PT ;  /* 0x0000003f02027812 */ /* 0x001fe200078ec0ff */
[----:B----4-:R0:W-:Y:S04]  /*114f0*/  STS.U16 [R7+0x7a00], R9 ;  /* 0x007a000907007388 */ /* 0x0101e80000000400 */
[----:B------:R-:W-:Y:S01]  /*11500*/  IMAD.SHL.U32 R2, R2, 0x2, RZ ;  /* 0x0000000202027824 */ /* 0x000fe200078e00ff */
[----:B------:R1:W-:Y:S04]  /*11510*/  STS.U16 [R7+0x7a80], R26 ;  /* 0x007a801a07007388 */ /* 0x0003e80000000400 */
[----:B0-----:R-:W-:-:S02]  /*11520*/  LOP3.LUT R9, R2, 0x70, RZ, 0x3c, !PT ;  /* 0x0000007002097812 */ /* 0x001fc400078e3cff */
[----:B------:R-:W2:Y:S01]  /*11530*/  LDL.LU R2, [R1+0x3e4] ;  /* 0x0003e40001027983 */ /* 0x000ea20000300800 */
[----:B-1----:R-:W2:Y:S03]  /*11540*/  LDL.LU R26, [R1+0x1300] ;  /* 0x00130000011a7983 */ /* 0x002ea60000300800 */
[----:B--2---:R0:W-:Y:S01]  /*11550*/  STS.U16 [R7+0x7b00], R26 ;  /* 0x007b001a07007388 */ /* 0x0041e20000000400 */
[----:B------:R1:W-:Y:S02]  /*11560*/  STS.U16 [R7+0x7b80], R25 ;  /* 0x007b801907007388 */ /* 0x0003e40000000400 */
[----:B------:R2:W-:Y:S02]  /*11570*/  STS.U16 [R9+0x1c00], R6 ;  /* 0x001c000609007388 */ /* 0x0005e40000000400 */
[----:B------:R2:W-:Y:S01]  /*11580*/  STS.U16 [R9+0x1c80], R4 ;  /* 0x001c800409007388 */ /* 0x0005e20000000400 */
[----:B------:R3:W-:Y:S01]  /*11590*/  STS.U16 [R9+0x1d00], R0 ;  /* 0x001d000009007388 */ /* 0x0007e20000000400 */
[----:B------:R3:W-:Y:S03]  /*115a0*/  STS.U16 [R9+0x1d80], R3 ;  /* 0x001d800309007388 */ /* 0x0007e60000000400 */
[----:B0-----:R-:W4:Y:S01]  /*115b0*/  LDL.LU R26, [R1+0x304] ;  /* 0x00030400011a7983 */ /* 0x001f220000300800 */
[----:B-1----:R-:W4:Y:S02]  /*115c0*/  LDL.LU R7, [R1+0x12fc] ;  /* 0x0012fc0001077983 */ /* 0x002f240000300800 */
[----:B------:R-:W4:Y:S02]  /*115d0*/  LDL.LU R25, [R1+0x30c] ;  /* 0x00030c0001197983 */ /* 0x000f240000300800 */
[----:B--2---:R-:W2:Y:S01]  /*115e0*/  LDL.LU R6, [R1+0x12f8] ;  /* 0x0012f80001067983 */ /* 0x004ea20000300800 */
[----:B------:R-:W2:Y:S01]  /*115f0*/  LDL.LU R4, [R1+0x12f4] ;  /* 0x0012f40001047983 */ /* 0x000ea20000300800 */
[----:B---3--:R-:W3:Y:S02]  /*11600*/  LDL.LU R0, [R1+0x12f0] ;  /* 0x0012f00001007983 */ /* 0x008ee40000300800 */
[----:B------:R-:W2:Y:S01]  /*11610*/  LDL.LU R3, [R1+0x12ec] ;  /* 0x0012ec0001037983 */ /* 0x000ea20000300800 */
[----:B------:R0:W-:Y:S01]  /*11620*/  STS.U16 [R9+0x1e00], R15 ;  /* 0x001e000f09007388 */ /* 0x0001e20000000400 */
[----:B------:R1:W-:Y:S02]  /*11630*/  STS.U16 [R9+0x1e80], R22 ;  /* 0x001e801609007388 */ /* 0x0003e40000000400 */
[----:B------:R1:W-:Y:S02]  /*11640*/  STS.U16 [R9+0x1f00], R21 ;  /* 0x001f001509007388 */ /* 0x0003e40000000400 */
[----:B------:R1:W-:Y:S01]  /*11650*/  STS.U16 [R9+0x1f80], R20 ;  /* 0x001f801409007388 */ /* 0x0003e20000000400 */
[----:B------:R1:W-:Y:S01]  /*11660*/  STS.U16 [R9+0x3c00], R19 ;  /* 0x003c001309007388 */ /* 0x0003e20000000400 */
[----:B------:R1:W-:Y:S03]  /*11670*/  STS.U16 [R9+0x3c80], R18 ;  /* 0x003c801209007388 */ /* 0x0003e60000000400 */
[----:B0-----:R-:W2:Y:S01]  /*11680*/  LDL.LU R15, [R1+0x12e8] ;  /* 0x0012e800010f7983 */ /* 0x001ea20000300800 */
[----:B-1----:R-:W2:Y:S03]  /*11690*/  LDL.LU R22, [R1+0x12e4] ;  /* 0x0012e40001167983 */ /* 0x002ea60000300800 */
[----:B------:R-:W2:Y:S01]  /*116a0*/  LDL.LU R21, [R1+0x12e0] ;  /* 0x0012e00001157983 */ /* 0x000ea20000300800 */
[----:B------:R-:W2:Y:S03]  /*116b0*/  LDL.LU R20, [R1+0x12dc] ;  /* 0x0012dc0001147983 */ /* 0x000ea60000300800 */
[----:B------:R-:W2:Y:S01]  /*116c0*/  LDL.LU R19, [R1+0x12d8] ;  /* 0x0012d80001137983 */ /* 0x000ea20000300800 */
[----:B------:R-:W2:Y:S03]  /*116d0*/  LDL.LU R18, [R1+0x12d4] ;  /* 0x0012d40001127983 */ /* 0x000ea60000300800 */
[----:B------:R0:W-:Y:S01]  /*116e0*/  STS.U16 [R9+0x3d00], R17 ;  /* 0x003d001109007388 */ /* 0x0001e20000000400 */
[----:B------:R1:W-:Y:S02]  /*116f0*/  STS.U16 [R9+0x3d80], R5 ;  /* 0x003d800509007388 */ /* 0x0003e40000000400 */
[----:B------:R1:W-:Y:S02]  /*11700*/  STS.U16 [R9+0x3e00], R23 ;  /* 0x003e001709007388 */ /* 0x0003e40000000400 */
[----:B------:R1:W-:Y:S01]  /*11710*/  STS.U16 [R9+0x3e80], R29 ;  /* 0x003e801d09007388 */ /* 0x0003e20000000400 */
[----:B------:R1:W-:Y:S04]  /*11720*/  STS.U16 [R9+0x3f00], R28 ;  /* 0x003f001c09007388 */ /* 0x0003e80000000400 */
[----:B0-----:R-:W2:Y:S01]  /*11730*/  LDL.LU R17, [R1+0x12d0] ;  /* 0x0012d00001117983 */ /* 0x001ea20000300800 */
[----:B-1----:R-:W2:Y:S03]  /*11740*/  LDL.LU R5, [R1+0x12cc] ;  /* 0x0012cc0001057983 */ /* 0x002ea60000300800 */
[----:B------:R-:W2:Y:S01]  /*11750*/  LDL.LU R23, [R1+0x12c8] ;  /* 0x0012c80001177983 */ /* 0x000ea20000300800 */
[----:B------:R-:W2:Y:S03]  /*11760*/  LDL.LU R29, [R1+0x12c4] ;  /* 0x0012c400011d7983 */ /* 0x000ea60000300800 */
[----:B------:R-:W2:Y:S04]  /*11770*/  LDL.LU R28, [R1+0x12c0] ;  /* 0x0012c000011c7983 */ /* 0x000ea80000300800 */
[----:B------:R0:W-:Y:S04]  /*11780*/  STS.U16 [R9+0x3f80], R2 ;  /* 0x003f800209007388 */ /* 0x0001e80000000400 */
[----:B0-----:R-:W0:Y:S04]  /*11790*/  S2R R2, SR_TID.X ;  /* 0x0000000000027919 */ /* 0x001e280000002100 */
[----:B----4-:R-:W-:Y:S01]  /*117a0*/  STS.U16 [R9+0x5c00], R25 ;  /* 0x005c001909007388 */ /* 0x010fe20000000400 */
[----:B------:R-:W-:Y:S02]  /*117b0*/  STS.U16 [R9+0x5c80], R26 ;  /* 0x005c801a09007388 */ /* 0x000fe40000000400 */
[----:B------:R-:W-:Y:S02]  /*117c0*/  STS.U16 [R9+0x5d00], R8 ;  /* 0x005d000809007388 */ /* 0x000fe40000000400 */
[----:B------:R-:W-:Y:S01]  /*117d0*/  STS.U16 [R9+0x5d80], R16 ;  /* 0x005d801009007388 */ /* 0x000fe20000000400 */
[----:B------:R-:W-:Y:S01]  /*117e0*/  STS.U16 [R9+0x5e00], R24 ;  /* 0x005e001809007388 */ /* 0x000fe20000000400 */
[----:B------:R-:W-:Y:S03]  /*117f0*/  STS.U16 [R9+0x5e80], R27 ;  /* 0x005e801b09007388 */ /* 0x000fe60000000400 */
[----:B--2---:R1:W-:Y:S04]  /*11800*/  STS.U16 [R9+0x5f00], R28 ;  /* 0x005f001c09007388 */ /* 0x0043e80000000400 */
[----:B-1----:R-:W2:Y:S01]  /*11810*/  LDL.LU R28, [R1+0x12bc] ;  /* 0x0012bc00011c7983 */ /* 0x002ea20000300800 */
[----:B------:R1:W-:Y:S03]  /*11820*/  STS.U16 [R9+0x5f80], R29 ;  /* 0x005f801d09007388 */ /* 0x0003e60000000400 */
[----:B-1----:R-:W4:Y:S01]  /*11830*/  LDL.LU R29, [R1+0x12b8] ;  /* 0x0012b800011d7983 */ /* 0x002f220000300800 */
[----:B------:R-:W4:Y:S01]  /*11840*/  LDL R8, [R1+0xdf0] ;  /* 0x000df00001087983 */ /* 0x000f220000100800 */
[----:B0-----:R-:W-:Y:S01]  /*11850*/  LOP3.LUT R2, R2, 0x3f, RZ, 0xc0, !PT ;  /* 0x0000003f02027812 */ /* 0x001fe200078ec0ff */
[----:B------:R-:W-:Y:S01]  /*11860*/  STS.U16 [R9+0x7c00], R23 ;  /* 0x007c001709007388 */ /* 0x000fe20000000400 */
[----:B------:R-:W-:Y:S01]  /*11870*/  STS.U16 [R9+0x7c80], R5 ;  /* 0x007c800509007388 */ /* 0x000fe20000000400 */
[----:B------:R-:W-:Y:S02]  /*11880*/  STS.U16 [R9+0x7d00], R17 ;  /* 0x007d001109007388 */ /* 0x000fe40000000400 */
[----:B------:R-:W-:Y:S02]  /*11890*/  STS.U16 [R9+0x7d80], R18 ;  /* 0x007d801209007388 */ /* 0x000fe40000000400 */
[----:B------:R-:W-:Y:S01]  /*118a0*/  IMAD.SHL.U32 R2, R2, 0x2, RZ ;  /* 0x0000000202027824 */ /* 0x000fe200078e00ff */
[----:B------:R-:W-:Y:S01]  /*118b0*/  STS.U16 [R9+0x7e00], R19 ;  /* 0x007e001309007388 */ /* 0x000fe20000000400 */
[----:B------:R-:W-:Y:S02]  /*118c0*/  STS.U16 [R9+0x7e80], R20 ;  /* 0x007e801409007388 */ /* 0x000fe40000000400 */
[----:B------:R-:W-:Y:S02]  /*118d0*/  STS.U16 [R9+0x7f00], R21 ;  /* 0x007f001509007388 */ /* 0x000fe40000000400 */
[----:B------:R-:W-:Y:S01]  /*118e0*/  STS.U16 [R9+0x7f80], R22 ;  /* 0x007f801609007388 */ /* 0x000fe20000000400 */
[----:B------:R-:W-:Y:S04]  /*118f0*/  STS.U16 [R2+0x8000], R4 ;  /* 0x0080000402007388 */ /* 0x000fe80000000400 */
[----:B------:R-:W-:Y:S01]  /*11900*/  STS.U16 [R2+0x8200], R11 ;  /* 0x0082000b02007388 */ /* 0x000fe20000000400 */
[----:B------:R-:W-:Y:S02]  /*11910*/  STS.U16 [R15+0x8080], R6 ;  /* 0x008080060f007388 */ /* 0x000fe40000000400 */
[----:B------:R-:W-:Y:S02]  /*11920*/  STS.U16 [R15+0x8280], R12 ;  /* 0x0082800c0f007388 */ /* 0x000fe40000000400 */
[----:B------:R-:W-:Y:S01]  /*11930*/  STS.U16 [R3+0x8100], R7 ;  /* 0x0081000703007388 */ /* 0x000fe20000000400 */
[----:B------:R-:W-:Y:S01]  /*11940*/  STS.U16 [R3+0x8300], R13 ;  /* 0x0083000d03007388 */ /* 0x000fe20000000400 */
[----:B---3--:R-:W-:Y:S02]  /*11950*/  STS.U16 [R0+0x8180], R10 ;  /* 0x0081800a00007388 */ /* 0x008fe40000000400 */
[----:B------:R-:W-:Y:S02]  /*11960*/  STS.U16 [R0+0x8380], R14 ;  /* 0x0083800e00007388 */ /* 0x000fe40000000400 */
[----:B------:R-:W-:Y:S06]  /*11970*/  BAR.SYNC.DEFER_BLOCKING 0x0 ;  /* 0x0000000000007b1d */ /* 0x000fec0000010000 */
[----:B--2---:R-:W0:Y:S04]  /*11980*/  LDSM.16.MT88.4 R4, [R28] ;  /* 0x000000001c04783b */ /* 0x004e280000004200 */
[----:B------:R-:W-:Y:S04]  /*11990*/  LDSM.16.MT88.4 R12, [R28+0x80] ;  /* 0x000080001c0c783b */ /* 0x000fe80000004200 */
[----:B------:R-:W-:Y:S04]  /*119a0*/  LDSM.16.MT88.4 R24, [R28+0x100] ;  /* 0x000100001c18783b */ /* 0x000fe80000004200 */
[----:B------:R-:W-:Y:S01]  /*119b0*/  LDSM.16.MT88.4 R16, [R28+0x200] ;  /* 0x000200001c10783b */ /* 0x000fe20000004200 */
[----:B0-----:R-:W-:-:S02]  /*119c0*/  IMAD.MOV.U32 R20, RZ, RZ, R4 ;  /* 0x000000ffff147224 */ /* 0x001fc400078e0004 */
[----:B------:R-:W-:Y:S02]  /*119d0*/  IMAD.MOV.U32 R3, RZ, RZ, R5 ;  /* 0x000000ffff037224 */ /* 0x000fe400078e0005 */
[----:B------:R-:W-:Y:S02]  /*119e0*/  IMAD.MOV.U32 R2, RZ, RZ, R6 ;  /* 0x000000ffff027224 */ /* 0x000fe400078e0006 */
[----:B------:R-:W-:Y:S02]  /*119f0*/  IMAD.MOV.U32 R0, RZ, RZ, R7 ;  /* 0x000000ffff007224 */ /* 0x000fe400078e0007 */
[----:B----4-:R-:W0:Y:S02]  /*11a00*/  LDSM.16.M88.4 R4, [R8+0x8000] ;  /* 0x008000000804783b */ /* 0x010e240000000200 */
[----:B------:R-:W1:Y:S02]  /*11a10*/  LDSM.16.M88.4 R8, [R8+0x8200] ;  /* 0x008200000808783b */ /* 0x000e640000000200 */
[----:B0-----:R0:W-:Y:S02]  /*11a20*/  STL [R1+0x10fc], R6 ;  /* 0x0010fc0601007387 */ /* 0x0011e40000100800 */
[----:B------:R2:W-:Y:S02]  /*11a30*/  STL [R1+0x10f8], R7 ;  /* 0x0010f80701007387 */ /* 0x0005e40000100800 */
[----:B-1----:R1:W-:Y:S02]  /*11a40*/  STL [R1+0x10f4], R10 ;  /* 0x0010f40a01007387 */ /* 0x0023e40000100800 */
[----:B------:R3:W-:Y:S02]  /*11a50*/  STL [R1+0x10f0], R11 ;  /* 0x0010f00b01007387 */ /* 0x0007e40000100800 */
[----:B0-----:R-:W-:-:S02]  /*11a60*/  IMAD.MOV.U32 R6, RZ, RZ, R15 ;  /* 0x000000ffff067224 */ /* 0x001fc400078e000f */
[----:B--2---:R-:W-:Y:S02]  /*11a70*/  IMAD.MOV.U32 R7, RZ, RZ, R14 ;  /* 0x000000ffff077224 */ /* 0x004fe400078e000e */
[----:B-1----:R-:W-:Y:S02]  /*11a80*/  IMAD.MOV.U32 R10, RZ, RZ, R13 ;  /* 0x000000ffff0a7224 */ /* 0x002fe400078e000d */
[----:B---3--:R-:W-:Y:S02]  /*11a90*/  IMAD.MOV.U32 R11, RZ, RZ, R12 ;  /* 0x000000ffff0b7224 */ /* 0x008fe400078e000c */
[----:B------:R-:W0:Y:S04]  /*11aa0*/  LDSM.16.MT88.4 R12, [R28+0x180] ;  /* 0x000180001c0c783b */ /* 0x000e280000004200 */
[----:B------:R-:W-:Y:S01]  /*11ab0*/  STL.64 [R1+0x1290], R26 ;  /* 0x0012901a01007387 */ /* 0x000fe20000100a00 */
[----:B------:R-:W-:Y:S03]  /*11ac0*/  STL.64 [R1+0x1288], R24 ;  /* 0x0012881801007387 */ /* 0x000fe60000100a00 */
[----:B0-----:R-:W-:Y:S01]  /*11ad0*/  STL.64 [R1+0x1270], R14 ;  /* 0x0012700e01007387 */ /* 0x001fe20000100a00 */
[----:B------:R0:W-:Y:S03]  /*11ae0*/  STL.64 [R1+0x1268], R12 ;  /* 0x0012680c01007387 */ /* 0x0001e60000100a00 */
[----:B0-----:R-:W2:Y:S01]  /*11af0*/  LDL.LU.64 R12, [R1+0x2d0] ;  /* 0x0002d000010c7983 */ /* 0x001ea20000300a00 */
[----:B------:R-:W2:Y:S02]  /*11b00*/  LDL.LU.64 R14, [R1+0x2d8] ;  /* 0x0002d800010e7983 */ /* 0x000ea40000300a00 */
[----:B------:R-:W-:Y:S02]  /*11b10*/  STL.64 [R1+0x1260], R18 ;  /* 0x0012601201007387 */ /* 0x000fe40000100a00 */
[----:B------:R0:W-:Y:S02]  /*11b20*/  STL.64 [R1+0x1258], R16 ;  /* 0x0012581001007387 */ /* 0x0001e40000100a00 */
[----:B0-----:R-:W-:-:S02]  /*11b30*/  IMAD.MOV.U32 R16, RZ, RZ, R20 ;  /* 0x000000ffff107224 */ /* 0x001fc400078e0014 */
[----:B------:R-:W0:Y:S01]  /*11b40*/  LDSM.16.MT88.4 R20, [R28+0x280] ;  /* 0x000280001c14783b */ /* 0x000e220000004200 */
[----:B------:R-:W-:Y:S02]  /*11b50*/  IMAD.MOV.U32 R17, RZ, RZ, R3 ;  /* 0x000000ffff117224 */ /* 0x000fe400078e0003 */
[----:B------:R-:W-:Y:S02]  /*11b60*/  IMAD.MOV.U32 R18, RZ, RZ, R2 ;  /* 0x000000ffff127224 */ /* 0x000fe400078e0002 */
[----:B------:R-:W-:Y:S01]  /*11b70*/  IMAD.MOV.U32 R19, RZ, RZ, R0 ;  /* 0x000000ffff137224 */ /* 0x000fe200078e0000 */
[----:B0-----:R-:W-:Y:S01]  /*11b80*/  STL.64 [R1+0x1240], R22 ;  /* 0x0012401601007387 */ /* 0x001fe20000100a00 */
[----:B------:R-:W-:Y:S02]  /*11b90*/  STL.64 [R1+0x1238], R20 ;  /* 0x0012381401007387 */ /* 0x000fe40000100a00 */
[----:B------:R-:W0:Y:S02]  /*11ba0*/  LDSM.16.MT88.4 R20, [R28+0x300] ;  /* 0x000300001c14783b */ /* 0x000e240000004200 */
[----:B0-----:R0:W-:Y:S02]  /*11bb0*/  STL.64 [R1+0x50], R20 ;  /* 0x0000501401007387 */ /* 0x0011e40000100a00 */
[----:B------:R1:W-:Y:S01]  /*11bc0*/  STL.64 [R1+0x58], R22 ;  /* 0x0000581601007387 */ /* 0x0003e20000100a00 */
[----:B--2---:R-:W-:Y:S11]  /*11bd0*/  HMMA.16816.F32.BF16 R12, R16, R4, R12 ;  /* 0x00000004100c723c */ /* 0x004ff6000004180c */
[----:B------:R-:W-:Y:S11]  /*11be0*/  @!UPT UIADD3 URZ, URZ, URZ, URZ ;  /* 0x0000003f3f3ff290 */ /* 0x000ff6000fffe03f */
[----:B------:R-:W-:Y:S01]  /*11bf0*/  @!UPT UIADD3 URZ, URZ, URZ, URZ ;  /* 0x0000003f3f3ff290 */ /* 0x000fe2000fffe03f */
[----:B------:R2:W-:Y:S01]  /*11c00*/  STL.64 [R1+0x60], R12 ;  /* 0x0000600c01007387 */ /* 0x0005e20000100a00 */
[----:B0-----:R-:W3:Y:S02]  /*11c10*/  LDL.LU.64 R20, [R1+0x150] ;  /* 0x0001500001147983 */ /* 0x001ee40000300a00 */
[----:B-1----:R-:W3:Y:S02]  /*11c20*/  LDL.LU.64 R22, [R1+0x158] ;  /* 0x0001580001167983 */ /* 0x002ee40000300a00 */
[----:B------:R-:W-:Y:S02]  /*11c30*/  IMAD.MOV.U32 R3, RZ, RZ, R14 ;  /* 0x000000ffff037224 */ /* 0x000fe400078e000e */
[----:B------:R-:W-:Y:S01]  /*11c40*/  IMAD.MOV.U32 R0, RZ, RZ, R15 ;  /* 0x000000ffff007224 */ /* 0x000fe200078e000f */
[----:B--2---:R-:W2:Y:S01]  /*11c50*/  LDL.LU.64 R12, [R1+0x250] ;  /* 0x00025000010c7983 */ /* 0x004ea20000300a00 */
[----:B------:R-:W4:Y:S03]  /*11c60*/  LDL.LU.64 R14, [R1+0x258] ;  /* 0x00025800010e7983 */ /* 0x000f260000300a00 */
[----:B----4-:R-:W-:Y:S01]  /*11c70*/  STL.64 [R1+0x1280], R14 ;  /* 0x0012800e01007387 */ /* 0x010fe20000100a00 */
[----:B--2---:R0:W-:Y:S03]  /*11c80*/  STL.64 [R1+0x1278], R12 ;  /* 0x0012780c01007387 */ /* 0x0041e60000100a00 */
[----:B0-----:R-:W2:Y:S01]  /*11c90*/  LDL.LU.64 R12, [R1+0x280] ;  /* 0x00028000010c7983 */ /* 0x001ea20000300a00 */
[----:B------:R-:W4:Y:S03]  /*11ca0*/  LDL.LU.64 R14, [R1+0x288] ;  /* 0x00028800010e7983 */ /* 0x000f260000300a00 */
[----:B----4-:R-:W-:Y:S01]  /*11cb0*/  STL.64 [R1+0x12a0], R14 ;  /* 0x0012a00e01007387 */ /* 0x010fe20000100a00 */
[----:B--2---:R0:W-:Y:S03]  /*11cc0*/  STL.64 [R1+0x1298], R12 ;  /* 0x0012980c01007387 */ /* 0x0041e60000100a00 */
[----:B0-----:R-:W2:Y:S01]  /*11cd0*/  LDL.LU.64 R12, [R1+0x260] ;  /* 0x00026000010c7983 */ /* 0x001ea20000300a00 */
[----:B------:R-:W4:Y:S02]  /*11ce0*/  LDL.LU.64 R14, [R1+0x268] ;  /* 0x00026800010e7983 */ /* 0x000f240000300a00 */
[----:B------:R-:W-:-:S02]  /*11cf0*/  IMAD.MOV.U32 R24, RZ, RZ, R11 ;  /* 0x000000ffff187224 */ /* 0x000fc400078e000b */
[----:B------:R-:W-:Y:S02]  /*11d00*/  IMAD.MOV.U32 R25, RZ, RZ, R10 ;  /* 0x000000ffff197224 */ /* 0x000fe400078e000a */
[----:B------:R-:W-:Y:S02]  /*11d10*/  IMAD.MOV.U32 R26, RZ, RZ, R7 ;  /* 0x000000ffff1a7224 */ /* 0x000fe400078e0007 */
[----:B------:R-:W-:Y:S01]  /*11d20*/  IMAD.MOV.U32 R27, RZ, RZ, R6 ;  /* 0x000000ffff1b7224 */ /* 0x000fe200078e0006 */
[----:B----4-:R-:W-:Y:S01]  /*11d30*/  STL.64 [R1+0x12b0], R14 ;  /* 0x0012b00e01007387 */ /* 0x010fe20000100a00 */
[----:B--2---:R0:W-:Y:S03]  /*11d40*/  STL.64 [R1+0x12a8], R12 ;  /* 0x0012a80c01007387 */ /* 0x0041e60000100a00 */
[----:B0-----:R-:W2:Y:S01]  /*11d50*/  LDL.LU.64 R12, [R1+0x1e0] ;  /* 0x0001e000010c7983 */ /* 0x001ea20000300a00 */
[----:B------:R-:W2:Y:S01]  /*11d60*/  LDL.LU.64 R14, [R1+0x1e8] ;  /* 0x0001e800010e7983 */ /* 0x000ea20000300a00 */
[----:B---3--:R-:W-:Y:S01]  /*11d70*/  HMMA.16816.F32.BF16 R20, R16, R8, R20 ;  /* 0x000000081014723c */ /* 0x008fe20000041814 */
[----:B------:R-:W-:Y:S01]  /*11d80*/  STL [R1+0x120c], R0 ;  /* 0x00120c0001007387 */ /* 0x000fe20000100800 */
[----:B------:R-:W-:Y:S01]  /*11d90*/  STL [R1+0x1208], R3 ;  /* 0x0012080301007387 */ /* 0x000fe20000100800 */
[----:B------:R-:W3:Y:S02]  /*11da0*/  LDL.LU.64 R16, [R1+0x270] ;  /* 0x0002700001107983 */ /* 0x000ee40000300a00 */
[----:B------:R-:W3:Y:S11]  /*11db0*/  LDL.LU.64 R18, [R1+0x278] ;  /* 0x0002780001127983 */ /* 0x000ef60000300a00 */
[----:B------:R-:W-:Y:S07]  /*11dc0*/  @!UPT UIADD3 URZ, URZ, URZ, URZ ;  /* 0x0000003f3f3ff290 */ /* 0x000fee000fffe03f */
[----:B------:R0:W-:Y:S01]  /*11dd0*/  STL.64 [R1+0x150], R20 ;  /* 0x0001501401007387 */ /* 0x0001e20000100a00 */
[----:B------:R1:W-:Y:S03]  /*11de0*/  STL.64 [R1+0x158], R22 ;  /* 0x0001581601007387 */ /* 0x0003e60000100a00 */
[----:B0-----:R-:W4:Y:S01]  /*11df0*/  LDL.LU.64 R20, [R1+0x230] ;  /* 0x0002300001147983 */ /* 0x001f220000300a00 */
[----:B-1----:R-:W4:Y:S01]  /*11e00*/  LDL.LU.64 R22, [R1+0x238] ;  /* 0x0002380001167983 */ /* 0x002f220000300a00 */
[C---:B--2---:R-:W-:Y:S11]  /*11e10*/  HMMA.16816.F32.BF16 R12, R24.reuse, R4, R12 ;  /* 0x00000004180c723c */ /* 0x044ff6000004180c */
[----:B------:R-:W-:Y:S11]  /*11e20*/  @!UPT UIADD3 URZ, URZ, URZ, URZ ;  /* 0x0000003f3f3ff290 */ /* 0x000ff6000fffe03f */
[----:B------:R-:W-:Y:S01]  /*11e30*/  @!UPT UIADD3 URZ, URZ, URZ, URZ ;  /* 0x0000003f3f3ff290 */ /* 0x000fe2000fffe03f */
[----:B------:R0:W-:Y:S01]  /*11e40*/  STL.64 [R1+0x1e0], R12 ;  /* 0x0001e00c01007387 */ /* 0x0001e20000100a00 */
[----:B------:R-:W-:Y:S02]  /*11e50*/  IMAD.MOV.U32 R10, RZ, RZ, R14 ;  /* 0x000000ffff0a7224 */ /* 0x000fe400078e000e */
[----:B------:R-:W-:Y:S02]  /*11e60*/  IMAD.MOV.U32 R11, RZ, RZ, R15 ;  /* 0x000000ffff0b7224 */ /* 0x000fe400078e000f */
[----:B------:R-:W2:Y:S04]  /*11e70*/  LDL.LU.64 R14, [R1+0x12b0] ;  /* 0x0012b000010e7983 */ /* 0x000ea80000300a00 */
[----:B0-----:R-:W2:Y:S01]  /*11e80*/  LDL.LU.64 R12, [R1+0x12a8] ;  /* 0x0012a800010c7983 */ /* 0x001ea20000300a00 */
[----:B------:R-:W-:Y:S02]  /*11e90*/  STL [R1+0x1104], R11 ;  /* 0x0011040b01007387 */ /* 0x000fe40000100800 */
[----:B------:R-:W-:Y:S01]  /*11ea0*/  STL [R1+0x1100], R10 ;  /* 0x0011000a01007387 */ /* 0x000fe20000100800 */
[----:B--2---:R-:W-:Y:S01]  /*11eb0*/  HMMA.16816.F32.BF16 R24, R24, R8, R12 ;  /* 0x000000081818723c */ /* 0x004fe2000004180c */
[----:B------:R-:W2:Y:S01]  /*11ec0*/  LDL.LU.64 R14, [R1+0x12a0] ;  /* 0x0012a000010e7983 */ /* 0x000ea20000300a00 */
[----:B------:R-:W2:Y:S11]  /*11ed0*/  LDL.LU.64 R12, [R1+0x1298] ;  /* 0x00129800010c7983 */ /* 0x000eb60000300a00 */
[----:B------:R-:W-:Y:S10]  /*11ee0*/  @!UPT UIADD3 URZ, URZ, URZ, URZ ;  /* 0x0000003f3f3ff290 */ /* 0x000ff4000fffe03f */
[----:B------:R-:W-:Y:S01]  /*11ef0*/  STL.64 [R1+0x260], R24 ;  /* 0x0002601801007387 */ /* 0x000fe20000100a00 */
[----:B------:R0:W-:Y:S03]  /*11f00*/  STL.64 [R1+0x268], R26 ;  /* 0x0002681a01007387 */ /* 0x0001e60000100a00 */
[----:B0-----:R-:W2:Y:S01]  /*11f10*/  LDL.LU.64 R26, [R1+0x1290] ;  /* 0x00129000011a7983 */ /* 0x001ea20000300a00 */
[----:B------:R-:W2:Y:S02]  /*11f20*/  LDL.LU.64 R24, [R1+0x1288] ;  /* 0x0012880001187983 */ /* 0x000ea40000300a00 */
[C---:B--2---:R-:W-:Y:S11]  /*11f30*/  HMMA.16816.F32.BF16 R12, R24.reuse, R4, R12 ;  /* 0x00000004180c723c */ /* 0x044ff6000004180c */
[----:B------:R-:W-:Y:S11]  /*11f40*/  @!UPT UIADD3 URZ, URZ, URZ, URZ ;  /* 0x0000003f3f3ff290 */ /* 0x000ff6000fffe03f */
[----:B------:R-:W-:Y:S01]  /*11f50*/  @!UPT UIADD3 URZ, URZ, URZ, URZ ;  /* 0x0000003f3f3ff290 */ /* 0x000fe2000fffe03f */
[----:B------:R-:W-:Y:S01]  /*11f60*/  STL.64 [R1+0x280], R12 ;  /* 0x0002800c01007387 */ /* 0x000fe20000100a00 */
[----:B------:R0:W-:Y:S03]  /*11f70*/  STL.64 [R1+0x288], R14 ;  /* 0x0002880e01007387 */ /* 0x0001e60000100a00 */
[----:B0-----:R-:W2:Y:S01]  /*11f80*/  LDL.LU.64 R14, [R1+0x1280] ;  /* 0x00128000010e7983 */ /* 0x001ea20000300a00 */
[----:B------:R-:W2:Y:S02]  /*11f90*/  LDL.LU.64 R12, [R1+0x1278] ;  /* 0x00127800010c7983 */ /* 0x000ea40000300a00 */
[----:B--2---:R-:W-:Y:S01]  /*11fa0*/  HMMA.16816.F32.BF16 R12, R24, R8, R12 ;  /* 0x00000008180c723c */ /* 0x004fe2000004180c */
[----:B------:R-:W2:Y:S01]  /*11fb0*/  LDL.LU.64 R24, [R1+0x50] ;  /* 0x0000500001187983 */ /* 0x000ea20000300a00 */
[----:B------:R-:W2:Y:S11]  /*11fc0*/  LDL.LU.64 R26, [R1+0x58] ;  /* 0x00005800011a7983 */ /* 0x000eb60000300a00 */
[----:B------:R-:W-:Y:S10]  /*11fd0*/  @!UPT UIADD3 URZ, URZ, URZ, URZ ;  /* 0x0000003f3f3ff290 */ /* 0x000ff4000fffe03f */
[----:B------:R-:W-:Y:S01]  /*11fe0*/  STL.64 [R1+0x250], R12 ;  /* 0x0002500c01007387 */ /* 0x000fe20000100a00 */
[----:B------:R-:W-:Y:S02]  /*11ff0*/  STL.64 [R1+0x258], R14 ;  /* 0x0002580e01007387 */ /* 0x000fe40000100a00 */
[----:B------:R-:W0:Y:S01]  /*12000*/  LDSM.16.MT88.4 R12, [R28+0x380] ;  /* 0x000380001c0c783b */ /* 0x000e220000004200 */
[----:B--2---:R-:W-:Y:S03]  /*12010*/  STL.64 [R1+0x1220], R26 ;  /* 0x0012201a01007387 */ /* 0x004fe60000100a00 */
[----:B------:R1:W-:Y:S02]  /*12020*/  STL.64 [R1+0x1218], R24 ;  /* 0x0012181801007387 */ /* 0x0003e40000100a00 */
[----:B-1----:R-:W2:Y:S01]  /*12030*/  LDL.LU.64 R24, [R1+0x240] ;  /* 0x0002400001187983 */ /* 0x002ea20000300a00 */
[----:B------:R-:W2:Y:S02]  /*12040*/  LDL.LU.64 R26, [R1+0x248] ;  /* 0x00024800011a7983 */ /* 0x000ea40000300a00 */
[----:B0-----:R-:W-:Y:S02]  /*12050*/  STL.64 [R1+0x10], R12 ;  /* 0x0000100c01007387 */ /* 0x001fe40000100a00 */
[----:B------:R0:W-:Y:S02]  /*12060*/  STL.64 [R1+0x18], R14 ;  /* 0x0000180e01007387 */ /* 0x0001e40000100a00 */
[----:B0-----:R-:W3:Y:S01]  /*12070*/  LDL.LU.64 R14, [R1+0x1270] ;  /* 0x00127000010e7983 */ /* 0x001ee20000300a00 */
[----:B------:R-:W3:Y:S02]  /*12080*/  LDL.LU.64 R12, [R1+0x1268] ;  /* 0x00126800010c7983 */ /* 0x000ee40000300a00 */
[----:B------:R-:W-:Y:S01]  /*12090*/  STL [R1+0x1210], R28 ;  /* 0x0012101c01007387 */ /* 0x000fe20000100800 */
[C---:B---3--:R-:W-:Y:S11]  /*120a0*/  HMMA.16816.F32.BF16 R16, R12.reuse, R4, R16 ;  /* 0x000000040c10723c */ /* 0x048ff60000041810 */
[----:B------:R-:W-:Y:S11]  /*120b0*/  @!UPT UIADD3 URZ, URZ, URZ, URZ ;  /* 0x0000003f3f3ff290 */ /* 0x000ff6000fffe03f */
[----:B------:R-:W-:Y:S01]  /*120c0*/  @!UPT UIADD3 URZ, URZ, URZ, URZ ;  /* 0x0000003f3f3ff290 */ /* 0x000fe2000fffe03f */
[----:B------:R-:W-:Y:S01]  /*120d0*/  STL.64 [R1+0x270], R16 ;  /* 0x0002701001007387 */ /* 0x000fe20000100a00 */
[----:B------:R0:W-:Y:S03]  /*120e0*/  STL.64 [R1+0x278], R18 ;  /* 0x0002781201007387 */ /* 0x0001e60000100a00 */
[----:B0-----:R-:W4:Y:S01]  /*120f0*/  LDL.LU.64 R18, [R1+0x1260] ;  /* 0x0012600001127983 */ /* 0x001f220000300a00 */
[----:B------:R-:W4:Y:S01]  /*12100*/  LDL.LU.64 R16, [R1+0x1258] ;  /* 0x0012580001107983 */ /* 0x000f220000300a00 */
[----:B--2---:R-:W-:Y:S08]  /*12110*/  HMMA.16816.F32.BF16 R24, R12, R8, R24 ;  /* 0x000000080c18723c */ /* 0x004ff00000041818 */
[----:B----4-:R-:W-:Y:S01]  /*12120*/  HMMA.16816.F32.BF16 R12, R16, R4, R20 ;  /* 0x00000004100c723c */ /* 0x010fe20000041814 */
[----:B------:R-:W-:Y:S11]  /*12130*/  STL.64 [R1+0x1250], R18 ;  /* 0x0012501201007387 */ /* 0x000ff60000100a00 */
[----:B------:R-:W-:Y:S03]  /*12140*/  @!UPT UIADD3 URZ, URZ, URZ, URZ ;  /* 0x0000003f3f3ff290 */ /* 0x000fe6000fffe03f */
[----:B------:R0:W-:Y:S02]  /*12150*/  STL.64 [R1+0x240], R24 ;  /* 0x0002401801007387 */ /* 0x0001e40000100a00 */
[----:B------:R1:W-:Y:S02]  /*12160*/  STL.64 [R1+0x248], R26 ;  /* 0x0002481a01007387 */ /* 0x0003e40000100a00 */
[----:B------:R-:W-:Y:S02]  /*12170*/  STL.64 [R1+0x1248], R16 ;  /* 0x0012481001007387 */ /* 0x000fe40000100a00 */
[----:B------:R-:W2:Y:S04]  /*12180*/  LDSM.16.MT88.4 R16, [R29] ;  /* 0x000000001d10783b */ /* 0x000ea80000004200 */
[----:B------:R-:W-:Y:S01]  /*12190*/  STL.64 [R1+0x230], R12 ;  /* 0x0002300c01007387 */ /* 0x000fe20000100a00 */
[----:B------:R-:W-:Y:S02]  /*121a0*/  STL.64 [R1+0x238], R14 ;  /* 0x0002380e01007387 */ /* 0x000fe40000100a00 */
[----:B------:R-:W3:Y:S02]  /*121b0*/  LDL.LU.64 R20, [R1+0x220] ;  /* 0x0002200001147983 */ /* 0x000ee40000300a00 */
[----:B------:R-:W3:Y:S01]  /*121c0*/  LDL.LU.64 R22, [R1+0x228] ;  /* 0x0002280001167983 */ /* 0x000ee20000300a00 */
[----:B0-----:R-:W4:Y:S01]  /*121d0*/  LDL.LU.64 R24, [R1+0x200] ;  /* 0x0002000001187983 */ /* 0x001f220000300a00 */
[----:B-1----:R-:W3:Y:S02]  /*121e0*/  LDL.LU.64 R26, [R1+0x208] ;  /* 0x00020800011a7983 */ /* 0x002ee40000300a00 */
[----:B--2---:R-:W-:-:S02]  /*121f0*/  IMAD.MOV.U32 R28, RZ, RZ, R16 ;  /* 0x000000ffff1c7224 */ /* 0x004fc400078e0010 */
[----:B------:R-:W-:Y:S02]  /*12200*/  IMAD.MOV.U32 R0, RZ, RZ, R17 ;  /* 0x000000ffff007224 */ /* 0x000fe400078e0011 */
[----:B------:R-:W-:Y:S02]  /*12210*/  IMAD.MOV.U32 R11, RZ, RZ, R18 ;  /* 0x000000ffff0b7224 */ /* 0x000fe400078e0012 */
[----:B------:R-:W-:Y:S02]  /*12220*/  IMAD.MOV.U32 R10, RZ, RZ, R19 ;  /* 0x000000ffff0a7224 */ /* 0x000fe400078e0013 */
[----:B------:R-:W0:Y:S02]  /*12230*/  LDSM.16.MT88.4 R16, [R29+0x80] ;  /* 0x000080001d10783b */ /* 0x000e240000004200 */
[----:B0-----:R-:W-:Y:S02]  /*12240*/  IMAD.MOV.U32 R6, RZ, RZ, R18 ;  /* 0x000000ffff067224 */ /* 0x001fe400078e0012 */
[----:B------:R-:W-:-:S02]  /*12250*/  IMAD.MOV.U32 R2, RZ, RZ, R19 ;  /* 0x000000ffff027224 */ /* 0x000fc400078e0013 */
[----:B------:R-:W-:Y:S02]  /*12260*/  IMAD.MOV.U32 R3, RZ, RZ, R16 ;  /* 0x000000ffff037224 */ /* 0x000fe400078e0010 */
[----:B------:R-:W-:Y:S01]  /*12270*/  IMAD.MOV.U32 R7, RZ, RZ, R17 ;  /* 0x000000ffff077224 */ /* 0x000fe200078e0011 */
[----:B---3--:R-:W-:Y:S01]  /*12280*/  STL.64 [R1+0x1230], R26 ;  /* 0x0012301a01007387 */ /* 0x008fe20000100a00 */
[----:B----4-:R0:W-:Y:S03]  /*12290*/  STL.64 [R1+0x1228], R24 ;  /* 0x0012281801007387 */ /* 0x0101e60000100a00 */
[----:B0-----:R-:W2:Y:S01]  /*122a0*/  LDL.LU.64 R24, [R1+0x210] ;  /* 0x0002100001187983 */ /* 0x001ea20000300a00 */
[----:B------:R-:W2:Y:S02]  /*122b0*/  LDL.LU.64 R26, [R1+0x218] ;  /* 0x00021800011a7983 */ /* 0x000ea40000300a00 */
[----:B------:R-:W3:Y:S02]  /*122c0*/  LDL.LU.64 R12, [R1+0x1f0] ;  /* 0x0001f000010c7983 */ /* 0x000ee40000300a00 */
[----:B------:R-:W3:Y:S01]  /*122d0*/  LDL.LU.64 R14, [R1+0x1f8] ;  /* 0x0001f800010e7983 */ /* 0x000ee20000300a00 */
[----:B------:R-:W4:Y:S01]  /*122e0*/  LDL.LU.64 R18, [R1+0x1250] ;  /* 0x0012500001127983 */ /* 0x000f220000300a00 */
[----:B------:R-:W4:Y:S02]  /*122f0*/  LDL.LU.64 R16, [R1+0x1248] ;  /* 0x0012480001107983 */ /* 0x000f240000300a00 */
[----:B----4-:R-:W-:Y:S01]  /*12300*/  HMMA.16816.F32.BF16 R16, R16, R8, R20 ;  /* 0x000000081010723c */ /* 0x010fe20000041814 */
[----:B------:R-:W0:Y:S11]  /*12310*/  LDSM.16.MT88.4 R20, [R29+0x100] ;  /* 0x000100001d14783b */ /* 0x000e360000004200 */
[----:B------:R-:W-:Y:S11]  /*12320*/  @!UPT UIADD3 URZ, URZ, URZ, URZ ;  /* 0x0000003f3f3ff290 */ /* 0x000ff6000fffe03f */
[----:B------:R0:W-:Y:S01]  /*12330*/  STL.64 [R1+0x220], R16 ;  /* 0x0002201001007387 */ /* 0x0001e20000100a00 */
[----:B------:R1:W-:Y:S02]  /*12340*/  STL.64 [R1+0x228], R18 ;  /* 0x0002281201007387 */ /* 0x0003e40000100a00 */
[----:B0-----:R-:W-:Y:S02]  /*12350*/  IMAD.MOV.U32 R17, RZ, RZ, R22 ;  /* 0x000000ffff117224 */ /* 0x001fe400078e0016 */
[----:B------:R-:W-:Y:S02]  /*12360*/  IMAD.MOV.U32 R16, RZ, RZ, R23 ;  /* 0x000000ffff107224 */ /* 0x000fe400078e0017 */
[----:B-1----:R-:W-:Y:S02]  /*12370*/  IMAD.MOV.U32 R19, RZ, RZ, R20 ;  /* 0x000000ffff137224 */ /* 0x002fe400078e0014 */
[----:B------:R-:W-:Y:S01]  /*12380*/  IMAD.MOV.U32 R18, RZ, RZ, R21 ;  /* 0x000000ffff127224 */ /* 0x000fe200078e0015 */
[----:B------:R-:W2:Y:S01]  /*12390*/  LDL.LU.64 R22, [R1+0x1240] ;  /* 0x0012400001167983 */ /* 0x000ea20000300a00 */
        /* <DEDUP_REMOVED lines=9> */
[----:B------:R-:W3:Y:S01]  /*12430*/  LDL.LU.64 R26, [R1+0x1220] ;  /* 0x00122000011a7983 */ /* 0x000ee20000300a00 */
[----:B------:R-:W3:Y:S11]  /*12440*/  LDL.LU.64 R24, [R1+0x1218] ;  /* 0x0012180001187983 */ /* 0x000ef60000300a00 */
[----:B------:R-:W-:Y:S10]  /*12450*/  @!UPT UIADD3 URZ, URZ, URZ, URZ ;  /* 0x0000003f3f3ff290 */ /* 0x000ff4000fffe03f */
[----:B------:R-:W-:Y:S01]  /*12460*/  STL.64 [R1+0x200], R20 ;  /* 0x0002001401007387 */ /* 0x000fe20000100a00 */
[----:B------:R3:W-:Y:S02]  /*12470*/  STL.64 [R1+0x208], R22 ;  /* 0x0002081601007387 */ /* 0x0007e40000100a00 */
[----:B---3--:R-:W-:Y:S07]  /*12480*/  HMMA.16816.F32.BF16 R20, R24, R4, R12 ;  /* 0x000000041814723c */ /* 0x008fee000004180c */
[----:B------:R-:W-:-:S02]  /*12490*/  IMAD.MOV.U32 R15, RZ, RZ, R24 ;  /* 0x000000ffff0f7224 */ /* 0x000fc400078e0018 */
[----:B------:R-:W-:Y:S02]  /*124a0*/  IMAD.MOV.U32 R14, RZ, RZ, R25 ;  /* 0x000000ffff0e7224 */ /* 0x000fe400078e0019 */
[----:B------:R-:W-:Y:S02]  /*124b0*/  IMAD.MOV.U32 R13, RZ, RZ, R26 ;  /* 0x000000ffff0d7224 */ /* 0x000fe400078e001a */
[----:B------:R-:W-:Y:S02]  /*124c0*/  IMAD.MOV.U32 R12, RZ, RZ, R27 ;  /* 0x000000ffff0c7224 */ /* 0x000fe400078e001b */
[----:B------:R-:W0:Y:S08]  /*124d0*/  LDSM.16.MT88.4 R24, [R29+0x180] ;  /* 0x000180001d18783b */ /* 0x000e300000004200 */
[----:B------:R-:W-:Y:S01]  /*124e0*/  STL.64 [R1+0x1f0], R20 ;  /* 0x0001f01401007387 */ /* 0x000fe20000100a00 */
[----:B------:R0:W-:Y:S02]  /*124f0*/  STL.64 [R1+0x1f8], R22 ;  /* 0x0001f81601007387 */ /* 0x0001e40000100a00 */
[----:B0-----:R-:W-:-:S02]  /*12500*/  IMAD.MOV.U32 R23, RZ, RZ, R25 ;  /* 0x000000ffff177224 */ /* 0x001fc400078e0019 */
[----:B------:R-:W-:Y:S02]  /*12510*/  IMAD.MOV.U32 R22, RZ, RZ, R26 ;  /* 0x000000ffff167224 */ /* 0x000fe400078e001a */
[----:B------:R-:W-:Y:S02]  /*12520*/  IMAD.MOV.U32 R21, RZ, RZ, R27 ;  /* 0x000000ffff157224 */ /* 0x000fe400078e001b */
[----:B------:R-:W-:Y:S02]  /*12530*/  IMAD.MOV.U32 R20, RZ, RZ, R24 ;  /* 0x000000ffff147224 */ /* 0x000fe400078e0018 */
[----:B------:R-:W0:Y:S04]  /*12540*/  LDSM.16.MT88.4 R24, [R29+0x200] ;  /* 0x000200001d18783b */ /* 0x000e280000004200 */
[----:B0-----:R0:W-:Y:S01]  /*12550*/  STL.64 [R1+0x1178], R26 ;  /* 0x0011781a01007387 */ /* 0x0011e20000100a00 */
[----:B------:R1:W-:Y:S02]  /*12560*/  STL.64 [R1+0x1170], R24 ;  /* 0x0011701801007387 */ /* 0x0003e40000100a00 */
[----:B0-----:R-:W-:-:S02]  /*12570*/  IMAD.MOV.U32 R26, RZ, RZ, R13 ;  /* 0x000000ffff1a7224 */ /* 0x001fc400078e000d */
[----:B-1----:R-:W-:Y:S02]  /*12580*/  IMAD.MOV.U32 R24, RZ, RZ, R15 ;  /* 0x000000ffff187224 */ /* 0x002fe400078e000f */
        /* <DEDUP_REMOVED lines=10> */
[----:B------:R-:W-:Y:S01]  /*12630*/  STL.64 [R1+0x11b8], R14 ;  /* 0x0011b80e01007387 */ /* 0x000fe20000100a00 */
[----:B------:R1:W-:Y:S03]  /*12640*/  STL.64 [R1+0x11b0], R12 ;  /* 0x0011b00c01007387 */ /* 0x0003e60000100a00 */
[----:B-1----:R-:W2:Y:S01]  /*12650*/  LDL.LU R12, [R1+0x10] ;  /* 0x00001000010c7983 */ /* 0x002ea20000300800 */
[----:B------:R-:W2:Y:S02]  /*12660*/  LDL.LU R13, [R1+0x14] ;  /* 0x00001400010d7983 */ /* 0x000ea40000300800 */
[----:B------:R-:W2:Y:S02]  /*12670*/  LDL.LU R14, [R1+0x18] ;  /* 0x00001800010e7983 */ /* 0x000ea40000300800 */
[----:B------:R-:W2:Y:S01]  /*12680*/  LDL.LU R15, [R1+0x1c] ;  /* 0x00001c00010f7983 */ /* 0x000ea20000300800 */
[----:B0-----:R-:W-:Y:S01]  /*12690*/  STL.64 [R1+0x1138], R18 ;  /* 0x0011381201007387 */ /* 0x001fe20000100a00 */
[----:B------:R0:W-:Y:S03]  /*126a0*/  STL.64 [R1+0x1130], R16 ;  /* 0x0011301001007387 */ /* 0x0001e60000100a00 */
[----:B0-----:R-:W3:Y:S01]  /*126b0*/  LDL.LU.64 R16, [R1+0x1d0] ;  /* 0x0001d00001107983 */ /* 0x001ee20000300a00 */
[----:B------:R-:W3:Y:S02]  /*126c0*/  LDL.LU.64 R18, [R1+0x1d8] ;  /* 0x0001d80001127983 */ /* 0x000ee40000300a00 */
[----:B---3--:R-:W-:Y:S11]  /*126d0*/  HMMA.16816.F32.BF16 R16, R24, R8, R16 ;  /* 0x000000081810723c */ /* 0x008ff60000041810 */
[----:B------:R-:W-:Y:S11]  /*126e0*/  @!UPT UIADD3 URZ, URZ, URZ, URZ ;  /* 0x0000003f3f3ff290 */ /* 0x000ff6000fffe03f */
[----:B------:R-:W-:Y:S01]  /*126f0*/  @!UPT UIADD3 URZ, URZ, URZ, URZ ;  /* 0x0000003f3f3ff290 */ /* 0x000fe2000fffe03f */
[----:B------:R0:W-:Y:S01]  /*12700*/  STL.64 [R1+0x1d0], R16 ;  /* 0x0001d01001007387 */ /* 0x0001e20000100a00 */
[----:B------:R1:W-:Y:S03]  /*12710*/  STL.64 [R1+0x1d8], R18 ;  /* 0x0001d81201007387 */ /* 0x0003e60000100a00 */
[----:B0-----:R-:W3:Y:S01]  /*12720*/  LDL.LU.64 R16, [R1+0x140] ;  /* 0x0001400001107983 */ /* 0x001ee20000300a00 */
[----:B-1----:R-:W4:Y:S02]  /*12730*/  LDL.LU.64 R18, [R1+0x148] ;  /* 0x0001480001127983 */ /* 0x002f240000300a00 */
[----:B------:R-:W-:Y:S02]  /*12740*/  IMAD.MOV.U32 R25, RZ, RZ, R23 ;  /* 0x000000ffff197224 */ /* 0x000fe400078e0017 */
[----:B------:R-:W-:Y:S02]  /*12750*/  IMAD.MOV.U32 R26, RZ, RZ, R22 ;  /* 0x000000ffff1a7224 */ /* 0x000fe400078e0016 */
[----:B------:R-:W-:-:S02]  /*12760*/  IMAD.MOV.U32 R27, RZ, RZ, R21 ;  /* 0x000000ffff1b7224 */ /* 0x000fc400078e0015 */
[----:B------:R-:W-:Y:S02]  /*12770*/  IMAD.MOV.U32 R24, RZ, RZ, R20 ;  /* 0x000000ffff187224 */ /* 0x000fe400078e0014 */
[----:B------:R-:W0:Y:S04]  /*12780*/  LDSM.16.MT88.4 R20, [R29+0x380] ;  /* 0x000380001d14783b */ /* 0x000e280000004200 */
[----:B----4-:R-:W-:Y:S01]  /*12790*/  STL.64 [R1+0x11c8], R18 ;  /* 0x0011c81201007387 */ /* 0x010fe20000100a00 */
[----:B---3--:R1:W-:Y:S03]  /*127a0*/  STL.64 [R1+0x11c0], R16 ;  /* 0x0011c01001007387 */ /* 0x0083e60000100a00 */
[----:B-1----:R-:W3:Y:S01]  /*127b0*/  LDL.LU.64 R16, [R1+0x1a0] ;  /* 0x0001a00001107983 */ /* 0x002ee20000300a00 */
[----:B------:R-:W3:Y:S02]  /*127c0*/  LDL.LU.64 R18, [R1+0x1a8] ;  /* 0x0001a80001127983 */ /* 0x000ee40000300a00 */
[----:B0-----:R-:W-:Y:S02]  /*127d0*/  STL.64 [R1+0x1118], R22 ;  /* 0x0011181601007387 */ /* 0x001fe40000100a00 */
[----:B------:R0:W-:Y:S02]  /*127e0*/  STL.64 [R1+0x1110], R20 ;  /* 0x0011101401007387 */ /* 0x0001e40000100a00 */
[----:B0-----:R-:W4:Y:S01]  /*127f0*/  LDL.LU.64 R20, [R1+0x160] ;  /* 0x0001600001147983 */ /* 0x001f220000300a00 */
[----:B------:R-:W2:Y:S03]  /*12800*/  LDL.LU.64 R22, [R1+0x168] ;  /* 0x0001680001167983 */ /* 0x000ea60000300a00 */
[----:B--2---:R0:W-:Y:S01]  /*12810*/  STL.64 [R1+0x11d8], R22 ;  /* 0x0011d81601007387 */ /* 0x0041e20000100a00 */
[----:B----4-:R1:W-:Y:S02]  /*12820*/  STL.64 [R1+0x11d0], R20 ;  /* 0x0011d01401007387 */ /* 0x0103e40000100a00 */
[----:B0-----:R-:W-:-:S02]  /*12830*/  IMAD.MOV.U32 R22, RZ, RZ, R11 ;  /* 0x000000ffff167224 */ /* 0x001fc400078e000b */
[----:B------:R-:W-:Y:S02]  /*12840*/  IMAD.MOV.U32 R23, RZ, RZ, R10 ;  /* 0x000000ffff177224 */ /* 0x000fe400078e000a */
[----:B-1----:R-:W-:Y:S02]  /*12850*/  IMAD.MOV.U32 R20, RZ, RZ, R28 ;  /* 0x000000ffff147224 */ /* 0x002fe400078e001c */
[----:B------:R-:W-:Y:S01]  /*12860*/  IMAD.MOV.U32 R21, RZ, RZ, R0 ;  /* 0x000000ffff157224 */ /* 0x000fe200078e0000 */
[----:B------:R-:W2:Y:S01]  /*12870*/  LDL.LU R28, [R1+0x1210] ;  /* 0x00121000011c7983 */ /* 0x000ea20000300800 */
[----:B------:R-:W4:Y:S02]  /*12880*/  LDL.LU R0, [R1+0x120c] ;  /* 0x00120c0001007983 */ /* 0x000f240000300800 */
[----:B------:R-:W-:Y:S01]  /*12890*/  STL.64 [R1+0x1200], R22 ;  /* 0x0012001601007387 */ /* 0x000fe20000100a00 */
[----:B------:R0:W-:Y:S04]  /*128a0*/  STL.64 [R1+0x11f8], R20 ;  /* 0x0011f81401007387 */ /* 0x0001e80000100a00 */
[----:B0-----:R-:W2:Y:S01]  /*128b0*/  LDL.LU.64 R20, [R1+0x1c0] ;  /* 0x0001c00001147983 */ /* 0x001ea20000300a00 */
[----:B------:R-:W2:Y:S02]  /*128c0*/  LDL.LU.64 R22, [R1+0x1c8] ;  /* 0x0001c80001167983 */ /* 0x000ea40000300a00 */
[----:B------:R-:W-:Y:S02]  /*128d0*/  STL [R1+0x1108], R29 ;  /* 0x0011081d01007387 */ /* 0x000fe40000100800 */
[----:B------:R0:W-:Y:S01]  /*128e0*/  STL.64 [R1+0x11f0], R8 ;  /* 0x0011f00801007387 */ /* 0x0001e20000100a00 */
[C---:B--2---:R-:W-:Y:S08]  /*128f0*/  HMMA.16816.F32.BF16 R20, R12.reuse, R4, R20 ;  /* 0x000000040c14723c */ /* 0x044ff00000041814 */
[----:B---3--:R-:W-:Y:S11]  /*12900*/  HMMA.16816.F32.BF16 R12, R12, R8, R16 ;  /* 0x000000080c0c723c */ /* 0x008ff60000041810 */
[----:B------:R-:W-:Y:S04]  /*12910*/  @!UPT UIADD3 URZ, URZ, URZ, URZ ;  /* 0x0000003f3f3ff290 */ /* 0x000fe8000fffe03f */
[----:B------:R-:W-:Y:S01]  /*12920*/  STL.64 [R1+0x1c0], R20 ;  /* 0x0001c01401007387 */ /* 0x000fe20000100a00 */
[----:B------:R-:W-:Y:S02]  /*12930*/  STL.64 [R1+0x1c8], R22 ;  /* 0x0001c81601007387 */ /* 0x000fe40000100a00 */
[----:B0-----:R-:W2:Y:S05]  /*12940*/  LDL.LU.64 R8, [R1+0x1b0] ;  /* 0x0001b00001087983 */ /* 0x001eaa0000300a00 */
[----:B------:R-:W-:Y:S01]  /*12950*/  STL.64 [R1+0x1a0], R12 ;  /* 0x0001a00c01007387 */ /* 0x000fe20000100a00 */
[----:B------:R-:W-:Y:S01]  /*12960*/  STL.64 [R1+0x1a8], R14 ;  /* 0x0001a80e01007387 */ /* 0x000fe20000100a00 */
[----:B------:R-:W2:Y:S02]  /*12970*/  LDL.LU.64 R10, [R1+0x1b8] ;  /* 0x0001b800010a7983 */ /* 0x000ea40000300a00 */
[----:B------:R-:W3:Y:S02]  /*12980*/  LDL.LU.64 R16, [R1+0x180] ;  /* 0x0001800001107983 */ /* 0x000ee40000300a00 */
[----:B------:R-:W2:Y:S01]  /*12990*/  LDL.LU.64 R18, [R1+0x188] ;  /* 0x0001880001127983 */ /* 0x000ea20000300a00 */
[----:B------:R-:W0:Y:S02]  /*129a0*/  LDSM.16.MT88.4 R20, [R28+0x4000] ;  /* 0x004000001c14783b */ /* 0x000e240000004200 */
[----:B0-----:R-:W-:-:S02]  /*129b0*/  IMAD.MOV.U32 R29, RZ, RZ, R22 ;  /* 0x000000ffff1d7224 */ /* 0x001fc400078e0016 */
[----:B--2---:R-:W-:Y:S01]  /*129c0*/  STL.64 [R1+0x11e8], R18 ;  /* 0x0011e81201007387 */ /* 0x004fe20000100a00 */
[----:B---3--:R0:W-:Y:S03]  /*129d0*/  STL.64 [R1+0x11e0], R16 ;  /* 0x0011e01001007387 */ /* 0x0081e60000100a00 */
[----:B0-----:R-:W2:Y:S01]  /*129e0*/  LDL.LU.64 R16, [R1+0x190] ;  /* 0x0001900001107983 */ /* 0x001ea20000300a00 */
[----:B------:R-:W2:Y:S02]  /*129f0*/  LDL.LU.64 R18, [R1+0x198] ;  /* 0x0001980001127983 */ /* 0x000ea40000300a00 */
[----:B------:R-:W3:Y:S02]  /*12a00*/  LDL.LU.64 R12, [R1+0x170] ;  /* 0x00017000010c7983 */ /* 0x000ee40000300a00 */
[----:B------:R-:W3:Y:S01]  /*12a10*/  LDL.LU.64 R14, [R1+0x178] ;  /* 0x00017800010e7983 */ /* 0x000ee20000300a00 */
[----:B------:R0:W-:Y:S01]  /*12a20*/  STL.64 [R1+0x11a8], R26 ;  /* 0x0011a81a01007387 */ /* 0x0001e20000100a00 */
[----:B------:R1:W-:Y:S02]  /*12a30*/  STL.64 [R1+0x11a0], R24 ;  /* 0x0011a01801007387 */ /* 0x0003e40000100a00 */
[----:B0-----:R-:W-:-:S02]  /*12a40*/  IMAD.MOV.U32 R27, RZ, RZ, R2 ;  /* 0x000000ffff1b7224 */ /* 0x001fc400078e0002 */
[----:B-1----:R-:W-:Y:S02]  /*12a50*/  IMAD.MOV.U32 R24, RZ, RZ, R3 ;  /* 0x000000ffff187224 */ /* 0x002fe400078e0003 */
[----:B------:R-:W-:Y:S01]  /*12a60*/  IMAD.MOV.U32 R2, RZ, RZ, R23 ;  /* 0x000000ffff027224 */ /* 0x000fe200078e0017 */
[----:B------:R-:W2:Y:S01]  /*12a70*/  LDL.LU R3, [R1+0x1208] ;  /* 0x0012080001037983 */ /* 0x000ea20000300800 */
[----:B------:R0:W-:Y:S02]  /*12a80*/  STL.64 [R1+0x10], R20 ;  /* 0x0000101401007387 */ /* 0x0001e40000100a00 */
[----:B------:R-:W2:Y:S01]  /*12a90*/  LDL.LU.64 R22, [R1+0x1200] ;  /* 0x0012000001167983 */ /* 0x000ea20000300a00 */
[----:B0-----:R-:W2:Y:S02]  /*12aa0*/  LDL.LU.64 R20, [R1+0x11f8] ;  /* 0x0011f80001147983 */ /* 0x001ea40000300a00 */
[C---:B--2---:R-:W-:Y:S11]  /*12ab0*/  HMMA.16816.F32.BF16 R8, R20.reuse, R4, R8 ;  /* 0x000000041408723c */ /* 0x044ff60000041808 */
[----:B------:R-:W-:Y:S11]  /*12ac0*/  @!UPT UIADD3 URZ, URZ, URZ, URZ ;  /* 0x0000003f3f3ff290 */ /* 0x000ff6000fffe03f */
[----:B------:R-:W-:Y:S01]  /*12ad0*/  @!UPT UIADD3 URZ, URZ, URZ, URZ ;  /* 0x0000003f3f3ff290 */ /* 0x000fe2000fffe03f */
[----:B------:R0:W-:Y:S01]  /*12ae0*/  STL.64 [R1+0x1b0], R8 ;  /* 0x0001b00801007387 */ /* 0x0001e20000100a00 */
[----:B------:R-:W-:Y:S03]  /*12af0*/  STL.64 [R1+0x1b8], R10 ;  /* 0x0001b80a01007387 */ /* 0x000fe60000100a00 */
[----:B0-----:R-:W2:Y:S01]  /*12b00*/  LDL.LU.64 R8, [R1+0x11f0] ;  /* 0x0011f00001087983 */ /* 0x001ea20000300a00 */
[----:B------:R-:W-:Y:S02]  /*12b10*/  IMAD.MOV.U32 R25, RZ, RZ, R7 ;  /* 0x000000ffff197224 */ /* 0x000fe400078e0007 */
[----:B------:R-:W-:Y:S01]  /*12b20*/  IMAD.MOV.U32 R26, RZ, RZ, R6 ;  /* 0x000000ffff1a7224 */ /* 0x000fe200078e0006 */
[----:B--2---:R-:W-:Y:S01]  /*12b30*/  HMMA.16816.F32.BF16 R20, R20, R8, R16 ;  /* 0x000000081414723c */ /* 0x004fe20000041810 */
[----:B------:R-:W2:Y:S01]  /*12b40*/  LDL.LU.64 R18, [R1+0x11e8] ;  /* 0x0011e80001127983 */ /* 0x000ea20000300a00 */
[----:B------:R-:W2:Y:S11]  /*12b50*/  LDL.LU.64 R16, [R1+0x11e0] ;  /* 0x0011e00001107983 */ /* 0x000eb60000300a00 */
[----:B------:R-:W-:Y:S10]  /*12b60*/  @!UPT UIADD3 URZ, URZ, URZ, URZ ;  /* 0x0000003f3f3ff290 */ /* 0x000ff4000fffe03f */
[----:B------:R-:W-:Y:S01]  /*12b70*/  STL.64 [R1+0x190], R20 ;  /* 0x0001901401007387 */ /* 0x000fe20000100a00 */
[----:B------:R0:W-:Y:S03]  /*12b80*/  STL.64 [R1+0x198], R22 ;  /* 0x0001981601007387 */ /* 0x0001e60000100a00 */
[----:B0-----:R-:W4:Y:S01]  /*12b90*/  LDL.LU.64 R22, [R1+0x11d8] ;  /* 0x0011d80001167983 */ /* 0x001f220000300a00 */
[----:B------:R-:W4:Y:S01]  /*12ba0*/  LDL.LU.64 R20, [R1+0x11d0] ;  /* 0x0011d00001147983 */ /* 0x000f220000300a00 */
[C---:B--2---:R-:W-:Y:S08]  /*12bb0*/  HMMA.16816.F32.BF16 R16, R24.reuse, R4, R16 ;  /* 0x000000041810723c */ /* 0x044ff00000041810 */
[----:B---3--:R-:W-:Y:S11]  /*12bc0*/  HMMA.16816.F32.BF16 R24, R24, R8, R12 ;  /* 0x000000081818723c */ /* 0x008ff6000004180c */
[----:B------:R-:W-:Y:S04]  /*12bd0*/  @!UPT UIADD3 URZ, URZ, URZ, URZ ;  /* 0x0000003f3f3ff290 */ /* 0x000fe8000fffe03f */
[----:B------:R-:W-:Y:S01]  /*12be0*/  STL.64 [R1+0x180], R16 ;  /* 0x0001801001007387 */ /* 0x000fe20000100a00 */
[----:B------:R0:W-:Y:S03]  /*12bf0*/  STL.64 [R1+0x188], R18 ;  /* 0x0001881201007387 */ /* 0x0001e60000100a00 */
[----:B0-----:R-:W2:Y:S01]  /*12c00*/  LDL.LU.64 R18, [R1+0x11c8] ;  /* 0x0011c80001127983 */ /* 0x001ea20000300a00 */
[----:B------:R-:W2:Y:S02]  /*12c10*/  LDL.LU.64 R16, [R1+0x11c0] ;  /* 0x0011c00001107983 */ /* 0x000ea40000300a00 */
[----:B------:R-:W4:Y:S02]  /*12c20*/  LDL.LU.64 R14, [R1+0x11b8] ;  /* 0x0011b800010e7983 */ /* 0x000f240000300a00 */
[----:B------:R-:W4:Y:S01]  /*12c30*/  LDL.LU.64 R12, [R1+0x11b0] ;  /* 0x0011b000010c7983 */ /* 0x000f220000300a00 */
[----:B------:R-:W-:Y:S01]  /*12c40*/  STL.64 [R1+0x170], R24 ;  /* 0x0001701801007387 */ /* 0x000fe20000100a00 */
[----:B------:R-:W-:Y:S02]  /*12c50*/  STL.64 [R1+0x178], R26 ;  /* 0x0001781a01007387 */ /* 0x000fe40000100a00 */
[----:B------:R-:W0:Y:S01]  /*12c60*/  LDSM.16.MT88.4 R24, [R28+0x4080] ;  /* 0x004080001c18783b */ /* 0x000e220000004200 */
[C---:B----4-:R-:W-:Y:S08]  /*12c70*/  HMMA.16816.F32.BF16 R20, R12.reuse, R4, R20 ;  /* 0x000000040c14723c */ /* 0x050ff00000041814 */
[----:B--2---:R-:W-:Y:S01]  /*12c80*/  HMMA.16816.F32.BF16 R16, R12, R8, R16 ;  /* 0x000000080c10723c */ /* 0x004fe20000041810 */
[----:B------:R-:W2:Y:S11]  /*12c90*/  LDL.LU.64 R12, [R1+0x100] ;  /* 0x00010000010c7983 */ /* 0x000eb60000300a00 */
[----:B------:R-:W-:Y:S03]  /*12ca0*/  @!UPT UIADD3 URZ, URZ, URZ, URZ ;  /* 0x0000003f3f3ff290 */ /* 0x000fe6000fffe03f */
[----:B------:R-:W-:Y:S01]  /*12cb0*/  STL.64 [R1+0x160], R20 ;  /* 0x0001601401007387 */ /* 0x000fe20000100a00 */
[----:B------:R-:W-:Y:S02]  /*12cc0*/  STL.64 [R1+0x168], R22 ;  /* 0x0001681601007387 */ /* 0x000fe40000100a00 */
[----:B------:R-:W3:Y:S05]  /*12cd0*/  LDL.LU.64 R14, [R1+0x108] ;  /* 0x00010800010e7983 */ /* 0x000eea0000300a00 */
[----:B------:R-:W-:Y:S01]  /*12ce0*/  STL.64 [R1+0x140], R16 ;  /* 0x0001401001007387 */ /* 0x000fe20000100a00 */
[----:B------:R-:W-:Y:S04]  /*12cf0*/  STL.64 [R1+0x148], R18 ;  /* 0x0001481201007387 */ /* 0x000fe80000100a00 */
[----:B---3--:R-:W-:Y:S01]  /*12d00*/  STL.64 [R1+0x1168], R14 ;  /* 0x0011680e01007387 */ /* 0x008fe20000100a00 */
[----:B--2---:R1:W-:Y:S03]  /*12d10*/  STL.64 [R1+0x1160], R12 ;  /* 0x0011600c01007387 */ /* 0x0043e60000100a00 */
[----:B-1----:R-:W2:Y:S01]  /*12d20*/  LDL.LU.64 R12, [R1+0x110] ;  /* 0x00011000010c7983 */ /* 0x002ea20000300a00 */
[----:B------:R-:W3:Y:S03]  /*12d30*/  LDL.LU.64 R14, [R1+0x118] ;  /* 0x00011800010e7983 */ /* 0x000ee60000300a00 */
[----:B---3--:R-:W-:Y:S01]  /*12d40*/  STL.64 [R1+0x1188], R14 ;  /* 0x0011880e01007387 */ /* 0x008fe20000100a00 */
[----:B--2---:R1:W-:Y:S03]  /*12d50*/  STL.64 [R1+0x1180], R12 ;  /* 0x0011800c01007387 */ /* 0x0043e60000100a00 */
[----:B-1----:R-:W2:Y:S01]  /*12d60*/  LDL.LU.64 R12, [R1+0x120] ;  /* 0x00012000010c7983 */ /* 0x002ea20000300a00 */
[----:B------:R-:W3:Y:S03]  /*12d70*/  LDL.LU.64 R14, [R1+0x128] ;  /* 0x00012800010e7983 */ /* 0x000ee60000300a00 */
[----:B---3--:R-:W-:Y:S01]  /*12d80*/  STL.64 [R1+0x1198], R14 ;  /* 0x0011980e01007387 */ /* 0x008fe20000100a00 */
[----:B--2---:R1:W-:Y:S03]  /*12d90*/  STL.64 [R1+0x1190], R12 ;  /* 0x0011900c01007387 */ /* 0x0043e60000100a00 */
[----:B-1----:R-:W2:Y:S01]  /*12da0*/  LDL.LU.64 R12, [R1+0x130] ;  /* 0x00013000010c7983 */ /* 0x002ea20000300a00 */
[----:B------:R-:W2:Y:S02]  /*12db0*/  LDL.LU.64 R14, [R1+0x138] ;  /* 0x00013800010e7983 */ /* 0x000ea40000300a00 */
[----:B------:R-:W3:Y:S02]  /*12dc0*/  LDL.LU.64 R16, [R1+0xe0] ;  /* 0x0000e00001107983 */ /* 0x000ee40000300a00 */
[----:B------:R-:W4:Y:S02]  /*12dd0*/  LDL.LU.64 R18, [R1+0xe8] ;  /* 0x0000e80001127983 */ /* 0x000f240000300a00 */
[----:B----4-:R-:W-:Y:S01]  /*12de0*/  STL.64 [R1+0x1148], R18 ;  /* 0x0011481201007387 */ /* 0x010fe20000100a00 */
[----:B---3--:R1:W-:Y:S03]  /*12df0*/  STL.64 [R1+0x1140], R16 ;  /* 0x0011401001007387 */ /* 0x0083e60000100a00 */
[----:B-1----:R-:W3:Y:S01]  /*12e00*/  LDL.LU.64 R16, [R1+0xf0] ;  /* 0x0000f00001107983 */ /* 0x002ee20000300a00 */
[----:B------:R-:W3:Y:S02]  /*12e10*/  LDL.LU.64 R18, [R1+0xf8] ;  /* 0x0000f80001127983 */ /* 0x000ee40000300a00 */
[----:B------:R-:W4:Y:S02]  /*12e20*/  LDL.LU.64 R20, [R1+0xc0] ;  /* 0x0000c00001147983 */ /* 0x000f240000300a00 */
[----:B------:R-:W2:Y:S02]  /*12e30*/  LDL.LU.64 R22, [R1+0xc8] ;  /* 0x0000c80001167983 */ /* 0x000ea40000300a00 */
[----:B0-----:R-:W-:-:S02]  /*12e40*/  IMAD.MOV.U32 R6, RZ, RZ, R26 ;  /* 0x000000ffff067224 */ /* 0x001fc400078e001a */
[----:B------:R-:W-:Y:S02]  /*12e50*/  IMAD.MOV.U32 R7, RZ, RZ, R27 ;  /* 0x000000ffff077224 */ /* 0x000fe400078e001b */
[----:B------:R-:W-:Y:S02]  /*12e60*/  IMAD.MOV.U32 R11, RZ, RZ, R24 ;  /* 0x000000ffff0b7224 */ /* 0x000fe400078e0018 */
[----:B------:R-:W-:Y:S01]  /*12e70*/  IMAD.MOV.U32 R10, RZ, RZ, R25 ;  /* 0x000000ffff0a7224 */ /* 0x000fe200078e0019 */
[----:B--2---:R-:W-:Y:S01]  /*12e80*/  STL.64 [R1+0x1128], R22 ;  /* 0x0011281601007387 */ /* 0x004fe20000100a00 */
[----:B----4-:R0:W-:Y:S03]  /*12e90*/  STL.64 [R1+0x1120], R20 ;  /* 0x0011201401007387 */ /* 0x0101e60000100a00 */
[----:B0-----:R-:W2:Y:S01]  /*12ea0*/  LDL.LU.64 R20, [R1+0xd0] ;  /* 0x0000d00001147983 */ /* 0x001ea20000300a00 */
[----:B------:R-:W2:Y:S02]  /*12eb0*/  LDL.LU.64 R22, [R1+0xd8] ;  /* 0x0000d80001167983 */ /* 0x000ea40000300a00 */
[----:B------:R-:W4:Y:S02]  /*12ec0*/  LDL.LU.64 R26, [R1+0x11a8] ;  /* 0x0011a800011a7983 */ /* 0x000f240000300a00 */
[----:B------:R-:W4:Y:S02]  /*12ed0*/  LDL.LU.64 R24, [R1+0x11a0] ;  /* 0x0011a00001187983 */ /* 0x000f240000300a00 */
[C---:B----4-:R-:W-:Y:S11]  /*12ee0*/  HMMA.16816.F32.BF16 R12, R24.reuse, R4, R12 ;  /* 0x00000004180c723c */ /* 0x050ff6000004180c */
[----:B------:R-:W-:Y:S11]  /*12ef0*/  @!UPT UIADD3 URZ, URZ, URZ, URZ ;  /* 0x0000003f3f3ff290 */ /* 0x000ff6000fffe03f */
[----:B------:R-:W-:Y:S01]  /*12f00*/  @!UPT UIADD3 URZ, URZ, URZ, URZ ;  /* 0x0000003f3f3ff290 */ /* 0x000fe2000fffe03f */
[----:B------:R-:W-:Y:S01]  /*12f10*/  STL.64 [R1+0x130], R12 ;  /* 0x0001300c01007387 */ /* 0x000fe20000100a00 */
[----:B------:R0:W-:Y:S03]  /*12f20*/  STL.64 [R1+0x138], R14 ;  /* 0x0001380e01007387 */ /* 0x0001e60000100a00 */
[----:B0-----:R-:W4:Y:S01]  /*12f30*/  LDL.LU.64 R14, [R1+0x1198] ;  /* 0x00119800010e7983 */ /* 0x001f220000300a00 */
[----:B------:R-:W4:Y:S02]  /*12f40*/  LDL.LU.64 R12, [R1+0x1190] ;  /* 0x00119000010c7983 */ /* 0x000f240000300a00 */
[----:B----4-:R-:W-:Y:S01]  /*12f50*/  HMMA.16816.F32.BF16 R24, R24, R8, R12 ;  /* 0x000000081818723c */ /* 0x010fe2000004180c */
[----:B------:R-:W4:Y:S01]  /*12f60*/  LDL.LU.64 R14, [R1+0x1188] ;  /* 0x00118800010e7983 */ /* 0x000f220000300a00 */
[----:B------:R-:W4:Y:S11]  /*12f70*/  LDL.LU.64 R12, [R1+0x1180] ;  /* 0x00118000010c7983 */ /* 0x000f360000300a00 */
[----:B------:R-:W-:Y:S10]  /*12f80*/  @!UPT UIADD3 URZ, URZ, URZ, URZ ;  /* 0x0000003f3f3ff290 */ /* 0x000ff4000fffe03f */
[----:B------:R-:W-:Y:S01]  /*12f90*/  STL.64 [R1+0x120], R24 ;  /* 0x0001201801007387 */ /* 0x000fe20000100a00 */
[----:B------:R0:W-:Y:S03]  /*12fa0*/  STL.64 [R1+0x128], R26 ;  /* 0x0001281a01007387 */ /* 0x0001e60000100a00 */
[----:B0-----:R-:W4:Y:S01]  /*12fb0*/  LDL.LU.64 R26, [R1+0x1178] ;  /* 0x00117800011a7983 */ /* 0x001f220000300a00 */
        /* <DEDUP_REMOVED lines=9> */
[----:B------:R-:W3:Y:S01]  /*13050*/  LDL.LU.64 R14, [R1+0x1158] ;  /* 0x00115800010e7983 */ /* 0x000ee20000300a00 */
[----:B------:R-:W3:Y:S11]  /*13060*/  LDL.LU.64 R12, [R1+0x1150] ;  /* 0x00115000010c7983 */ /* 0x000ef60000300a00 */
[----:B------:R-:W-:Y:S10]  /*13070*/  @!UPT UIADD3 URZ, URZ, URZ, URZ ;  /* 0x0000003f3f3ff290 */ /* 0x000ff4000fffe03f */
[----:B------:R0:W-:Y:S01]  /*13080*/  STL.64 [R1+0x100], R24 ;  /* 0x0001001801007387 */ /* 0x0001e20000100a00 */
[----:B------:R1:W-:Y:S03]  /*13090*/  STL.64 [R1+0x108], R26 ;  /* 0x0001081a01007387 */ /* 0x0003e60000100a00 */
[----:B0-----:R-:W4:Y:S01]  /*130a0*/  LDL.LU.64 R24, [R1+0xb0] ;  /* 0x0000b00001187983 */ /* 0x001f220000300a00 */
[----:B-1----:R-:W4:Y:S01]  /*130b0*/  LDL.LU.64 R26, [R1+0xb8] ;  /* 0x0000b800011a7983 */ /* 0x002f220000300a00 */
[C---:B---3--:R-:W-:Y:S11]  /*130c0*/  HMMA.16816.F32.BF16 R16, R12.reuse, R4, R16 ;  /* 0x000000040c10723c */ /* 0x048ff60000041810 */
[----:B------:R-:W-:Y:S11]  /*130d0*/  @!UPT UIADD3 URZ, URZ, URZ, URZ ;  /* 0x0000003f3f3ff290 */ /* 0x000ff6000fffe03f */
[----:B------:R-:W-:Y:S01]  /*130e0*/  @!UPT UIADD3 URZ, URZ, URZ, URZ ;  /* 0x0000003f3f3ff290 */ /* 0x000fe2000fffe03f */
[----:B------:R-:W-:Y:S01]  /*130f0*/  STL.64 [R1+0xf0], R16 ;  /* 0x0000f01001007387 */ /* 0x000fe20000100a00 */
[----:B------:R0:W-:Y:S03]  /*13100*/  STL.64 [R1+0xf8], R18 ;  /* 0x0000f81201007387 */ /* 0x0001e60000100a00 */
[----:B0-----:R-:W3:Y:S01]  /*13110*/  LDL.LU.64 R18, [R1+0x1148] ;  /* 0x0011480001127983 */ /* 0x001ee20000300a00 */
[----:B------:R-:W3:Y:S02]  /*13120*/  LDL.LU.64 R16, [R1+0x1140] ;  /* 0x0011400001107983 */ /* 0x000ee40000300a00 */
[----:B---3--:R-:W-:Y:S01]  /*13130*/  HMMA.16816.F32.BF16 R12, R12, R8, R16 ;  /* 0x000000080c0c723c */ /* 0x008fe20000041810 */
[----:B------:R-:W2:Y:S01]  /*13140*/  LDL.LU.64 R18, [R1+0x1138] ;  /* 0x0011380001127983 */ /* 0x000ea20000300a00 */
[----:B------:R-:W2:Y:S11]  /*13150*/  LDL.LU.64 R16, [R1+0x1130] ;  /* 0x0011300001107983 */ /* 0x000eb60000300a00 */
[----:B------:R-:W-:Y:S10]  /*13160*/  @!UPT UIADD3 URZ, URZ, URZ, URZ ;  /* 0x0000003f3f3ff290 */ /* 0x000ff4000fffe03f */
[----:B------:R0:W-:Y:S01]  /*13170*/  STL.64 [R1+0xe0], R12 ;  /* 0x0000e00c01007387 */ /* 0x0001e20000100a00 */
[----:B------:R-:W-:Y:S03]  /*13180*/  STL.64 [R1+0xe8], R14 ;  /* 0x0000e80e01007387 */ /* 0x000fe60000100a00 */
[----:B0-----:R-:W3:Y:S01]  /*13190*/  LDL.LU R12, [R1+0x60] ;  /* 0x00006000010c7983 */ /* 0x001ee20000300800 */
[----:B------:R-:W3:Y:S01]  /*131a0*/  LDL.LU R13, [R1+0x64] ;  /* 0x00006400010d7983 */ /* 0x000ee20000300800 */
        /* <DEDUP_REMOVED lines=8> */
[----:B------:R-:W4:Y:S01]  /*13230*/  LDL.LU.64 R22, [R1+0x1118] ;  /* 0x0011180001167983 */ /* 0x000f220000300a00 */
[----:B------:R-:W4:Y:S11]  /*13240*/  LDL.LU.64 R20, [R1+0x1110] ;  /* 0x0011100001147983 */ /* 0x000f360000300a00 */
[----:B------:R-:W-:Y:S10]  /*13250*/  @!UPT UIADD3 URZ, URZ, URZ, URZ ;  /* 0x0000003f3f3ff290 */ /* 0x000ff4000fffe03f */
[----:B------:R0:W-:Y:S01]  /*13260*/  STL.64 [R1+0xc0], R16 ;  /* 0x0000c01001007387 */ /* 0x0001e20000100a00 */
[----:B------:R1:W-:Y:S03]  /*13270*/  STL.64 [R1+0xc8], R18 ;  /* 0x0000c81201007387 */ /* 0x0003e60000100a00 */
[----:B0-----:R-:W2:Y:S01]  /*13280*/  LDL.LU.64 R16, [R1+0xa0] ;  /* 0x0000a00001107983 */ /* 0x001ea20000300a00 */
[----:B-1----:R-:W2:Y:S02]  /*13290*/  LDL.LU.64 R18, [R1+0xa8] ;  /* 0x0000a80001127983 */ /* 0x002ea40000300a00 */
[----:B------:R-:W-:Y:S02]  /*132a0*/  IMAD.MOV.U32 R14, RZ, RZ, R3 ;  /* 0x000000ffff0e7224 */ /* 0x000fe400078e0003 */
[----:B------:R-:W-:Y:S01]  /*132b0*/  IMAD.MOV.U32 R15, RZ, RZ, R0 ;  /* 0x000000ffff0f7224 */ /* 0x000fe200078e0000 */
[C---:B----4-:R-:W-:Y:S11]  /*132c0*/  HMMA.16816.F32.BF16 R24, R20.reuse, R4, R24 ;  /* 0x000000041418723c */ /* 0x050ff60000041818 */
[----:B------:R-:W-:Y:S11]  /*132d0*/  @!UPT UIADD3 URZ, URZ, URZ, URZ ;  /* 0x0000003f3f3ff290 */ /* 0x000ff6000fffe03f */
[----:B------:R-:W-:Y:S01]  /*132e0*/  @!UPT UIADD3 URZ, URZ, URZ, URZ ;  /* 0x0000003f3f3ff290 */ /* 0x000fe2000fffe03f */
[----:B------:R-:W-:Y:S01]  /*132f0*/  STL [R1+0xb4], R25 ;  /* 0x0000b41901007387 */ /* 0x000fe20000100800 */
[----:B------:R-:W-:Y:S02]  /*13300*/  IMAD.MOV.U32 R0, RZ, RZ, R24 ;  /* 0x000000ffff007224 */ /* 0x000fe400078e0018 */
[----:B------:R-:W-:Y:S02]  /*13310*/  STL [R1+0xb8], R26 ;  /* 0x0000b81a01007387 */ /* 0x000fe40000100800 */
[----:B------:R-:W-:Y:S02]  /*13320*/  IMAD.MOV.U32 R3, RZ, RZ, R27 ;  /* 0x000000ffff037224 */ /* 0x000fe400078e001b */
[----:B------:R-:W0:Y:S01]  /*13330*/  LDSM.16.MT88.4 R24, [R28+0x4100] ;  /* 0x004100001c18783b */ /* 0x000e220000004200 */
[----:B--2---:R-:W-:Y:S03]  /*13340*/  HMMA.16816.F32.BF16 R16, R20, R8, R16 ;  /* 0x000000081410723c */ /* 0x004fe60000041810 */
[----:B------:R-:W-:Y:S01]  /*13350*/  STL [R1+0x102c], R3 ;  /* 0x00102c0301007387 */ /* 0x000fe20000100800 */
[----:B------:R-:W-:Y:S03]  /*13360*/  STL [R1+0x1028], R0 ;  /* 0x0010280001007387 */ /* 0x000fe60000100800 */
[----:B------:R-:W-:-:S02]  /*13370*/  IMAD.MOV.U32 R20, RZ, RZ, R11 ;  /* 0x000000ffff147224 */ /* 0x000fc400078e000b */
[----:B------:R-:W-:Y:S02]  /*13380*/  IMAD.MOV.U32 R22, RZ, RZ, R6 ;  /* 0x000000ffff167224 */ /* 0x000fe400078e0006 */
[----:B------:R-:W-:Y:S02]  /*13390*/  IMAD.MOV.U32 R23, RZ, RZ, R7 ;  /* 0x000000ffff177224 */ /* 0x000fe400078e0007 */
[----:B------:R-:W-:Y:S01]  /*133a0*/  IMAD.MOV.U32 R21, RZ, RZ, R10 ;  /* 0x000000ffff157224 */ /* 0x000fe200078e000a */
[----:B0-----:R0:W-:Y:S01]  /*133b0*/  STL.64 [R1+0x10c8], R26 ;  /* 0x0010c81a01007387 */ /* 0x0011e20000100a00 */
[----:B------:R1:W-:Y:S02]  /*133c0*/  STL.64 [R1+0x10c0], R24 ;  /* 0x0010c01801007387 */ /* 0x0003e40000100a00 */
[----:B0-----:R-:W-:Y:S01]  /*133d0*/  IMAD.MOV.U32 R26, RZ, RZ, R29 ;  /* 0x000000ffff1a7224 */ /* 0x001fe200078e001d */
[----:B-1----:R-:W3:Y:S01]  /*133e0*/  LDL.LU R24, [R1+0x10] ;  /* 0x0000100001187983 */ /* 0x002ee20000300800 */
[----:B------:R-:W3:Y:S02]  /*133f0*/  LDL.LU R25, [R1+0x14] ;  /* 0x0000140001197983 */ /* 0x000ee40000300800 */
[----:B------:R-:W2:Y:S02]  /*13400*/  LDL.LU R29, [R1+0x1108] ;  /* 0x00110800011d7983 */ /* 0x000ea40000300800 */
[----:B------:R-:W-:Y:S01]  /*13410*/  STL.64 [R1+0xa0], R16 ;  /* 0x0000a01001007387 */ /* 0x000fe20000100a00 */
[----:B------:R-:W-:Y:S01]  /*13420*/  STL [R1+0xa8], R18 ;  /* 0x0000a81201007387 */ /* 0x000fe20000100800 */
[----:B------:R-:W4:Y:S02]  /*13430*/  LDL.LU R11, [R1+0x1104] ;  /* 0x00110400010b7983 */ /* 0x000f240000300800 */
[----:B------:R-:W2:Y:S02]  /*13440*/  LDL.LU R10, [R1+0x1100] ;  /* 0x00110000010a7983 */ /* 0x000ea40000300800 */
[----:B------:R-:W3:Y:S01]  /*13450*/  LDL.LU R6, [R1+0x10fc] ;  /* 0x0010fc0001067983 */ /* 0x000ee20000300800 */
[----:B------:R-:W3:Y:S01]  /*13460*/  LDL.LU R7, [R1+0x10f8] ;  /* 0x0010f80001077983 */ /* 0x000ee20000300800 */
[----:B------:R-:W-:Y:S02]  /*13470*/  STL.64 [R1+0x10d8], R22 ;  /* 0x0010d81601007387 */ /* 0x000fe40000100a00 */
[----:B------:R0:W-:Y:S02]  /*13480*/  STL.64 [R1+0x10d0], R20 ;  /* 0x0010d01401007387 */ /* 0x0001e40000100a00 */
[----:B0-----:R-:W2:Y:S01]  /*13490*/  LDL.LU R20, [R1+0x150] ;  /* 0x0001500001147983 */ /* 0x001ea20000300800 */
[----:B------:R-:W2:Y:S02]  /*134a0*/  LDL.LU R21, [R1+0x154] ;  /* 0x0001540001157983 */ /* 0x000ea40000300800 */
[----:B------:R-:W2:Y:S02]  /*134b0*/  LDL.LU R22, [R1+0x158] ;  /* 0x0001580001167983 */ /* 0x000ea40000300800 */
[----:B------:R-:W2:Y:S02]  /*134c0*/  LDL.LU R23, [R1+0x15c] ;  /* 0x00015c0001177983 */ /* 0x000ea40000300800 */
[----:B------:R-:W-:-:S02]  /*134d0*/  IMAD.MOV.U32 R27, RZ, RZ, R2 ;  /* 0x000000ffff1b7224 */ /* 0x000fc400078e0002 */
[----:B------:R-:W-:-:S05]  /*134e0*/  IMAD.MOV.U32 R2, RZ, RZ, R19 ;  /* 0x000000ffff027224 */ /* 0x000fca00078e0013 */
[----:B---3--:R-:W-:Y:S01]  /*134f0*/  HMMA.16816.F32.BF16 R16, R24, R6, R12 ;  /* 0x000000061810723c */ /* 0x008fe2000004180c */
[----:B--2---:R-:W-:Y:S01]  /*13500*/  STL.64 [R1+0x10e8], R22 ;  /* 0x0010e81601007387 */ /* 0x004fe20000100a00 */
[----:B------:R-:W-:Y:S02]  /*13510*/  STL.64 [R1+0x10e0], R20 ;  /* 0x0010e01401007387 */ /* 0x000fe40000100a00 */
[----:B------:R-:W0:Y:S04]  /*13520*/  LDSM.16.MT88.4 R20, [R28+0x4180] ;  /* 0x004180001c14783b */ /* 0x000e280000004200 */
[----:B------:R-:W-:Y:S01]  /*13530*/  STL [R1+0x1030], R2 ;  /* 0x0010300201007387 */ /* 0x000fe20000100800 */
[----:B------:R-:W2:Y:S11]  /*13540*/  LDL.LU R12, [R1+0x1e0] ;  /* 0x0001e000010c7983 */ /* 0x000eb60000300800 */
[----:B------:R-:W-:Y:S03]  /*13550*/  @!UPT UIADD3 URZ, URZ, URZ, URZ ;  /* 0x0000003f3f3ff290 */ /* 0x000fe6000fffe03f */
[----:B------:R-:W-:Y:S02]  /*13560*/  STL.64 [R1+0x2d0], R16 ;  /* 0x0002d01001007387 */ /* 0x000fe40000100a00 */
[----:B------:R0:W-:Y:S02]  /*13570*/  STL.64 [R1+0x2d8], R18 ;  /* 0x0002d81201007387 */ /* 0x0001e40000100a00 */
[----:B------:R-:W2:Y:S02]  /*13580*/  LDL.LU R13, [R1+0x1e4] ;  /* 0x0001e400010d7983 */ /* 0x000ea40000300800 */
[----:B0-----:R-:W-:Y:S02]  /*13590*/  IMAD.MOV.U32 R19, RZ, RZ, R20 ;  /* 0x000000ffff137224 */ /* 0x001fe400078e0014 */
[----:B------:R-:W-:Y:S02]  /*135a0*/  IMAD.MOV.U32 R18, RZ, RZ, R21 ;  /* 0x000000ffff127224 */ /* 0x000fe400078e0015 */
[----:B------:R-:W-:-:S02]  /*135b0*/  IMAD.MOV.U32 R17, RZ, RZ, R22 ;  /* 0x000000ffff117224 */ /* 0x000fc400078e0016 */
[----:B------:R-:W-:Y:S02]  /*135c0*/  IMAD.MOV.U32 R16, RZ, RZ, R23 ;  /* 0x000000ffff107224 */ /* 0x000fe400078e0017 */
[----:B------:R-:W0:Y:S01]  /*135d0*/  LDSM.16.MT88.4 R20, [R28+0x4200] ;  /* 0x004200001c14783b */ /* 0x000e220000004200 */
[----:B------:R-:W-:Y:S02]  /*135e0*/  IMAD.MOV.U32 R14, RZ, RZ, R10 ;  /* 0x000000ffff0e7224 */ /* 0x000fe400078e000a */
[----:B------:R-:W3:Y:S02]  /*135f0*/  LDL.LU R10, [R1+0x10f4] ;  /* 0x0010f400010a7983 */ /* 0x000ee40000300800 */
[----:B0-----:R-:W-:Y:S02]  /*13600*/  IMAD.MOV.U32 R9, RZ, RZ, R20 ;  /* 0x000000ffff097224 */ /* 0x001fe400078e0014 */
[----:B------:R-:W-:Y:S02]  /*13610*/  IMAD.MOV.U32 R8, RZ, RZ, R21 ;  /* 0x000000ffff087224 */ /* 0x000fe400078e0015 */
[----:B------:R-:W-:-:S02]  /*13620*/  IMAD.MOV.U32 R5, RZ, RZ, R22 ;  /* 0x000000ffff057224 */ /* 0x000fc400078e0016 */
[----:B------:R-:W-:Y:S02]  /*13630*/  IMAD.MOV.U32 R4, RZ, RZ, R23 ;  /* 0x000000ffff047224 */ /* 0x000fe400078e0017 */
[----:B------:R-:W0:Y:S01]  /*13640*/  LDSM.16.MT88.4 R20, [R28+0x4280] ;  /* 0x004280001c14783b */ /* 0x000e220000004200 */
[----:B----4-:R-:W-:Y:S02]  /*13650*/  IMAD.MOV.U32 R15, RZ, RZ, R11 ;  /* 0x000000ffff0f7224 */ /* 0x010fe400078e000b */
[----:B------:R-:W3:Y:S01]  /*13660*/  LDL.LU R11, [R1+0x10f0] ;  /* 0x0010f000010b7983 */ /* 0x000ee20000300800 */
[----:B0-----:R-:W-:Y:S01]  /*13670*/  STL.64 [R1+0x60], R20 ;  /* 0x0000601401007387 */ /* 0x001fe20000100a00 */
[----:B------:R0:W-:Y:S03]  /*13680*/  STL.64 [R1+0x68], R22 ;  /* 0x0000681601007387 */ /* 0x0001e60000100a00 */
[----:B0-----:R-:W3:Y:S01]  /*13690*/  LDL.LU.64 R22, [R1+0x10e8] ;  /* 0x0010e80001167983 */ /* 0x001ee20000300a00 */
[----:B------:R-:W3:Y:S02]  /*136a0*/  LDL.LU.64 R20, [R1+0x10e0] ;  /* 0x0010e00001147983 */ /* 0x000ee40000300a00 */
[----:B---3--:R-:W-:Y:S01]  /*136b0*/  HMMA.16816.F32.BF16 R24, R24, R10, R20 ;  /* 0x0000000a1818723c */ /* 0x008fe20000041814 */
[----:B------:R-:W2:Y:S01]  /*136c0*/  LDL.LU.64 R22, [R1+0x10d8] ;  /* 0x0010d80001167983 */ /* 0x000ea20000300a00 */
[----:B------:R-:W2:Y:S11]  /*136d0*/  LDL.LU.64 R20, [R1+0x10d0] ;  /* 0x0010d00001147983 */ /* 0x000eb60000300a00 */
[----:B------:R-:W-:Y:S10]  /*136e0*/  @!UPT UIADD3 URZ, URZ, URZ, URZ ;  /* 0x0000003f3f3ff290 */ /* 0x000ff4000fffe03f */
[----:B------:R-:W-:Y:S01]  /*136f0*/  STL.64 [R1+0x150], R24 ;  /* 0x0001501801007387 */ /* 0x000fe20000100a00 */
[----:B------:R-:W-:Y:S02]  /*13700*/  STL.64 [R1+0x158], R26 ;  /* 0x0001581a01007387 */ /* 0x000fe40000100a00 */
[----:B------:R-:W0:Y:S04]  /*13710*/  LDSM.16.MT88.4 R24, [R28+0x4300] ;  /* 0x004300001c18783b */ /* 0x000e280000004200 */
[----:B0-----:R-:W-:Y:S02]  /*13720*/  IMAD.MOV.U32 R2, RZ, RZ, R25 ;  /* 0x000000ffff027224 */ /* 0x001fe400078e0019 */
[----:B------:R-:W-:Y:S01]  /*13730*/  IMAD.MOV.U32 R3, RZ, RZ, R26 ;  /* 0x000000ffff037224 */ /* 0x000fe200078e001a */
[----:B------:R-:W-:Y:S01]  /*13740*/  STL [R1+0x50], R24 ;  /* 0x0000501801007387 */ /* 0x000fe20000100800 */
[----:B------:R-:W-:-:S02]  /*13750*/  IMAD.MOV.U32 R0, RZ, RZ, R27 ;  /* 0x000000ffff007224 */ /* 0x000fc400078e001b */
[----:B------:R-:W0:Y:S03]  /*13760*/  LDSM.16.MT88.4 R24, [R28+0x4380] ;  /* 0x004380001c18783b */ /* 0x000e260000004200 */
[----:B------:R-:W-:Y:S01]  /*13770*/  STL [R1+0x103c], R0 ;  /* 0x00103c0001007387 */ /* 0x000fe20000100800 */
[----:B------:R-:W-:Y:S02]  /*13780*/  STL [R1+0x1038], R3 ;  /* 0x0010380301007387 */ /* 0x000fe40000100800 */
[----:B------:R-:W-:Y:S02]  /*13790*/  STL [R1+0x1034], R2 ;  /* 0x0010340201007387 */ /* 0x000fe40000100800 */
[----:B------:R-:W-:Y:S01]  /*137a0*/  STL [R1+0xe3c], R28 ;  /* 0x000e3c1c01007387 */ /* 0x000fe20000100800 */
[----:B0-----:R-:W-:Y:S01]  /*137b0*/  STL.64 [R1+0x40], R24 ;  /* 0x0000401801007387 */ /* 0x001fe20000100a00 */
[----:B------:R-:W-:Y:S02]  /*137c0*/  STL.64 [R1+0x48], R26 ;  /* 0x0000481a01007387 */ /* 0x000fe40000100a00 */
[----:B------:R-:W0:Y:S04]  /*137d0*/  LDSM.16.MT88.4 R24, [R29+0x4000] ;  /* 0x004000001d18783b */ /* 0x000e280000004200 */
[----:B0-----:R-:W-:-:S02]  /*137e0*/  IMAD.MOV.U32 R0, RZ, RZ, R24 ;  /* 0x000000ffff007224 */ /* 0x001fc400078e0018 */
[----:B------:R-:W-:Y:S02]  /*137f0*/  IMAD.MOV.U32 R3, RZ, RZ, R25 ;  /* 0x000000ffff037224 */ /* 0x000fe400078e0019 */
[----:B------:R-:W-:Y:S02]  /*13800*/  IMAD.MOV.U32 R2, RZ, RZ, R26 ;  /* 0x000000ffff027224 */ /* 0x000fe400078e001a */
[----:B------:R-:W-:Y:S02]  /*13810*/  IMAD.MOV.U32 R28, RZ, RZ, R27 ;  /* 0x000000ffff1c7224 */ /* 0x000fe400078e001b */
[----:B------:R-:W0:Y:S04]  /*13820*/  LDSM.16.MT88.4 R24, [R29+0x4080] ;  /* 0x004080001d18783b */ /* 0x000e280000004200 */
[----:B------:R-:W-:Y:S01]  /*13830*/  STL [R1+0x104c], R28 ;  /* 0x00104c1c01007387 */ /* 0x000fe20000100800 */
[----:B------:R-:W-:Y:S02]  /*13840*/  STL [R1+0x1048], R2 ;  /* 0x0010480201007387 */ /* 0x000fe40000100800 */
[----:B------:R-:W-:Y:S02]  /*13850*/  STL [R1+0x1044], R3 ;  /* 0x0010440301007387 */ /* 0x000fe40000100800 */
[----:B------:R-:W-:Y:S01]  /*13860*/  STL [R1+0x1040], R0 ;  /* 0x0010400001007387 */ /* 0x000fe20000100800 */
[----:B0-----:R-:W-:Y:S01]  /*13870*/  STL.64 [R1+0x20], R24 ;  /* 0x0000201801007387 */ /* 0x001fe20000100a00 */
[----:B------:R2:W-:Y:S02]  /*13880*/  STL.64 [R1+0x28], R26 ;  /* 0x0000281a01007387 */ /* 0x0005e40000100a00 */
[----:B--2---:R-:W-:Y:S01]  /*13890*/  HMMA.16816.F32.BF16 R24, R20, R6, R12 ;  /* 0x000000061418723c */ /* 0x004fe2000004180c */
[----:B------:R-:W0:Y:S11]  /*138a0*/  LDSM.16.MT88.4 R12, [R29+0x4100] ;  /* 0x004100001d0c783b */ /* 0x000e360000004200 */
[----:B------:R-:W-:Y:S11]  /*138b0*/  @!UPT UIADD3 URZ, URZ, URZ, URZ ;  /* 0x0000003f3f3ff290 */ /* 0x000ff6000fffe03f */
[----:B------:R-:W-:Y:S01]  /*138c0*/  STL.64 [R1+0x1e0], R24 ;  /* 0x0001e01801007387 */ /* 0x000fe20000100a00 */
[----:B------:R-:W-:Y:S02]  /*138d0*/  STL.64 [R1+0x1e8], R26 ;  /* 0x0001e81a01007387 */ /* 0x000fe40000100a00 */
[----:B------:R-:W-:Y:S04]  /*138e0*/  LDSM.16.MT88.4 R24, [R29+0x4180] ;  /* 0x004180001d18783b */ /* 0x000fe80000004200 */
[----:B0-----:R-:W-:Y:S02]  /*138f0*/  IMAD.MOV.U32 R28, RZ, RZ, R12 ;  /* 0x000000ffff1c7224 */ /* 0x001fe400078e000c */
[----:B------:R-:W-:Y:S02]  /*13900*/  IMAD.MOV.U32 R2, RZ, RZ, R13 ;  /* 0x000000ffff027224 */ /* 0x000fe400078e000d */
[----:B------:R-:W-:-:S02]  /*13910*/  IMAD.MOV.U32 R3, RZ, RZ, R14 ;  /* 0x000000ffff037224 */ /* 0x000fc400078e000e */
[----:B------:R-:W-:Y:S02]  /*13920*/  IMAD.MOV.U32 R0, RZ, RZ, R15 ;  /* 0x000000ffff007224 */ /* 0x000fe400078e000f */
[----:B------:R-:W0:Y:S04]  /*13930*/  LDSM.16.MT88.4 R12, [R29+0x4200] ;  /* 0x004200001d0c783b */ /* 0x000e280000004200 */
[----:B0-----:R-:W-:Y:S01]  /*13940*/  STL.64 [R1+0xef0], R14 ;  /* 0x000ef00e01007387 */ /* 0x001fe20000100a00 */
[----:B------:R-:W-:Y:S02]  /*13950*/  STL.64 [R1], R24 ;  /* 0x0000001801007387 */ /* 0x000fe40000100a00 */
[----:B------:R-:W-:Y:S02]  /*13960*/  STL.64 [R1+0x8], R26 ;  /* 0x0000081a01007387 */ /* 0x000fe40000100a00 */
[----:B------:R0:W-:Y:S02]  /*13970*/  STL.64 [R1+0xee8], R12 ;  /* 0x000ee80c01007387 */ /* 0x0001e40000100a00 */
[----:B0-----:R-:W2:Y:S01]  /*13980*/  LDL.LU.64 R12, [R1+0x60] ;  /* 0x00006000010c7983 */ /* 0x001ea20000300a00 */
[----:B------:R-:W3:Y:S03]  /*13990*/  LDL.LU.64 R14, [R1+0x68] ;  /* 0x00006800010e7983 */ /* 0x000ee60000300a00 */
[----:B---3--:R-:W-:Y:S01]  /*139a0*/  STL.64 [R1+0x1058], R14 ;  /* 0x0010580e01007387 */ /* 0x008fe20000100a00 */
[----:B--2---:R0:W-:Y:S03]  /*139b0*/  STL.64 [R1+0x1050], R12 ;  /* 0x0010500c01007387 */ /* 0x0041e60000100a00 */
[----:B0-----:R-:W2:Y:S01]  /*139c0*/  LDL.LU R12, [R1+0x220] ;  /* 0x00022000010c7983 */ /* 0x001ea20000300800 */
[----:B------:R-:W2:Y:S02]  /*139d0*/  LDL.LU R13, [R1+0x224] ;  /* 0x00022400010d7983 */ /* 0x000ea40000300800 */
[----:B------:R-:W3:Y:S02]  /*139e0*/  LDL.LU R14, [R1+0x228] ;  /* 0x00022800010e7983 */ /* 0x000ee40000300800 */
[----:B------:R-:W3:Y:S02]  /*139f0*/  LDL.LU R15, [R1+0x22c] ;  /* 0x00022c00010f7983 */ /* 0x000ee40000300800 */
[----:B---3--:R-:W-:Y:S01]  /*13a00*/  STL.64 [R1+0x1068], R14 ;  /* 0x0010680e01007387 */ /* 0x008fe20000100a00 */
[----:B--2---:R0:W-:Y:S03]  /*13a10*/  STL.64 [R1+0x1060], R12 ;  /* 0x0010600c01007387 */ /* 0x0041e60000100a00 */
[----:B0-----:R-:W2:Y:S01]  /*13a20*/  LDL.LU R12, [R1+0x230] ;  /* 0x00023000010c7983 */ /* 0x001ea20000300800 */
[----:B------:R-:W2:Y:S02]  /*13a30*/  LDL.LU R13, [R1+0x234] ;  /* 0x00023400010d7983 */ /* 0x000ea40000300800 */
[----:B------:R-:W3:Y:S02]  /*13a40*/  LDL.LU R14, [R1+0x238] ;  /* 0x00023800010e7983 */ /* 0x000ee40000300800 */
[----:B------:R-:W3:Y:S02]  /*13a50*/  LDL.LU R15, [R1+0x23c] ;  /* 0x00023c00010f7983 */ /* 0x000ee40000300800 */
[----:B---3--:R0:W-:Y:S01]  /*13a60*/  STL.64 [R1+0x1078], R14 ;  /* 0x0010780e01007387 */ /* 0x0081e20000100a00 */
[----:B--2---:R1:W-:Y:S02]  /*13a70*/  STL.64 [R1+0x1070], R12 ;  /* 0x0010700c01007387 */ /* 0x0043e40000100a00 */
[----:B------:R-:W2:Y:S02]  /*13a80*/  LDL.LU R24, [R1+0x260] ;  /* 0x0002600001187983 */ /* 0x000ea40000300800 */
[----:B------:R-:W2:Y:S01]  /*13a90*/  LDL.LU R25, [R1+0x264] ;  /* 0x0002640001197983 */ /* 0x000ea20000300800 */
[----:B------:R-:W2:Y:S01]  /*13aa0*/  LDL.LU R26, [R1+0x268] ;  /* 0x00026800011a7983 */ /* 0x000ea20000300800 */
[----:B------:R-:W2:Y:S02]  /*13ab0*/  LDL.LU R27, [R1+0x26c] ;  /* 0x00026c00011b7983 */ /* 0x000ea40000300800 */
[----:B0-----:R-:W-:-:S02]  /*13ac0*/  IMAD.MOV.U32 R14, RZ, RZ, R17 ;  /* 0x000000ffff0e7224 */ /* 0x001fc400078e0011 */
[----:B------:R-:W-:Y:S02]  /*13ad0*/  IMAD.MOV.U32 R15, RZ, RZ, R16 ;  /* 0x000000ffff0f7224 */ /* 0x000fe400078e0010 */
[----:B-1----:R-:W-:Y:S02]  /*13ae0*/  IMAD.MOV.U32 R12, RZ, RZ, R19 ;  /* 0x000000ffff0c7224 */ /* 0x002fe400078e0013 */
[----:B------:R-:W-:Y:S02]  /*13af0*/  IMAD.MOV.U32 R13, RZ, RZ, R18 ;  /* 0x000000ffff0d7224 */ /* 0x000fe400078e0012 */
[----:B------:R-:W0:Y:S04]  /*13b00*/  LDSM.16.MT88.4 R16, [R29+0x4280] ;  /* 0x004280001d10783b */ /* 0x000e280000004200 */
[----:B------:R-:W-:Y:S01]  /*13b10*/  STL.64 [R1+0x10a8], R14 ;  /* 0x0010a80e01007387 */ /* 0x000fe20000100a00 */
[----:B------:R1:W-:Y:S03]  /*13b20*/  STL.64 [R1+0x10a0], R12 ;  /* 0x0010a00c01007387 */ /* 0x0003e60000100a00 */
[----:B-1----:R-:W3:Y:S01]  /*13b30*/  LDL.LU R12, [R1+0x250] ;  /* 0x00025000010c7983 */ /* 0x002ee20000300800 */
[----:B------:R-:W3:Y:S02]  /*13b40*/  LDL.LU R13, [R1+0x254] ;  /* 0x00025400010d7983 */ /* 0x000ee40000300800 */
[----:B------:R-:W4:Y:S02]  /*13b50*/  LDL.LU R14, [R1+0x258] ;  /* 0x00025800010e7983 */ /* 0x000f240000300800 */
[----:B------:R-:W4:Y:S02]  /*13b60*/  LDL.LU R15, [R1+0x25c] ;  /* 0x00025c00010f7983 */ /* 0x000f240000300800 */
[----:B----4-:R-:W-:Y:S01]  /*13b70*/  STL.64 [R1+0x10b8], R14 ;  /* 0x0010b80e01007387 */ /* 0x010fe20000100a00 */
[----:B---3--:R1:W-:Y:S03]  /*13b80*/  STL.64 [R1+0x10b0], R12 ;  /* 0x0010b00c01007387 */ /* 0x0083e60000100a00 */
[----:B-1----:R-:W3:Y:S01]  /*13b90*/  LDL.LU R12, [R1+0x280] ;  /* 0x00028000010c7983 */ /* 0x002ee20000300800 */
[----:B------:R-:W3:Y:S02]  /*13ba0*/  LDL.LU R13, [R1+0x284] ;  /* 0x00028400010d7983 */ /* 0x000ee40000300800 */
[----:B------:R-:W3:Y:S02]  /*13bb0*/  LDL.LU R14, [R1+0x288] ;  /* 0x00028800010e7983 */ /* 0x000ee40000300800 */
[----:B------:R-:W3:Y:S01]  /*13bc0*/  LDL.LU R15, [R1+0x28c] ;  /* 0x00028c00010f7983 */ /* 0x000ee20000300800 */
[----:B0-----:R-:W-:Y:S01]  /*13bd0*/  STL.64 [R1+0xed0], R18 ;  /* 0x000ed01201007387 */ /* 0x001fe20000100a00 */
[----:B------:R0:W-:Y:S03]  /*13be0*/  STL.64 [R1+0xec8], R16 ;  /* 0x000ec81001007387 */ /* 0x0001e60000100a00 */
[----:B0-----:R-:W4:Y:S01]  /*13bf0*/  LDL.LU R16, [R1+0x210] ;  /* 0x0002100001107983 */ /* 0x001f220000300800 */
[----:B------:R-:W4:Y:S02]  /*13c00*/  LDL.LU R17, [R1+0x214] ;  /* 0x0002140001117983 */ /* 0x000f240000300800 */
[----:B------:R-:W2:Y:S02]  /*13c10*/  LDL.LU R18, [R1+0x218] ;  /* 0x0002180001127983 */ /* 0x000ea40000300800 */
[----:B------:R-:W2:Y:S02]  /*13c20*/  LDL.LU R19, [R1+0x21c] ;  /* 0x00021c0001137983 */ /* 0x000ea40000300800 */
[----:B--2---:R-:W-:Y:S01]  /*13c30*/  STL.64 [R1+0x1088], R18 ;  /* 0x0010881201007387 */ /* 0x004fe20000100a00 */
[----:B----4-:R0:W-:Y:S03]  /*13c40*/  STL.64 [R1+0x1080], R16 ;  /* 0x0010801001007387 */ /* 0x0101e60000100a00 */
[----:B0-----:R-:W2:Y:S01]  /*13c50*/  LDL.LU R16, [R1+0x240] ;  /* 0x0002400001107983 */ /* 0x001ea20000300800 */
[----:B------:R-:W2:Y:S02]  /*13c60*/  LDL.LU R17, [R1+0x244] ;  /* 0x0002440001117983 */ /* 0x000ea40000300800 */
[----:B------:R-:W4:Y:S02]  /*13c70*/  LDL.LU R18, [R1+0x248] ;  /* 0x0002480001127983 */ /* 0x000f240000300800 */
[----:B------:R-:W4:Y:S01]  /*13c80*/  LDL.LU R19, [R1+0x24c] ;  /* 0x00024c0001137983 */ /* 0x000f220000300800 */
[----:B------:R-:W-:Y:S01]  /*13c90*/  HMMA.16816.F32.BF16 R20, R20, R10, R24 ;  /* 0x0000000a1414723c */ /* 0x000fe20000041818 */
[----:B----4-:R-:W-:Y:S01]  /*13ca0*/  STL.64 [R1+0x1098], R18 ;  /* 0x0010981201007387 */ /* 0x010fe20000100a00 */
[----:B--2---:R0:W-:Y:S03]  /*13cb0*/  STL.64 [R1+0x1090], R16 ;  /* 0x0010901001007387 */ /* 0x0041e60000100a00 */
[----:B0-----:R-:W2:Y:S01]  /*13cc0*/  LDL.LU R16, [R1+0x270] ;  /* 0x0002700001107983 */ /* 0x001ea20000300800 */
[----:B------:R-:W2:Y:S02]  /*13cd0*/  LDL.LU R17, [R1+0x274] ;  /* 0x0002740001117983 */ /* 0x000ea40000300800 */
[----:B------:R-:W2:Y:S02]  /*13ce0*/  LDL.LU R18, [R1+0x278] ;  /* 0x0002780001127983 */ /* 0x000ea40000300800 */
[----:B------:R-:W2:Y:S01]  /*13cf0*/  LDL.LU R19, [R1+0x27c] ;  /* 0x00027c0001137983 */ /* 0x000ea20000300800 */
[----:B------:R-:W3:Y:S01]  /*13d00*/  LDL.LU.64 R26, [R1+0x10c8] ;  /* 0x0010c800011a7983 */ /* 0x000ee20000300a00 */
[----:B------:R-:W3:Y:S11]  /*13d10*/  LDL.LU.64 R24, [R1+0x10c0] ;  /* 0x0010c00001187983 */ /* 0x000ef60000300a00 */
[----:B------:R-:W-:Y:S02]  /*13d20*/  STL.64 [R1+0x260], R20 ;  /* 0x0002601401007387 */ /* 0x000fe40000100a00 */
[----:B------:R-:W-:Y:S02]  /*13d30*/  STL.64 [R1+0x268], R22 ;  /* 0x0002681601007387 */ /* 0x000fe40000100a00 */
[----:B------:R-:W0:Y:S04]  /*13d40*/  LDSM.16.MT88.4 R20, [R29+0x4300] ;  /* 0x004300001d14783b */ /* 0x000e280000004200 */
[----:B0-----:R-:W-:Y:S01]  /*13d50*/  STL.64 [R1+0xeb0], R22 ;  /* 0x000eb01601007387 */ /* 0x001fe20000100a00 */
[----:B------:R-:W-:Y:S01]  /*13d60*/  STL.64 [R1+0xea8], R20 ;  /* 0x000ea81401007387 */ /* 0x000fe20000100a00 */
        /* <DEDUP_REMOVED lines=13> */
[----:B------:R-:W0:Y:S02]  /*13e40*/  LDSM.16.MT88.4 R24, [R29+0x4380] ;  /* 0x004380001d18783b */ /* 0x000e240000004200 */
[----:B0-----:R-:W-:Y:S02]  /*13e50*/  STL.64 [R1+0xe78], R26 ;  /* 0x000e781a01007387 */ /* 0x001fe40000100a00 */
[----:B------:R-:W-:Y:S01]  /*13e60*/  STL [R1+0xe40], R29 ;  /* 0x000e401d01007387 */ /* 0x000fe20000100800 */
        /* <DEDUP_REMOVED lines=12> */
[----:B------:R0:W-:Y:S03]  /*13f30*/  STL.64 [R1+0x248], R14 ;  /* 0x0002480e01007387 */ /* 0x0001e60000100a00 */
[----:B0-----:R-:W3:Y:S01]  /*13f40*/  LDL.LU.64 R14, [R1+0x1078] ;  /* 0x00107800010e7983 */ /* 0x001ee20000300a00 */
[----:B------:R-:W3:Y:S02]  /*13f50*/  LDL.LU.64 R12, [R1+0x1070] ;  /* 0x00107000010c7983 */ /* 0x000ee40000300a00 */
[----:B------:R-:W-:Y:S02]  /*13f60*/  IMAD.MOV.U32 R20, RZ, RZ, R9 ;  /* 0x000000ffff147224 */ /* 0x000fe400078e0009 */
[----:B------:R-:W-:Y:S02]  /*13f70*/  IMAD.MOV.U32 R21, RZ, RZ, R8 ;  /* 0x000000ffff157224 */ /* 0x000fe400078e0008 */
[----:B------:R-:W-:-:S02]  /*13f80*/  IMAD.MOV.U32 R22, RZ, RZ, R5 ;  /* 0x000000ffff167224 */ /* 0x000fc400078e0005 */
[----:B------:R-:W-:-:S07]  /*13f90*/  IMAD.MOV.U32 R23, RZ, RZ, R4 ;  /* 0x000000ffff177224 */ /* 0x000fce00078e0004 */
        /* <DEDUP_REMOVED lines=12> */
[----:B------:R1:W-:Y:S01]  /*14060*/  STL.64 [R1+0x228], R22 ;  /* 0x0002281601007387 */ /* 0x0003e20000100a00 */
[----:B--2---:R-:W-:Y:S11]  /*14070*/  HMMA.16816.F32.BF16 R16, R12, R6, R16 ;  /* 0x000000060c10723c */ /* 0x004ff60000041810 */
[----:B------:R-:W-:Y:S11]  /*14080*/  @!UPT UIADD3 URZ, URZ, URZ, URZ ;  /* 0x0000003f3f3ff290 */ /* 0x000ff6000fffe03f */
[----:B------:R-:W-:Y:S01]  /*14090*/  @!UPT UIADD3 URZ, URZ, URZ, URZ ;  /* 0x0000003f3f3ff290 */ /* 0x000fe2000fffe03f */
[----:B------:R2:W-:Y:S01]  /*140a0*/  STL.64 [R1+0x210], R16 ;  /* 0x0002101001007387 */ /* 0x0005e20000100a00 */
[----:B------:R3:W-:Y:S02]  /*140b0*/  STL.64 [R1+0x218], R18 ;  /* 0x0002181201007387 */ /* 0x0007e40000100a00 */
[----:B0-----:R-:W4:Y:S02]  /*140c0*/  LDL.LU R20, [R1+0xe0] ;  /* 0x0000e00001147983 */ /* 0x001f240000300800 */
[----:B------:R-:W4:Y:S01]  /*140d0*/  LDL.LU R21, [R1+0xe4] ;  /* 0x0000e40001157983 */ /* 0x000f220000300800 */
[----:B-1----:R-:W4:Y:S01]  /*140e0*/  LDL.LU R22, [R1+0xe8] ;  /* 0x0000e80001167983 */ /* 0x002f220000300800 */
[----:B------:R-:W4:Y:S03]  /*140f0*/  LDL.LU R23, [R1+0xec] ;  /* 0x0000ec0001177983 */ /* 0x000f260000300800 */
[----:B--2---:R-:W2:Y:S01]  /*14100*/  LDL.LU R16, [R1+0x100] ;  /* 0x0001000001107983 */ /* 0x004ea20000300800 */
[----:B------:R-:W2:Y:S02]  /*14110*/  LDL.LU R17, [R1+0x104] ;  /* 0x0001040001117983 */ /* 0x000ea40000300800 */
[----:B---3--:R-:W3:Y:S02]  /*14120*/  LDL.LU R18, [R1+0x108] ;  /* 0x0001080001127983 */ /* 0x008ee40000300800 */
[----:B------:R-:W3:Y:S02]  /*14130*/  LDL.LU R19, [R1+0x10c] ;  /* 0x00010c0001137983 */ /* 0x000ee40000300800 */
[----:B---3--:R-:W-:Y:S01]  /*14140*/  STL.64 [R1+0xee0], R18 ;  /* 0x000ee01201007387 */ /* 0x008fe20000100a00 */
[----:B--2---:R0:W-:Y:S03]  /*14150*/  STL.64 [R1+0xed8], R16 ;  /* 0x000ed81001007387 */ /* 0x0041e60000100a00 */
[----:B0-----:R-:W2:Y:S01]  /*14160*/  LDL.LU R16, [R1+0x110] ;  /* 0x0001100001107983 */ /* 0x001ea20000300800 */
[----:B------:R-:W2:Y:S02]  /*14170*/  LDL.LU R17, [R1+0x114] ;  /* 0x0001140001117983 */ /* 0x000ea40000300800 */
[----:B------:R-:W3:Y:S02]  /*14180*/  LDL.LU R18, [R1+0x118] ;  /* 0x0001180001127983 */ /* 0x000ee40000300800 */
[----:B------:R-:W3:Y:S02]  /*14190*/  LDL.LU R19, [R1+0x11c] ;  /* 0x00011c0001137983 */ /* 0x000ee40000300800 */
[----:B------:R-:W-:-:S02]  /*141a0*/  IMAD.MOV.U32 R9, RZ, RZ, R12 ;  /* 0x000000ffff097224 */ /* 0x000fc400078e000c */
[----:B------:R-:W-:Y:S02]  /*141b0*/  IMAD.MOV.U32 R8, RZ, RZ, R13 ;  /* 0x000000ffff087224 */ /* 0x000fe400078e000d */
[----:B------:R-:W-:Y:S02]  /*141c0*/  IMAD.MOV.U32 R5, RZ, RZ, R14 ;  /* 0x000000ffff057224 */ /* 0x000fe400078e000e */
[----:B------:R-:W-:Y:S01]  /*141d0*/  IMAD.MOV.U32 R4, RZ, RZ, R15 ;  /* 0x000000ffff047224 */ /* 0x000fe200078e000f */
[----:B---3--:R-:W-:Y:S01]  /*141e0*/  STL.64 [R1+0xf00], R18 ;  /* 0x000f001201007387 */ /* 0x008fe20000100a00 */
[----:B--2---:R0:W-:Y:S02]  /*141f0*/  STL.64 [R1+0xef8], R16 ;  /* 0x000ef81001007387 */ /* 0x0041e40000100a00 */
[----:B------:R-:W2:Y:S02]  /*14200*/  LDL.LU R12, [R1] ;  /* 0x00000000010c7983 */ /* 0x000ea40000300800 */
[----:B------:R-:W2:Y:S01]  /*14210*/  LDL.LU R13, [R1+0x4] ;  /* 0x00000400010d7983 */ /* 0x000ea20000300800 */
[----:B------:R-:W3:Y:S01]  /*14220*/  LDL.LU R14, [R1+0x8] ;  /* 0x00000800010e7983 */ /* 0x000ee20000300800 */
[----:B------:R-:W3:Y:S03]  /*14230*/  LDL.LU R15, [R1+0xc] ;  /* 0x00000c00010f7983 */ /* 0x000ee60000300800 */
[----:B---3--:R-:W-:Y:S01]  /*14240*/  STL.64 [R1+0xf20], R14 ;  /* 0x000f200e01007387 */ /* 0x008fe20000100a00 */
[----:B--2---:R-:W-:Y:S02]  /*14250*/  STL.64 [R1+0xf18], R12 ;  /* 0x000f180c01007387 */ /* 0x004fe40000100a00 */
[----:B0-----:R-:W2:Y:S02]  /*14260*/  LDL.LU R16, [R1+0x120] ;  /* 0x0001200001107983 */ /* 0x001ea40000300800 */
[----:B------:R-:W2:Y:S01]  /*14270*/  LDL.LU R17, [R1+0x124] ;  /* 0x0001240001117983 */ /* 0x000ea20000300800 */
[----:B------:R-:W3:Y:S01]  /*14280*/  LDL.LU R18, [R1+0x128] ;  /* 0x0001280001127983 */ /* 0x000ee20000300800 */
[----:B------:R-:W3:Y:S03]  /*14290*/  LDL.LU R19, [R1+0x12c] ;  /* 0x00012c0001137983 */ /* 0x000ee60000300800 */
        /* <DEDUP_REMOVED lines=12> */
[----:B------:R-:W2:Y:S02]  /*14360*/  LDL.LU R28, [R1+0x104c] ;  /* 0x00104c00011c7983 */ /* 0x000ea40000300800 */
[----:B------:R-:W3:Y:S01]  /*14370*/  LDL.LU R2, [R1+0x1048] ;  /* 0x0010480001027983 */ /* 0x000ee20000300800 */
[----:B------:R-:W2:Y:S01]  /*14380*/  LDL.LU R3, [R1+0x1044] ;  /* 0x0010440001037983 */ /* 0x000ea20000300800 */
[----:B------:R-:W2:Y:S02]  /*14390*/  LDL.LU R0, [R1+0x1040] ;  /* 0x0010400001007983 */ /* 0x000ea40000300800 */
[----:B------:R-:W-:Y:S02]  /*143a0*/  STL.64 [R1+0xf50], R14 ;  /* 0x000f500e01007387 */ /* 0x000fe40000100a00 */
[----:B------:R1:W-:Y:S01]  /*143b0*/  STL.64 [R1+0xf48], R12 ;  /* 0x000f480c01007387 */ /* 0x0003e20000100a00 */
[----:B0-----:R-:W2:Y:S01]  /*143c0*/  LDL.LU R16, [R1+0x140] ;  /* 0x0001400001107983 */ /* 0x001ea20000300800 */
[----:B------:R-:W2:Y:S02]  /*143d0*/  LDL.LU R17, [R1+0x144] ;  /* 0x0001440001117983 */ /* 0x000ea40000300800 */
[----:B------:R-:W2:Y:S02]  /*143e0*/  LDL.LU R18, [R1+0x148] ;  /* 0x0001480001127983 */ /* 0x000ea40000300800 */
[----:B------:R-:W2:Y:S01]  /*143f0*/  LDL.LU R19, [R1+0x14c] ;  /* 0x00014c0001137983 */ /* 0x000ea20000300800 */
[----:B-1----:R-:W2:Y:S01]  /*14400*/  LDL.LU R12, [R1+0x20] ;  /* 0x00002000010c7983 */ /* 0x002ea20000300800 */
[----:B------:R-:W2:Y:S02]  /*14410*/  LDL.LU R13, [R1+0x24] ;  /* 0x00002400010d7983 */ /* 0x000ea40000300800 */
[----:B------:R-:W2:Y:S02]  /*14420*/  LDL.LU R14, [R1+0x28] ;  /* 0x00002800010e7983 */ /* 0x000ea40000300800 */
[----:B------:R-:W2:Y:S02]  /*14430*/  LDL.LU R15, [R1+0x2c] ;  /* 0x00002c00010f7983 */ /* 0x000ea40000300800 */
[----:B--2---:R-:W-:Y:S01]  /*14440*/  STL.64 [R1+0xf80], R14 ;  /* 0x000f800e01007387 */ /* 0x004fe20000100a00 */
[----:B------:R-:W-:Y:S02]  /*14450*/  STL.64 [R1+0xf78], R12 ;  /* 0x000f780c01007387 */ /* 0x000fe40000100a00 */
[----:B------:R-:W-:Y:S02]  /*14460*/  STL.64 [R1+0xf40], R18 ;  /* 0x000f401201007387 */ /* 0x000fe40000100a00 */
[----:B------:R0:W-:Y:S02]  /*14470*/  STL.64 [R1+0xf38], R16 ;  /* 0x000f381001007387 */ /* 0x0001e40000100a00 */
[----:B0-----:R-:W2:Y:S01]  /*14480*/  LDL.LU R16, [R1+0x160] ;  /* 0x0001600001107983 */ /* 0x001ea20000300800 */
[----:B------:R-:W2:Y:S02]  /*14490*/  LDL.LU R17, [R1+0x164] ;  /* 0x0001640001117983 */ /* 0x000ea40000300800 */
[----:B------:R-:W2:Y:S02]  /*144a0*/  LDL.LU R18, [R1+0x168] ;  /* 0x0001680001127983 */ /* 0x000ea40000300800 */
[----:B------:R-:W2:Y:S02]  /*144b0*/  LDL.LU R19, [R1+0x16c] ;  /* 0x00016c0001137983 */ /* 0x000ea40000300800 */
[----:B---3--:R-:W-:-:S02]  /*144c0*/  IMAD.MOV.U32 R14, RZ, RZ, R2 ;  /* 0x000000ffff0e7224 */ /* 0x008fc400078e0002 */
[----:B------:R-:W-:Y:S01]  /*144d0*/  IMAD.MOV.U32 R15, RZ, RZ, R28 ;  /* 0x000000ffff0f7224 */ /* 0x000fe200078e001c */
[----:B--2---:R-:W-:Y:S01]  /*144e0*/  STL.64 [R1+0xf60], R18 ;  /* 0x000f601201007387 */ /* 0x004fe20000100a00 */
[----:B------:R0:W-:Y:S03]  /*144f0*/  STL.64 [R1+0xf58], R16 ;  /* 0x000f581001007387 */ /* 0x0001e60000100a00 */
[----:B0-----:R-:W2:Y:S01]  /*14500*/  LDL.LU R16, [R1+0x170] ;  /* 0x0001700001107983 */ /* 0x001ea20000300800 */
[----:B------:R-:W2:Y:S02]  /*14510*/  LDL.LU R17, [R1+0x174] ;  /* 0x0001740001117983 */ /* 0x000ea40000300800 */
[----:B------:R-:W3:Y:S02]  /*14520*/  LDL.LU R18, [R1+0x178] ;  /* 0x0001780001127983 */ /* 0x000ee40000300800 */
[----:B------:R-:W3:Y:S02]  /*14530*/  LDL.LU R19, [R1+0x17c] ;  /* 0x00017c0001137983 */ /* 0x000ee40000300800 */
[----:B------:R-:W-:-:S02]  /*14540*/  IMAD.MOV.U32 R12, RZ, RZ, R0 ;  /* 0x000000ffff0c7224 */ /* 0x000fc400078e0000 */
[----:B------:R-:W-:Y:S01]  /*14550*/  IMAD.MOV.U32 R13, RZ, RZ, R3 ;  /* 0x000000ffff0d7224 */ /* 0x000fe200078e0003 */
[----:B------:R-:W4:Y:S01]  /*14560*/  LDL.LU R0, [R1+0x103c] ;  /* 0x00103c0001007983 */ /* 0x000f220000300800 */
[----:B------:R-:W4:Y:S02]  /*14570*/  LDL.LU R3, [R1+0x1038] ;  /* 0x0010380001037983 */ /* 0x000f240000300800 */
[----:B------:R-:W4:Y:S02]  /*14580*/  LDL.LU R2, [R1+0x1034] ;  /* 0x0010340001027983 */ /* 0x000f240000300800 */
[----:B------:R-:W-:Y:S01]  /*14590*/  STL.64 [R1+0xfb0], R14 ;  /* 0x000fb00e01007387 */ /* 0x000fe20000100a00 */
[----:B------:R-:W-:Y:S04]  /*145a0*/  STL.64 [R1+0xfa8], R12 ;  /* 0x000fa80c01007387 */ /* 0x000fe80000100a00 */
        /* <DEDUP_REMOVED lines=11> */
[----:B------:R-:W3:Y:S01]  /*14660*/  LDL.LU R19, [R1+0x19c] ;  /* 0x00019c0001137983 */ /* 0x000ee20000300800 */
[----:B------:R-:W2:Y:S01]  /*14670*/  LDL.LU R12, [R1+0x40] ;  /* 0x00004000010c7983 */ /* 0x000ea20000300800 */
[----:B------:R-:W2:Y:S02]  /*14680*/  LDL.LU R13, [R1+0x44] ;  /* 0x00004400010d7983 */ /* 0x000ea40000300800 */
[----:B------:R-:W2:Y:S02]  /*14690*/  LDL.LU R14, [R1+0x48] ;  /* 0x00004800010e7983 */ /* 0x000ea40000300800 */
[----:B------:R-:W2:Y:S02]  /*146a0*/  LDL.LU R15, [R1+0x4c] ;  /* 0x00004c00010f7983 */ /* 0x000ea40000300800 */
[----:B--2---:R-:W-:Y:S01]  /*146b0*/  STL.64 [R1+0xfe0], R14 ;  /* 0x000fe00e01007387 */ /* 0x004fe20000100a00 */
[----:B------:R-:W-:Y:S02]  /*146c0*/  STL.64 [R1+0xfd8], R12 ;  /* 0x000fd80c01007387 */ /* 0x000fe40000100a00 */
[----:B---3--:R-:W-:Y:S02]  /*146d0*/  STL.64 [R1+0xfa0], R18 ;  /* 0x000fa01201007387 */ /* 0x008fe40000100a00 */
[----:B------:R0:W-:Y:S02]  /*146e0*/  STL.64 [R1+0xf98], R16 ;  /* 0x000f981001007387 */ /* 0x0001e40000100a00 */
[----:B0-----:R-:W2:Y:S01]  /*146f0*/  LDL.LU R16, [R1+0x1b0] ;  /* 0x0001b00001107983 */ /* 0x001ea20000300800 */
[----:B------:R-:W2:Y:S02]  /*14700*/  LDL.LU R17, [R1+0x1b4] ;  /* 0x0001b40001117983 */ /* 0x000ea40000300800 */
[----:B------:R-:W3:Y:S02]  /*14710*/  LDL.LU R18, [R1+0x1b8] ;  /* 0x0001b80001127983 */ /* 0x000ee40000300800 */
[----:B------:R-:W3:Y:S01]  /*14720*/  LDL.LU R19, [R1+0x1bc] ;  /* 0x0001bc0001137983 */ /* 0x000ee20000300800 */
[----:B------:R-:W2:Y:S01]  /*14730*/  LDL.LU R12, [R1+0x50] ;  /* 0x00005000010c7983 */ /* 0x000ea20000300800 */
[----:B----4-:R-:W-:-:S02]  /*14740*/  IMAD.MOV.U32 R14, RZ, RZ, R3 ;  /* 0x000000ffff0e7224 */ /* 0x010fc400078e0003 */
[----:B------:R-:W-:Y:S02]  /*14750*/  IMAD.MOV.U32 R15, RZ, RZ, R0 ;  /* 0x000000ffff0f7224 */ /* 0x000fe400078e0000 */
[----:B------:R-:W-:Y:S02]  /*14760*/  IMAD.MOV.U32 R13, RZ, RZ, R2 ;  /* 0x000000ffff0d7224 */ /* 0x000fe400078e0002 */
[----:B------:R-:W4:Y:S01]  /*14770*/  LDL.LU R2, [R1+0x1030] ;  /* 0x0010300001027983 */ /* 0x000f220000300800 */
[----:B------:R-:W4:Y:S02]  /*14780*/  LDL.LU R3, [R1+0x102c] ;  /* 0x00102c0001037983 */ /* 0x000f240000300800 */
[----:B------:R-:W4:Y:S02]  /*14790*/  LDL.LU R0, [R1+0x1028] ;  /* 0x0010280001007983 */ /* 0x000f240000300800 */
[----:B------:R-:W-:Y:S01]  /*147a0*/  STL.64 [R1+0x1010], R14 ;  /* 0x0010100e01007387 */ /* 0x000fe20000100a00 */
[----:B--2---:R-:W-:Y:S01]  /*147b0*/  STL.64 [R1+0x1008], R12 ;  /* 0x0010080c01007387 */ /* 0x004fe20000100a00 */
[----:B---3--:R-:W-:Y:S02]  /*147c0*/  STL.64 [R1+0xfc0], R18 ;  /* 0x000fc01201007387 */ /* 0x008fe40000100a00 */
[----:B------:R0:W-:Y:S02]  /*147d0*/  STL.64 [R1+0xfb8], R16 ;  /* 0x000fb81001007387 */ /* 0x0001e40000100a00 */
        /* <DEDUP_REMOVED lines=23> */
[----:B------:R-:W-:Y:S01]  /*14950*/  IMAD.MOV.U32 R15, RZ, RZ, R4 ;  /* 0x000000ffff0f7224 */ /* 0x000fe200078e0004 */
[----:B---3--:R-:W-:Y:S01]  /*14960*/  STL.64 [R1+0x1020], R18 ;  /* 0x0010201201007387 */ /* 0x008fe20000100a00 */
[----:B--2---:R0:W-:Y:S03]  /*14970*/  STL.64 [R1+0x1018], R16 ;  /* 0x0010181001007387 */ /* 0x0041e60000100a00 */
[----:B0-----:R-:W2:Y:S01]  /*14980*/  LDL.LU R16, [R1+0x200] ;  /* 0x0002000001107983 */ /* 0x001ea20000300800 */
[----:B------:R-:W2:Y:S02]  /*14990*/  LDL.LU R17, [R1+0x204] ;  /* 0x0002040001117983 */ /* 0x000ea40000300800 */
[----:B------:R-:W2:Y:S02]  /*149a0*/  LDL.LU R18, [R1+0x208] ;  /* 0x0002080001127983 */ /* 0x000ea40000300800 */
[----:B------:R-:W2:Y:S01]  /*149b0*/  LDL.LU R19, [R1+0x20c] ;  /* 0x00020c0001137983 */ /* 0x000ea20000300800 */
[----:B------:R-:W-:Y:S01]  /*149c0*/  STL.64 [R1+0xec0], R22 ;  /* 0x000ec01601007387 */ /* 0x000fe20000100a00 */
[----:B------:R0:W-:Y:S03]  /*149d0*/  STL.64 [R1+0xeb8], R20 ;  /* 0x000eb81401007387 */ /* 0x0001e60000100a00 */
[----:B0-----:R-:W3:Y:S01]  /*149e0*/  LDL.LU R20, [R1+0xf0] ;  /* 0x0000f00001147983 */ /* 0x001ee20000300800 */
[----:B------:R-:W3:Y:S02]  /*149f0*/  LDL.LU R21, [R1+0xf4] ;  /* 0x0000f40001157983 */ /* 0x000ee40000300800 */
[----:B------:R-:W3:Y:S02]  /*14a00*/  LDL.LU R22, [R1+0xf8] ;  /* 0x0000f80001167983 */ /* 0x000ee40000300800 */
[----:B------:R-:W3:Y:S01]  /*14a10*/  LDL.LU R23, [R1+0xfc] ;  /* 0x0000fc0001177983 */ /* 0x000ee20000300800 */
[----:B------:R-:W2:Y:S01]  /*14a20*/  LDL.LU.64 R4, [R1+0x2c0] ;  /* 0x0002c00001047983 */ /* 0x000ea20000300a00 */
[----:B------:R-:W2:Y:S02]  /*14a30*/  LDL.LU.64 R26, [R1+0x290] ;  /* 0x00029000011a7983 */ /* 0x000ea40000300a00 */
[----:B------:R-:W-:-:S02]  /*14a40*/  IMAD.MOV.U32 R12, RZ, RZ, R9 ;  /* 0x000000ffff0c7224 */ /* 0x000fc400078e0009 */
[----:B------:R-:W-:Y:S01]  /*14a50*/  IMAD.MOV.U32 R13, RZ, RZ, R8 ;  /* 0x000000ffff0d7224 */ /* 0x000fe200078e0008 */
[----:B--2---:R-:W-:Y:S01]  /*14a60*/  STL.64 [R1+0xe90], R26 ;  /* 0x000e901a01007387 */ /* 0x004fe20000100a00 */
[----:B------:R0:W-:Y:S03]  /*14a70*/  STL.64 [R1+0xe88], R24 ;  /* 0x000e881801007387 */ /* 0x0001e60000100a00 */
[----:B0-----:R-:W2:Y:S01]  /*14a80*/  LDL.LU R24, [R1+0xc0] ;  /* 0x0000c00001187983 */ /* 0x001ea20000300800 */
[----:B------:R-:W2:Y:S02]  /*14a90*/  LDL.LU R25, [R1+0xc4] ;  /* 0x0000c40001197983 */ /* 0x000ea40000300800 */
[----:B------:R-:W2:Y:S02]  /*14aa0*/  LDL.LU R26, [R1+0xc8] ;  /* 0x0000c800011a7983 */ /* 0x000ea40000300800 */
[----:B------:R-:W2:Y:S01]  /*14ab0*/  LDL.LU R27, [R1+0xcc] ;  /* 0x0000cc00011b7983 */ /* 0x000ea20000300800 */
[----:B------:R-:W-:Y:S01]  /*14ac0*/  HMMA.16816.F32.BF16 R12, R12, R10, R16 ;  /* 0x0000000a0c0c723c */ /* 0x000fe20000041810 */
[----:B--2---:R-:W-:Y:S01]  /*14ad0*/  STL.64 [R1+0xea0], R26 ;  /* 0x000ea01a01007387 */ /* 0x004fe20000100a00 */
[----:B------:R0:W-:Y:S03]  /*14ae0*/  STL.64 [R1+0xe98], R24 ;  /* 0x000e981801007387 */ /* 0x0001e60000100a00 */
[----:B0-----:R-:W2:Y:S01]  /*14af0*/  LDL.LU R24, [R1+0xd0] ;  /* 0x0000d00001187983 */ /* 0x001ea20000300800 */
[----:B------:R-:W2:Y:S02]  /*14b00*/  LDL.LU R25, [R1+0xd4] ;  /* 0x0000d40001197983 */ /* 0x000ea40000300800 */
[----:B------:R-:W2:Y:S02]  /*14b10*/  LDL.LU R26, [R1+0xd8] ;  /* 0x0000d800011a7983 */ /* 0x000ea40000300800 */
[----:B------:R-:W2:Y:S01]  /*14b20*/  LDL.LU R27, [R1+0xdc] ;  /* 0x0000dc00011b7983 */ /* 0x000ea20000300800 */
[----:B------:R-:W2:Y:S01]  /*14b30*/  LDL.LU.64 R18, [R1+0x1020] ;  /* 0x0010200001127983 */ /* 0x000ea20000300a00 */
[----:B------:R-:W2:Y:S11]  /*14b40*/  LDL.LU.64 R16, [R1+0x1018] ;  /* 0x0010180001107983 */ /* 0x000eb60000300a00 */
[----:B------:R-:W-:Y:S02]  /*14b50*/  STL.64 [R1+0x200], R12 ;  /* 0x0002000c01007387 */ /* 0x000fe40000100a00 */
[----:B------:R0:W-:Y:S02]  /*14b60*/  STL.64 [R1+0x208], R14 ;  /* 0x0002080e01007387 */ /* 0x0001e40000100a00 */
        /* <DEDUP_REMOVED lines=9> */
[----:B------:R-:W3:Y:S01]  /*14c00*/  LDL.LU.64 R28, [R1+0x2a8] ;  /* 0x0002a800011c7983 */ /* 0x000ee20000300a00 */
        /* <DEDUP_REMOVED lines=95> */
[----:B------:R0:W-:Y:S03]  /*15200*/  STL.64 [R1+0x108], R14 ;  /* 0x0001080e01007387 */ /* 0x0001e60000100a00 */
[----:B0-----:R-:W2:Y:S01]  /*15210*/  LDL.LU.64 R14, [R1+0x2b8] ;  /* 0x0002b800010e7983 */ /* 0x001ea20000300a00 */
        /* <DEDUP_REMOVED lines=8> */
[----:B------:R-:W3:Y:S01]  /*152a0*/  LDL.LU.64 R22, [R1+0xeb0] ;  /* 0x000eb00001167983 */ /* 0x000ee20000300a00 */
[----:B------:R-:W3:Y:S11]  /*152b0*/  LDL.LU.64 R20, [R1+0xea8] ;  /* 0x000ea80001147983 */ /* 0x000ef60000300a00 */
[----:B------:R-:W-:Y:S10]  /*152c0*/  @!UPT UIADD3 URZ, URZ, URZ, URZ ;  /* 0x0000003f3f3ff290 */ /* 0x000ff4000fffe03f */
[----:B------:R0:W-:Y:S01]  /*152d0*/  STL.64 [R1+0xe0], R16 ;  /* 0x0000e01001007387 */ /* 0x0001e20000100a00 */
[----:B------:R1:W-:Y:S03]  /*152e0*/  STL.64 [R1+0xe8], R18 ;  /* 0x0000e81201007387 */ /* 0x0003e60000100a00 */
[----:B0-----:R-:W2:Y:S01]  /*152f0*/  LDL.LU.64 R16, [R1+0x298] ;  /* 0x0002980001107983 */ /* 0x001ea20000300a00 */
[----:B-1----:R-:W2:Y:S01]  /*15300*/  LDL.LU.64 R18, [R1+0x2a0] ;  /* 0x0002a00001127983 */ /* 0x002ea20000300a00 */
        /* <DEDUP_REMOVED lines=9> */
[----:B------:R-:W2:Y:S11]  /*153a0*/  LDL.LU.64 R24, [R1+0xe88] ;  /* 0x000e880001187983 */ /* 0x000eb60000300a00 */
[----:B------:R-:W-:Y:S10]  /*153b0*/  @!UPT UIADD3 URZ, URZ, URZ, URZ ;  /* 0x0000003f3f3ff290 */ /* 0x000ff4000fffe03f */
[----:B------:R-:W-:Y:S01]  /*153c0*/  STL.64 [R1+0xc0], R20 ;  /* 0x0000c01401007387 */ /* 0x000fe20000100a00 */
[----:B------:R0:W-:Y:S03]  /*153d0*/  STL.64 [R1+0xc8], R22 ;  /* 0x0000c81601007387 */ /* 0x0001e60000100a00 */
[----:B0-----:R-:W2:Y:S01]  /*153e0*/  LDL.LU.64 R22, [R1+0x2b0] ;  /* 0x0002b00001167983 */ /* 0x001ea20000300a00 */
[----:B----4-:R-:W-:-:S03]  /*153f0*/  IMAD.MOV.U32 R20, RZ, RZ, R0 ;  /* 0x000000ffff147224 */ /* 0x010fc600078e0000 */
[----:B--2---:R0:W-:Y:S01]  /*15400*/  STL.64 [R1+0xe70], R22 ;  /* 0x000e701601007387 */ /* 0x0041e20000100a00 */
[----:B------:R-:W2:Y:S02]  /*15410*/  LDL.LU R0, [R1+0xe80] ;  /* 0x000e800001007983 */ /* 0x000ea40000300800 */
[----:B------:R-:W4:Y:S02]  /*15420*/  LDL.LU R21, [R1+0xb4] ;  /* 0x0000b40001157983 */ /* 0x000f240000300800 */
[----:B0-----:R-:W-:Y:S02]  /*15430*/  IMAD.MOV.U32 R23, RZ, RZ, R3 ;  /* 0x000000ffff177224 */ /* 0x001fe400078e0003 */
[----:B------:R-:W-:Y:S01]  /*15440*/  IMAD.MOV.U32 R3, RZ, RZ, c[0x0][0x188] ;  /* 0x00006200ff037624 */ /* 0x000fe200078e00ff */
[----:B------:R-:W4:Y:S03]  /*15450*/  LDL.LU R22, [R1+0xb8] ;  /* 0x0000b80001167983 */ /* 0x000f260000300800 */
[----:B------:R-:W-:-:S04]  /*15460*/  IMAD.SHL.U32 R3, R3, 0x20, RZ ;  /* 0x0000002003037824 */ /* 0x000fc800078e00ff */
[----:B------:R-:W-:-:S05]  /*15470*/  IMAD.SHL.U32 R3, R3, 0x2, RZ ;  /* 0x0000000203037824 */ /* 0x000fca00078e00ff */
[-C--:B---3--:R-:W-:Y:S02]  /*15480*/  IADD3 R13, P2, R26, R3.reuse, RZ ;  /* 0x000000031a0d7210 */ /* 0x088fe40007f5e0ff */
[----:B------:R-:W-:-:S03]  /*15490*/  IADD3 R12, P1, R4, R3, RZ ;  /* 0x00000003040c7210 */ /* 0x000fc60007f3e0ff */
[----:B--2---:R-:W-:Y:S02]  /*154a0*/  IMAD.X R4, R27, 0x1, R0, P2 ;  /* 0x000000011b047824 */ /* 0x004fe400010e0600 */
[----:B------:R-:W4:Y:S02]  /*154b0*/  LDL.LU.64 R26, [R1+0xe78] ;  /* 0x000e7800011a7983 */ /* 0x000f240000300a00 */
[----:B----4-:R-:W-:Y:S11]  /*154c0*/  HMMA.16816.F32.BF16 R20, R24, R6, R20 ;  /* 0x000000061814723c */ /* 0x010ff60000041814 */
[----:B------:R-:W-:Y:S11]  /*154d0*/  @!UPT UIADD3 URZ, URZ, URZ, URZ ;  /* 0x0000003f3f3ff290 */ /* 0x000ff6000fffe03f */
[----:B------:R-:W-:Y:S01]  /*154e0*/  @!UPT UIADD3 URZ, URZ, URZ, URZ ;  /* 0x0000003f3f3ff290 */ /* 0x000fe2000fffe03f */
[----:B------:R-:W-:Y:S01]  /*154f0*/  STL.64 [R1+0xb0], R20 ;  /* 0x0000b01401007387 */ /* 0x000fe20000100a00 */
[----:B------:R0:W-:Y:S03]  /*15500*/  STL.64 [R1+0xb8], R22 ;  /* 0x0000b81601007387 */ /* 0x0001e60000100a00 */
[----:B0-----:R-:W2:Y:S01]  /*15510*/  LDL.LU.64 R22, [R1+0xe70] ;  /* 0x000e700001167983 */ /* 0x001ea20000300a00 */
[----:B------:R-:W-:-:S05]  /*15520*/  IADD3 R9, P0, R14, R3, RZ ;  /* 0x000000030e097210 */ /* 0x000fca0007f1e0ff */
[--C-:B------:R-:W-:Y:S01]  /*15530*/  IMAD.X R8, R15, 0x1, R0.reuse, P0 ;  /* 0x000000010f087824 */ /* 0x100fe200000e0600 */
[-C--:B------:R-:W-:Y:S01]  /*15540*/  IADD3 R14, P0, R16, R3.reuse, RZ ;  /* 0x00000003100e7210 */ /* 0x080fe20007f1e0ff */
[----:B------:R-:W-:Y:S01]  /*15550*/  IMAD.X R5, R5, 0x1, R0, P1 ;  /* 0x0000000105057824 */ /* 0x000fe200008e0600 */
[----:B------:R-:W-:-:S03]  /*15560*/  IADD3 R6, P1, R18, R3, RZ ;  /* 0x0000000312067210 */ /* 0x000fc60007f3e0ff */
[----:B------:R-:W-:Y:S01]  /*15570*/  IMAD.X R7, R17, 0x1, R0, P0 ;  /* 0x0000000111077824 */ /* 0x000fe200000e0600 */
[----:B------:R-:W-:-:S04]  /*15580*/  IADD3 R15, P0, R28, R3, RZ ;  /* 0x000000031c0f7210 */ /* 0x000fc80007f1e0ff */
[----:B------:R0:W-:Y:S04]  /*15590*/  STL.64 [R1+0xe58], R6 ;  /* 0x000e580601007387 */ /* 0x0001e80000100a00 */
[----:B0-----:R-:W3:Y:S01]  /*155a0*/  LDL.LU R7, [R1+0x5a8] ;  /* 0x0005a80001077983 */ /* 0x001ee20000300800 */
[----:B------:R-:W-:Y:S01]  /*155b0*/  STL [R1+0xe44], R15 ;  /* 0x000e440f01007387 */ /* 0x000fe20000100800 */
[----:B--2---:R-:W-:-:S05]  /*155c0*/  IADD3 R16, P2, R22, R3, RZ ;  /* 0x0000000316107210 */ /* 0x004fca0007f5e0ff */
[----:B------:R0:W-:Y:S01]  /*155d0*/  STL [R1+0xe48], R16 ;  /* 0x000e481001007387 */ /* 0x0001e20000100800 */
[----:B------:R-:W2:Y:S03]  /*155e0*/  LDL R6, [R1+0xe14] ;  /* 0x000e140001067983 */ /* 0x000ea60000100800 */
[----:B0-----:R-:W4:Y:S01]  /*155f0*/  LDL.LU R16, [R1+0xc40] ;  /* 0x000c400001107983 */ /* 0x001f220000300800 */
[----:B------:R-:W2:Y:S02]  /*15600*/  LDL.LU R15, [R1+0xc64] ;  /* 0x000c6400010f7983 */ /* 0x000ea40000300800 */
[--C-:B------:R-:W-:Y:S02]  /*15610*/  IMAD.X R18, R29, 0x1, R0.reuse, P0 ;  /* 0x000000011d127824 */ /* 0x100fe400000e0600 */
[----:B------:R-:W-:Y:S01]  /*15620*/  IMAD.X R17, R19, 0x1, R0, P1 ;  /* 0x0000000113117824 */ /* 0x000fe200008e0600 */
[----:B--2---:R-:W-:Y:S01]  /*15630*/  STL.64 [R1+0xe68], R14 ;  /* 0x000e680e01007387 */ /* 0x004fe20000100a00 */
[----:B------:R0:W-:Y:S03]  /*15640*/  STL.64 [R1+0xe60], R12 ;  /* 0x000e600c01007387 */ /* 0x0001e60000100a00 */
[----:B0-----:R-:W2:Y:S01]  /*15650*/  LDL.LU R12, [R1+0xa0] ;  /* 0x0000a000010c7983 */ /* 0x001ea20000300800 */
[----:B------:R-:W2:Y:S02]  /*15660*/  LDL.LU R13, [R1+0xa4] ;  /* 0x0000a400010d7983 */ /* 0x000ea40000300800 */
[----:B------:R-:W2:Y:S01]  /*15670*/  LDL.LU R14, [R1+0xa8] ;  /* 0x0000a800010e7983 */ /* 0x000ea20000300800 */
[----:B---3--:R-:W-:Y:S01]  /*15680*/  IADD3 R7, R7, 0x1, RZ ;  /* 0x0000000107077810 */ /* 0x008fe20007ffe0ff */
[----:B------:R-:W-:-:S04]  /*15690*/  IMAD.MOV.U32 R15, RZ, RZ, R2 ;  /* 0x000000ffff0f7224 */ /* 0x000fc800078e0002 */
[----:B------:R-:W-:Y:S01]  /*156a0*/  STL [R1+0x5a8], R7 ;  /* 0x0005a80701007387 */ /* 0x000fe20000100800 */
[----:B------:R-:W3:Y:S02]  /*156b0*/  LDL.LU R20, [R1+0xc38] ;  /* 0x000c380001147983 */ /* 0x000ee40000300800 */
[----:B------:R-:W3:Y:S02]  /*156c0*/  LDL.LU R29, [R1+0xc5c] ;  /* 0x000c5c00011d7983 */ /* 0x000ee40000300800 */
[----:B------:R-:W3:Y:S01]  /*156d0*/  LDL.LU R28, [R1+0xc30] ;  /* 0x000c3000011c7983 */ /* 0x000ee20000300800 */
[----:B------:R0:W-:Y:S01]  /*156e0*/  STL [R1+0xe4c], R18 ;  /* 0x000e4c1201007387 */ /* 0x0001e20000100800 */
[----:B------:R-:W-:-:S03]  /*156f0*/  IMAD.X R19, R23, 0x1, R0, P2 ;  /* 0x0000000117137824 */ /* 0x000fc600010e0600 */
[----:B0-----:R-:W3:Y:S01]  /*15700*/  LDL.LU R18, [R1+0xc6c] ;  /* 0x000c6c0001127983 */ /* 0x001ee20000300800 */
[----:B------:R-:W3:Y:S02]  /*15710*/  LDL.LU R2, [R1+0xc54] ;  /* 0x000c540001027983 */ /* 0x000ee40000300800 */
[----:B------:R-:W3:Y:S02]  /*15720*/  LDL.LU R21, [R1+0xc28] ;  /* 0x000c280001157983 */ /* 0x000ee40000300800 */
[----:B------:R-:W3:Y:S01]  /*15730*/  LDL.LU R22, [R1+0xc4c] ;  /* 0x000c4c0001167983 */ /* 0x000ee20000300800 */
[----:B------:R-:W3:Y:S01]  /*15740*/  LDL.LU R23, [R1+0xc20] ;  /* 0x000c200001177983 */ /* 0x000ee20000300800 */
[----:B------:R0:W-:Y:S03]  /*15750*/  STL [R1+0xe50], R19 ;  /* 0x000e501301007387 */ /* 0x0001e60000100800 */
[----:B0-----:R-:W3:Y:S01]  /*15760*/  LDL.LU R19, [R1+0xc48] ;  /* 0x000c480001137983 */ /* 0x001ee20000300800 */
[----:B--2---:R-:W-:Y:S03]  /*15770*/  HMMA.16816.F32.BF16 R24, R24, R10, R12 ;  /* 0x0000000a1818723c */ /* 0x004fe6000004180c */
[----:B------:R-:W2:Y:S01]  /*15780*/  LDL.LU.64 R14, [R1+0xe68] ;  /* 0x000e6800010e7983 */ /* 0x000ea20000300a00 */
[----:B------:R-:W2:Y:S01]  /*15790*/  LDL.LU.64 R12, [R1+0xe60] ;  /* 0x000e6000010c7983 */ /* 0x000ea20000300a00 */
[----:B------:R-:W-:Y:S01]  /*157a0*/  ISETP.NE.U32.AND P0, PT, R7, R6, PT ;  /* 0x000000060700720c */ /* 0x000fe20003f05070 */
[----:B------:R-:W-:-:S02]  /*157b0*/  IMAD.MOV.U32 R6, RZ, RZ, R9 ;  /* 0x000000ffff067224 */ /* 0x000fc400078e0009 */
[----:B------:R-:W-:Y:S11]  /*157c0*/  IMAD.MOV.U32 R7, RZ, RZ, R8 ;  /* 0x000000ffff077224 */ /* 0x000ff600078e0008 */
[----:B------:R-:W-:Y:S04]  /*157d0*/  @!UPT UIADD3 URZ, URZ, URZ, URZ ;  /* 0x0000003f3f3ff290 */ /* 0x000fe8000fffe03f */
[----:B------:R0:W-:Y:S01]  /*157e0*/  STL.64 [R1+0xa0], R24 ;  /* 0x0000a01801007387 */ /* 0x0001e20000100a00 */
[----:B------:R-:W-:Y:S02]  /*157f0*/  IMAD.MOV.U32 R11, RZ, RZ, R26 ;  /* 0x000000ffff0b7224 */ /* 0x000fe400078e001a */
[----:B------:R1:W-:Y:S02]  /*15800*/  STL.64 [R1+0xa8], R26 ;  /* 0x0000a81a01007387 */ /* 0x0003e40000100a00 */
[----:B------:R-:W-:Y:S01]  /*15810*/  IMAD.MOV.U32 R10, RZ, RZ, R27 ;  /* 0x000000ffff0a7224 */ /* 0x000fe200078e001b */
[----:B0-----:R-:W3:Y:S01]  /*15820*/  LDL.LU R24, [R1+0xc60] ;  /* 0x000c600001187983 */ /* 0x001ee20000300800 */
[----:B------:R-:W3:Y:S02]  /*15830*/  LDL.LU R25, [R1+0xc58] ;  /* 0x000c580001197983 */ /* 0x000ee40000300800 */
[----:B-1----:R-:W3:Y:S02]  /*15840*/  LDL.LU R26, [R1+0xc50] ;  /* 0x000c5000011a7983 */ /* 0x002ee40000300800 */
[----:B------:R-:W3:Y:S01]  /*15850*/  LDL.LU R27, [R1+0x5e8] ;  /* 0x0005e800011b7983 */ /* 0x000ee20000300800 */
[----:B------:R0:W-:Y:S04]  /*15860*/  STL [R1+0xe54], R11 ;  /* 0x000e540b01007387 */ /* 0x0001e80000100800 */
[----:B0-----:R-:W4:Y:S01]  /*15870*/  LDL.LU R11, [R1+0xc68] ;  /* 0x000c6800010b7983 */ /* 0x001f220000300800 */
[----:B------:R-:W4:Y:S02]  /*15880*/  LDL.LU R9, [R1+0x5ec] ;  /* 0x0005ec0001097983 */ /* 0x000f240000300800 */
[----:B------:R-:W4:Y:S02]  /*15890*/  LDL.LU R8, [R1+0xc70] ;  /* 0x000c700001087983 */ /* 0x000f240000300800 */
[----:B------:R0:W-:Y:S02]  /*158a0*/  STL.64 [R1+0x2b8], R6 ;  /* 0x0002b80601007387 */ /* 0x0001e40000100a00 */
[----:B0-----:R-:W-:-:S02]  /*158b0*/  IMAD.MOV.U32 R7, RZ, RZ, R5 ;  /* 0x000000ffff077224 */ /* 0x001fc400078e0005 */
[----:B--2---:R-:W-:-:S05]  /*158c0*/  IMAD.MOV.U32 R6, RZ, RZ, R12 ;  /* 0x000000ffff067224 */ /* 0x004fca00078e000c */
[----:B------:R0:W-:Y:S04]  /*158d0*/  STL.64 [R1+0x2c0], R6 ;  /* 0x0002c00601007387 */ /* 0x0001e80000100a00 */
[----:B0-----:R-:W2:Y:S01]  /*158e0*/  LDL.LU.64 R6, [R1+0xe58] ;  /* 0x000e580001067983 */ /* 0x001ea20000300a00 */
[----:B------:R-:W-:Y:S02]  /*158f0*/  IMAD.MOV.U32 R5, RZ, RZ, R4 ;  /* 0x000000ffff057224 */ /* 0x000fe400078e0004 */
[----:B------:R-:W-:Y:S02]  /*15900*/  IMAD.MOV.U32 R4, RZ, RZ, R13 ;  /* 0x000000ffff047224 */ /* 0x000fe400078e000d */
[----:B------:R-:W-:-:S03]  /*15910*/  IMAD.MOV.U32 R12, RZ, RZ, R14 ;  /* 0x000000ffff0c7224 */ /* 0x000fc600078e000e */
[----:B------:R0:W-:Y:S02]  /*15920*/  STL.64 [R1+0x290], R4 ;  /* 0x0002900401007387 */ /* 0x0001e40000100a00 */
[----:B0-----:R-:W-:Y:S01]  /*15930*/  IMAD.MOV.U32 R5, RZ, RZ, R17 ;  /* 0x000000ffff057224 */ /* 0x001fe200078e0011 */
[-C--:B---3--:R-:W-:Y:S02]  /*15940*/  IADD3 R24, P2, R24, R3.reuse, RZ ;  /* 0x0000000318187210 */ /* 0x088fe40007f5e0ff */
[-C--:B------:R-:W-:Y:S02]  /*15950*/  IADD3 R25, P1, R25, R3.reuse, RZ ;  /* 0x0000000319197210 */ /* 0x080fe40007f3e0ff */
[-C--:B------:R-:W-:Y:S02]  /*15960*/  IADD3 R26, P6, R26, R3.reuse, RZ ;  /* 0x000000031a1a7210 */ /* 0x080fe40007fde0ff */
[-C--:B----4-:R-:W-:Y:S02]  /*15970*/  IADD3 R9, P5, R9, R3.reuse, RZ ;  /* 0x0000000309097210 */ /* 0x090fe40007fbe0ff */
[----:B------:R-:W-:-:S02]  /*15980*/  IADD3 R8, P4, R8, R3, RZ ;  /* 0x0000000308087210 */ /* 0x000fc40007f9e0ff */
[-C--:B------:R-:W-:Y:S01]  /*15990*/  IADD3 R11, P3, R11, R3.reuse, RZ ;  /* 0x000000030b0b7210 */ /* 0x080fe20007f7e0ff */
[--C-:B------:R-:W-:Y:S01]  /*159a0*/  IMAD.X R27, R27, 0x1, R0.reuse, P5 ;  /* 0x000000011b1b7824 */ /* 0x100fe200028e0600 */
[-C--:B------:R-:W-:Y:S01]  /*159b0*/  IADD3 R19, P5, R19, R3.reuse, RZ ;  /* 0x0000000313137210 */ /* 0x080fe20007fbe0ff */
[--C-:B------:R-:W-:Y:S01]  /*159c0*/  IMAD.X R18, R18, 0x1, R0.reuse, P4 ;  /* 0x0000000112127824 */ /* 0x100fe200020e0600 */
[-C--:B------:R-:W-:Y:S01]  /*159d0*/  IADD3 R16, P4, R16, R3.reuse, RZ ;  /* 0x0000000310107210 */ /* 0x080fe20007f9e0ff */
[--C-:B------:R-:W-:Y:S02]  /*159e0*/  IMAD.X R29, R29, 0x1, R0.reuse, P2 ;  /* 0x000000011d1d7824 */ /* 0x100fe400010e0600 */
[--C-:B------:R-:W-:Y:S01]  /*159f0*/  IMAD.X R15, R15, 0x1, R0.reuse, P3 ;  /* 0x000000010f0f7824 */ /* 0x100fe200018e0600 */
[-C--:B------:R-:W-:Y:S02]  /*15a00*/  IADD3 R20, P3, R20, R3.reuse, RZ ;  /* 0x0000000314147210 */ /* 0x080fe40007f7e0ff */
[-C--:B------:R-:W-:Y:S01]  /*15a10*/  IADD3 R28, P2, R28, R3.reuse, RZ ;  /* 0x000000031c1c7210 */ /* 0x080fe20007f5e0ff */
[----:B------:R-:W-:Y:S01]  /*15a20*/  IMAD.X R2, R2, 0x1, R0, P1 ;  /* 0x0000000102027824 */ /* 0x000fe200008e0600 */
[----:B------:R-:W-:Y:S01]  /*15a30*/  IADD3 R21, P1, R21, R3, RZ ;  /* 0x0000000315157210 */ /* 0x000fe20007f3e0ff */
[----:B--2---:R-:W-:-:S02]  /*15a40*/  IMAD.MOV.U32 R13, RZ, RZ, R7 ;  /* 0x000000ffff0d7224 */ /* 0x004fc400078e0007 */
[----:B------:R-:W-:-:S03]  /*15a50*/  IMAD.MOV.U32 R4, RZ, RZ, R6 ;  /* 0x000000ffff047224 */ /* 0x000fc600078e0006 */
[----:B------:R-:W-:Y:S02]  /*15a60*/  STL.64 [R1+0x298], R12 ;  /* 0x0002980c01007387 */ /* 0x000fe40000100a00 */
[----:B------:R-:W-:Y:S02]  /*15a70*/  STL.64 [R1+0x2a0], R4 ;  /* 0x0002a00401007387 */ /* 0x000fe40000100a00 */
[----:B------:R-:W-:Y:S02]  /*15a80*/  STL [R1+0x5ec], R9 ;  /* 0x0005ec0901007387 */ /* 0x000fe40000100800 */
[----:B------:R-:W-:Y:S01]  /*15a90*/  STL [R1+0xc70], R8 ;  /* 0x000c700801007387 */ /* 0x000fe20000100800 */
[----:B------:R-:W-:Y:S01]  /*15aa0*/  STL [R1+0xc68], R11 ;  /* 0x000c680b01007387 */ /* 0x000fe20000100800 */
[----:B------:R-:W-:Y:S02]  /*15ab0*/  STL [R1+0xc60], R24 ;  /* 0x000c601801007387 */ /* 0x000fe40000100800 */
[----:B------:R-:W-:Y:S02]  /*15ac0*/  STL [R1+0xc58], R25 ;  /* 0x000c581901007387 */ /* 0x000fe40000100800 */
[----:B------:R-:W-:Y:S01]  /*15ad0*/  STL [R1+0xc50], R26 ;  /* 0x000c501a01007387 */ /* 0x000fe20000100800 */
[----:B------:R-:W-:Y:S01]  /*15ae0*/  STL [R1+0x5e8], R27 ;  /* 0x0005e81b01007387 */ /* 0x000fe20000100800 */
[----:B------:R-:W-:Y:S02]  /*15af0*/  STL [R1+0xc48], R19 ;  /* 0x000c481301007387 */ /* 0x000fe40000100800 */
[----:B------:R-:W-:Y:S02]  /*15b00*/  STL [R1+0xc6c], R18 ;  /* 0x000c6c1201007387 */ /* 0x000fe40000100800 */
[----:B------:R-:W-:Y:S01]  /*15b10*/  STL [R1+0xc40], R16 ;  /* 0x000c401001007387 */ /* 0x000fe20000100800 */
[----:B------:R0:W-:Y:S01]  /*15b20*/  STL [R1+0xc5c], R29 ;  /* 0x000c5c1d01007387 */ /* 0x0001e20000100800 */
[----:B------:R-:W-:Y:S03]  /*15b30*/  STL [R1+0xc64], R15 ;  /* 0x000c640f01007387 */ /* 0x000fe60000100800 */
[----:B0-----:R-:W2:Y:S01]  /*15b40*/  LDL.LU R29, [R1+0xc44] ;  /* 0x000c4400011d7983 */ /* 0x001ea20000300800 */
[----:B------:R-:W-:Y:S02]  /*15b50*/  STL [R1+0xc38], R20 ;  /* 0x000c381401007387 */ /* 0x000fe40000100800 */
[----:B------:R0:W-:Y:S02]  /*15b60*/  STL [R1+0xc30], R28 ;  /* 0x000c301c01007387 */ /* 0x0001e40000100800 */
[----:B0-----:R-:W3:Y:S01]  /*15b70*/  LDL.LU R28, [R1+0xc18] ;  /* 0x000c1800011c7983 */ /* 0x001ee20000300800 */
[----:B------:R0:W-:Y:S03]  /*15b80*/  STL [R1+0xc54], R2 ;  /* 0x000c540201007387 */ /* 0x0001e60000100800 */
[----:B0-----:R-:W4:Y:S01]  /*15b90*/  LDL.LU R2, [R1+0xc3c] ;  /* 0x000c3c0001027983 */ /* 0x001f220000300800 */
[----:B------:R0:W-:Y:S03]  /*15ba0*/  STL [R1+0xc28], R21 ;  /* 0x000c281501007387 */ /* 0x0001e60000100800 */
[----:B0-----:R-:W4:Y:S01]  /*15bb0*/  LDL.LU R21, [R1+0xc10] ;  /* 0x000c100001157983 */ /* 0x001f220000300800 */
[----:B------:R-:W-:Y:S01]  /*15bc0*/  IMAD.X R22, R22, 0x1, R0, P6 ;  /* 0x0000000116167824 */ /* 0x000fe200030e0600 */
[----:B------:R-:W-:-:S04]  /*15bd0*/  IADD3 R23, P6, R23, R3, RZ ;  /* 0x0000000317177210 */ /* 0x000fc80007fde0ff */
[----:B------:R0:W-:Y:S04]  /*15be0*/  STL [R1+0xc4c], R22 ;  /* 0x000c4c1601007387 */ /* 0x0001e80000100800 */
[----:B0-----:R-:W4:Y:S01]  /*15bf0*/  LDL.LU R22, [R1+0xc34] ;  /* 0x000c340001167983 */ /* 0x001f220000300800 */
[----:B------:R-:W4:Y:S02]  /*15c00*/  LDL.LU R6, [R1+0xc08] ;  /* 0x000c080001067983 */ /* 0x000f240000300800 */
[----:B------:R-:W4:Y:S02]  /*15c10*/  LDL.LU R17, [R1+0xc2c] ;  /* 0x000c2c0001117983 */ /* 0x000f240000300800 */
[----:B------:R-:W4:Y:S01]  /*15c20*/  LDL.LU R14, [R1+0xc00] ;  /* 0x000c0000010e7983 */ /* 0x000f220000300800 */
[----:B------:R0:W-:Y:S01]  /*15c30*/  STL [R1+0xc20], R23 ;  /* 0x000c201701007387 */ /* 0x0001e20000100800 */
        /* <DEDUP_REMOVED lines=17> */
[----:B0-----:R-:W4:Y:S02]  /*15d50*/  LDL.LU R23, [R1+0xbb8] ;  /* 0x000bb80001177983 */ /* 0x001f240000300800 */
[----:B--2---:R-:W-:-:S05]  /*15d60*/  IMAD.X R29, R29, 0x1, R0, P5 ;  /* 0x000000011d1d7824 */ /* 0x004fca00028e0600 */
[----:B------:R0:W-:Y:S01]  /*15d70*/  STL [R1+0xc44], R29 ;  /* 0x000c441d01007387 */ /* 0x0001e20000100800 */
[----:B---3--:R-:W-:-:S03]  /*15d80*/  IADD3 R28, P5, R28, R3, RZ ;  /* 0x000000031c1c7210 */ /* 0x008fc60007fbe0ff */
[----:B0-----:R-:W2:Y:S02]  /*15d90*/  LDL.LU R29, [R1+0xbdc] ;  /* 0x000bdc00011d7983 */ /* 0x001ea40000300800 */
[----:B------:R0:W-:Y:S02]  /*15da0*/  STL [R1+0xc18], R28 ;  /* 0x000c181c01007387 */ /* 0x0001e40000100800 */
[----:B----4-:R-:W-:Y:S01]  /*15db0*/  IMAD.X R2, R2, 0x1, R0, P4 ;  /* 0x0000000102027824 */ /* 0x010fe200020e0600 */
[----:B0-----:R-:W3:Y:S04]  /*15dc0*/  LDL.LU R28, [R1+0xbb0] ;  /* 0x000bb000011c7983 */ /* 0x001ee80000300800 */
[----:B------:R0:W-:Y:S01]  /*15dd0*/  STL [R1+0xc3c], R2 ;  /* 0x000c3c0201007387 */ /* 0x0001e20000100800 */
[----:B------:R-:W-:-:S03]  /*15de0*/  IADD3 R21, P4, R21, R3, RZ ;  /* 0x0000000315157210 */ /* 0x000fc60007f9e0ff */
[----:B0-----:R-:W4:Y:S02]  /*15df0*/  LDL.LU R2, [R1+0xbd4] ;  /* 0x000bd40001027983 */ /* 0x001f240000300800 */
[----:B------:R0:W-:Y:S02]  /*15e00*/  STL [R1+0xc10], R21 ;  /* 0x000c101501007387 */ /* 0x0001e40000100800 */
[----:B0-----:R-:W4:Y:S01]  /*15e10*/  LDL.LU R21, [R1+0xba8] ;  /* 0x000ba80001157983 */ /* 0x001f220000300800 */
[--C-:B------:R-:W-:Y:S01]  /*15e20*/  IMAD.X R22, R22, 0x1, R0.reuse, P3 ;  /* 0x0000000116167824 */ /* 0x100fe200018e0600 */
[-C--:B------:R-:W-:Y:S01]  /*15e30*/  IADD3 R6, P3, R6, R3.reuse, RZ ;  /* 0x0000000306067210 */ /* 0x080fe20007f7e0ff */
[--C-:B------:R-:W-:Y:S01]  /*15e40*/  IMAD.X R17, R17, 0x1, R0.reuse, P2 ;  /* 0x0000000111117824 */ /* 0x100fe200010e0600 */
[-C--:B------:R-:W-:Y:S02]  /*15e50*/  IADD3 R14, P2, R14, R3.reuse, RZ ;  /* 0x000000030e0e7210 */ /* 0x080fe40007f5e0ff */
[----:B------:R0:W-:Y:S01]  /*15e60*/  STL [R1+0xc34], R22 ;  /* 0x000c341601007387 */ /* 0x0001e20000100800 */
[--C-:B------:R-:W-:Y:S01]  /*15e70*/  IMAD.X R7, R7, 0x1, R0.reuse, P1 ;  /* 0x0000000107077824 */ /* 0x100fe200008e0600 */
[-C--:B------:R-:W-:Y:S01]  /*15e80*/  IADD3 R13, P1, R13, R3.reuse, RZ ;  /* 0x000000030d0d7210 */ /* 0x080fe20007f3e0ff */
[--C-:B------:R-:W-:Y:S01]  /*15e90*/  IMAD.X R4, R4, 0x1, R0.reuse, P6 ;  /* 0x0000000104047824 */ /* 0x100fe200030e0600 */
[-C--:B------:R-:W-:Y:S01]  /*15ea0*/  IADD3 R12, P6, R12, R3.reuse, RZ ;  /* 0x000000030c0c7210 */ /* 0x080fe20007fde0ff */
[--C-:B------:R-:W-:Y:S01]  /*15eb0*/  IMAD.X R5, R5, 0x1, R0.reuse, P5 ;  /* 0x0000000105057824 */ /* 0x100fe200028e0600 */
[----:B------:R-:W-:Y:S01]  /*15ec0*/  IADD3 R9, P5, R9, R3, RZ ;  /* 0x0000000309097210 */ /* 0x000fe20007fbe0ff */
[----:B0-----:R-:W4:Y:S01]  /*15ed0*/  LDL.LU R22, [R1+0xbcc] ;  /* 0x000bcc0001167983 */ /* 0x001f220000300800 */
[----:B------:R-:W-:Y:S02]  /*15ee0*/  STL [R1+0xc08], R6 ;  /* 0x000c080601007387 */ /* 0x000fe40000100800 */
[----:B------:R-:W-:Y:S02]  /*15ef0*/  STL [R1+0xc2c], R17 ;  /* 0x000c2c1101007387 */ /* 0x000fe40000100800 */
[----:B------:R-:W-:Y:S01]  /*15f00*/  STL [R1+0xc00], R14 ;  /* 0x000c000e01007387 */ /* 0x000fe20000100800 */
[----:B------:R-:W-:Y:S01]  /*15f10*/  STL [R1+0xc24], R7 ;  /* 0x000c240701007387 */ /* 0x000fe20000100800 */
[----:B------:R-:W-:Y:S02]  /*15f20*/  STL [R1+0xbf8], R13 ;  /* 0x000bf80d01007387 */ /* 0x000fe40000100800 */
[----:B------:R-:W-:-:S02]  /*15f30*/  IMAD.X R8, R8, 0x1, R0, P4 ;  /* 0x0000000108087824 */ /* 0x000fc400020e0600 */
[----:B------:R-:W-:Y:S01]  /*15f40*/  STL [R1+0xc1c], R4 ;  /* 0x000c1c0401007387 */ /* 0x000fe20000100800 */
[-C--:B------:R-:W-:Y:S01]  /*15f50*/  IADD3 R11, P4, R11, R3.reuse, RZ ;  /* 0x000000030b0b7210 */ /* 0x080fe20007f9e0ff */
[----:B------:R-:W-:Y:S01]  /*15f60*/  STL [R1+0xbf0], R12 ;  /* 0x000bf00c01007387 */ /* 0x000fe20000100800 */
[--C-:B------:R-:W-:Y:S02]  /*15f70*/  IMAD.X R24, R24, 0x1, R0.reuse, P3 ;  /* 0x0000000118187824 */ /* 0x100fe400018e0600 */
[----:B------:R-:W-:Y:S01]  /*15f80*/  STL [R1+0xc14], R5 ;  /* 0x000c140501007387 */ /* 0x000fe20000100800 */
[-C--:B------:R-:W-:Y:S01]  /*15f90*/  IADD3 R25, P3, R25, R3.reuse, RZ ;  /* 0x0000000319197210 */ /* 0x080fe20007f7e0ff */
[----:B------:R-:W-:Y:S01]  /*15fa0*/  STL [R1+0xbe8], R9 ;  /* 0x000be80901007387 */ /* 0x000fe20000100800 */
[--C-:B------:R-:W-:Y:S02]  /*15fb0*/  IMAD.X R26, R26, 0x1, R0.reuse, P2 ;  /* 0x000000011a1a7824 */ /* 0x100fe400010e0600 */
[----:B------:R-:W-:Y:S01]  /*15fc0*/  STL [R1+0xc0c], R8 ;  /* 0x000c0c0801007387 */ /* 0x000fe20000100800 */
[----:B------:R-:W-:Y:S01]  /*15fd0*/  IADD3 R27, P2, R27, R3, RZ ;  /* 0x000000031b1b7210 */ /* 0x000fe20007f5e0ff */
[----:B------:R-:W-:Y:S01]  /*15fe0*/  STL [R1+0xbe0], R11 ;  /* 0x000be00b01007387 */ /* 0x000fe20000100800 */
[----:B------:R-:W-:-:S02]  /*15ff0*/  IMAD.X R19, R19, 0x1, R0, P1 ;  /* 0x0000000113137824 */ /* 0x000fc400008e0600 */
[----:B------:R-:W-:Y:S01]  /*16000*/  STL [R1+0xc04], R24 ;  /* 0x000c041801007387 */ /* 0x000fe20000100800 */
[-C--:B------:R-:W-:Y:S01]  /*16010*/  IADD3 R18, P1, R18, R3.reuse, RZ ;  /* 0x0000000312127210 */ /* 0x080fe20007f3e0ff */
[----:B------:R-:W-:Y:S01]  /*16020*/  STL [R1+0xbd8], R25 ;  /* 0x000bd81901007387 */ /* 0x000fe20000100800 */
[--C-:B------:R-:W-:Y:S02]  /*16030*/  IMAD.X R16, R16, 0x1, R0.reuse, P6 ;  /* 0x0000000110107824 */ /* 0x100fe400030e0600 */
[--C-:B------:R-:W-:Y:S02]  /*16040*/  IMAD.X R20, R20, 0x1, R0.reuse, P5 ;  /* 0x0000000114147824 */ /* 0x100fe400028e0600 */
[----:B------:R-:W-:Y:S01]  /*16050*/  STL [R1+0xbfc], R26 ;  /* 0x000bfc1a01007387 */ /* 0x000fe20000100800 */
[-C--:B------:R-:W-:Y:S01]  /*16060*/  IADD3 R23, P5, R23, R3.reuse, RZ ;  /* 0x0000000317177210 */ /* 0x080fe20007fbe0ff */
[----:B------:R-:W-:Y:S01]  /*16070*/  STL [R1+0xbd0], R27 ;  /* 0x000bd01b01007387 */ /* 0x000fe20000100800 */
[----:B------:R-:W-:Y:S01]  /*16080*/  IADD3 R15, P6, R15, R3, RZ ;  /* 0x000000030f0f7210 */ /* 0x000fe20007fde0ff */
[----:B------:R-:W-:Y:S02]  /*16090*/  STL [R1+0xbf4], R19 ;  /* 0x000bf41301007387 */ /* 0x000fe40000100800 */
[----:B------:R-:W-:Y:S01]  /*160a0*/  STL [R1+0xbc8], R18 ;  /* 0x000bc81201007387 */ /* 0x000fe20000100800 */
[----:B------:R-:W-:Y:S01]  /*160b0*/  STL [R1+0xbec], R16 ;  /* 0x000bec1001007387 */ /* 0x000fe20000100800 */
[----:B------:R0:W-:Y:S02]  /*160c0*/  STL [R1+0xbb8], R23 ;  /* 0x000bb81701007387 */ /* 0x0001e40000100800 */
[----:B------:R-:W-:Y:S01]  /*160d0*/  STL [R1+0xbc0], R15 ;  /* 0x000bc00f01007387 */ /* 0x000fe20000100800 */
[----:B0-----:R-:W4:Y:S01]  /*160e0*/  LDL.LU R23, [R1+0xba0] ;  /* 0x000ba00001177983 */ /* 0x001f220000300800 */
[----:B------:R-:W-:Y:S02]  /*160f0*/  STL [R1+0xbe4], R20 ;  /* 0x000be41401007387 */ /* 0x000fe40000100800 */
[----:B--2---:R-:W-:-:S05]  /*16100*/  IMAD.X R29, R29, 0x1, R0, P4 ;  /* 0x000000011d1d7824 */ /* 0x004fca00020e0600 */
[----:B------:R0:W-:Y:S01]  /*16110*/  STL [R1+0xbdc], R29 ;  /* 0x000bdc1d01007387 */ /* 0x0001e20000100800 */
[----:B---3--:R-:W-:-:S03]  /*16120*/  IADD3 R28, P4, R28, R3, RZ ;  /* 0x000000031c1c7210 */ /* 0x008fc60007f9e0ff */
[----:B0-----:R-:W2:Y:S04]  /*16130*/  LDL.LU R29, [R1+0xbc4] ;  /* 0x000bc400011d7983 */ /* 0x001ea80000300800 */
[----:B------:R0:W-:Y:S01]  /*16140*/  STL [R1+0xbb0], R28 ;  /* 0x000bb01c01007387 */ /* 0x0001e20000100800 */
[----:B----4-:R-:W-:-:S03]  /*16150*/  IMAD.X R2, R2, 0x1, R0, P3 ;  /* 0x0000000102027824 */ /* 0x010fc600018e0600 */
[----:B0-----:R-:W3:Y:S04]  /*16160*/  LDL.LU R28, [R1+0xb98] ;  /* 0x000b9800011c7983 */ /* 0x001ee80000300800 */
[----:B------:R0:W-:Y:S01]  /*16170*/  STL [R1+0xbd4], R2 ;  /* 0x000bd40201007387 */ /* 0x0001e20000100800 */
[----:B------:R-:W-:-:S03]  /*16180*/  IADD3 R21, P3, R21, R3, RZ ;  /* 0x0000000315157210 */ /* 0x000fc60007f7e0ff */
[----:B0-----:R-:W4:Y:S02]  /*16190*/  LDL.LU R2, [R1+0xbbc] ;  /* 0x000bbc0001027983 */ /* 0x001f240000300800 */
[----:B------:R0:W-:Y:S02]  /*161a0*/  STL [R1+0xba8], R21 ;  /* 0x000ba81501007387 */ /* 0x0001e40000100800 */
[----:B0-----:R-:W4:Y:S01]  /*161b0*/  LDL.LU R21, [R1+0xb90] ;  /* 0x000b900001157983 */ /* 0x001f220000300800 */
[----:B------:R-:W4:Y:S02]  /*161c0*/  LDL.LU R6, [R1+0xbb4] ;  /* 0x000bb40001067983 */ /* 0x000f240000300800 */
[----:B------:R-:W-:Y:S02]  /*161d0*/  IMAD.X R22, R22, 0x1, R0, P2 ;  /* 0x0000000116167824 */ /* 0x000fe400010e0600 */
[----:B------:R-:W4:Y:S01]  /*161e0*/  LDL.LU R17, [R1+0xb88] ;  /* 0x000b880001117983 */ /* 0x000f220000300800 */
[----:B------:R-:W4:Y:S02]  /*161f0*/  LDL.LU R14, [R1+0xbac] ;  /* 0x000bac00010e7983 */ /* 0x000f240000300800 */
[----:B------:R0:W-:Y:S02]  /*16200*/  STL [R1+0xbcc], R22 ;  /* 0x000bcc1601007387 */ /* 0x0001e40000100800 */
        /* <DEDUP_REMOVED lines=18> */
[----:B------:R-:W-:-:S05]  /*16330*/  IADD3 R23, P2, R23, R3, RZ ;  /* 0x0000000317177210 */ /* 0x000fca0007f5e0ff */
[----:B------:R0:W-:Y:S04]  /*16340*/  STL [R1+0xba0], R23 ;  /* 0x000ba01701007387 */ /* 0x0001e80000100800 */
[----:B0-----:R-:W4:Y:S01]  /*16350*/  LDL.LU R23, [R1+0xb38] ;  /* 0x000b380001177983 */ /* 0x001f220000300800 */
        /* <DEDUP_REMOVED lines=15> */
[-C--:B------:R-:W-:Y:S01]  /*16450*/  IADD3 R7, P4, R7, R3.reuse, RZ ;  /* 0x0000000307077210 */ /* 0x080fe20007f9e0ff */
[--C-:B------:R-:W-:Y:S01]  /*16460*/  IMAD.X R13, R13, 0x1, R0.reuse, P3 ;  /* 0x000000010d0d7824 */ /* 0x100fe200018e0600 */
[----:B------:R-:W-:Y:S01]  /*16470*/  STL [R1+0xbb4], R6 ;  /* 0x000bb40601007387 */ /* 0x000fe20000100800 */
[-C--:B------:R-:W-:Y:S01]  /*16480*/  IADD3 R4, P3, R4, R3.reuse, RZ ;  /* 0x0000000304047210 */ /* 0x080fe20007f7e0ff */
[----:B------:R-:W-:Y:S02]  /*16490*/  STL [R1+0xb88], R17 ;  /* 0x000b881101007387 */ /* 0x000fe40000100800 */
        /* <DEDUP_REMOVED lines=22> */
[----:B------:R-:W-:Y:S01]  /*16600*/  IADD3 R16, P3, R16, R3, RZ ;  /* 0x0000000310107210 */ /* 0x000fe20007f7e0ff */
[----:B------:R-:W-:Y:S02]  /*16610*/  STL [R1+0xb58], R26 ;  /* 0x000b581a01007387 */ /* 0x000fe40000100800 */
[--C-:B------:R-:W-:Y:S01]  /*16620*/  IMAD.X R22, R22, 0x1, R0.reuse, P1 ;  /* 0x0000000116167824 */ /* 0x100fe200008e0600 */
[----:B------:R-:W-:Y:S01]  /*16630*/  STL [R1+0xb7c], R27 ;  /* 0x000b7c1b01007387 */ /* 0x000fe20000100800 */
[----:B------:R-:W-:-:S02]  /*16640*/  IMAD.X R15, R15, 0x1, R0, P2 ;  /* 0x000000010f0f7824 */ /* 0x000fc400010e0600 */
[----:B------:R-:W-:Y:S01]  /*16650*/  STL [R1+0xb50], R19 ;  /* 0x000b501301007387 */ /* 0x000fe20000100800 */
[-C--:B------:R-:W-:Y:S01]  /*16660*/  IADD3 R20, P2, R20, R3.reuse, RZ ;  /* 0x0000000314147210 */ /* 0x080fe20007f5e0ff */
[----:B------:R-:W-:Y:S01]  /*16670*/  STL [R1+0xb74], R18 ;  /* 0x000b741201007387 */ /* 0x000fe20000100800 */
[----:B------:R-:W-:Y:S02]  /*16680*/  STL [R1+0xb48], R16 ;  /* 0x000b481001007387 */ /* 0x000fe40000100800 */
[----:B------:R0:W-:Y:S02]  /*16690*/  STL [R1+0xb64], R22 ;  /* 0x000b641601007387 */ /* 0x0001e40000100800 */
[----:B------:R-:W-:Y:S01]  /*166a0*/  STL [R1+0xb6c], R15 ;  /* 0x000b6c0f01007387 */ /* 0x000fe20000100800 */
[----:B------:R-:W-:Y:S01]  /*166b0*/  IADD3 R23, P1, R23, R3, RZ ;  /* 0x0000000317177210 */ /* 0x000fe20007f3e0ff */
[----:B0-----:R-:W4:Y:S01]  /*166c0*/  LDL.LU R22, [R1+0xb4c] ;  /* 0x000b4c0001167983 */ /* 0x001f220000300800 */
[----:B------:R-:W-:Y:S03]  /*166d0*/  STL [R1+0xb40], R20 ;  /* 0x000b401401007387 */ /* 0x000fe60000100800 */
[----:B------:R0:W-:Y:S02]  /*166e0*/  STL [R1+0xb38], R23 ;  /* 0x000b381701007387 */ /* 0x0001e40000100800 */
        /* <DEDUP_REMOVED lines=33> */
[----:B------:R-:W-:-:S05]  /*16900*/  IMAD.X R22, R22, 0x1, R0, P4 ;  /* 0x0000000116167824 */ /* 0x000fca00020e0600 */
[----:B------:R0:W-:Y:S01]  /*16910*/  STL [R1+0xb4c], R22 ;  /* 0x000b4c1601007387 */ /* 0x0001e20000100800 */
[----:B------:R-:W-:-:S03]  /*16920*/  IADD3 R23, P4, R23, R3, RZ ;  /* 0x0000000317177210 */ /* 0x000fc60007f9e0ff */
[----:B0-----:R-:W4:Y:S02]  /*16930*/  LDL.LU R22, [R1+0xae4] ;  /* 0x000ae40001167983 */ /* 0x001f240000300800 */
        /* <DEDUP_REMOVED lines=10> */
[-C--:B------:R-:W-:Y:S01]  /*169e0*/  IADD3 R6, P2, R6, R3.reuse, RZ ;  /* 0x0000000306067210 */ /* 0x080fe20007f5e0ff */
[--C-:B------:R-:W-:Y:S01]  /*169f0*/  IMAD.X R17, R17, 0x1, R0.reuse, P1 ;  /* 0x0000000111117824 */ /* 0x100fe200008e0600 */
[-C--:B------:R-:W-:Y:S01]  /*16a00*/  IADD3 R14, P1, R14, R3.reuse, RZ ;  /* 0x000000030e0e7210 */ /* 0x080fe20007f3e0ff */
[--C-:B------:R-:W-:Y:S01]  /*16a10*/  IMAD.X R7, R7, 0x1, R0.reuse, P6 ;  /* 0x0000000107077824 */ /* 0x100fe200030e0600 */
[-C--:B------:R-:W-:Y:S01]  /*16a20*/  IADD3 R13, P6, R13, R3.reuse, RZ ;  /* 0x000000030d0d7210 */ /* 0x080fe20007fde0ff */
[--C-:B------:R-:W-:Y:S01]  /*16a30*/  IMAD.X R4, R4, 0x1, R0.reuse, P5 ;  /* 0x0000000104047824 */ /* 0x100fe200028e0600 */
[----:B0-----:R-:W4:Y:S01]  /*16a40*/  LDL.LU R2, [R1+0xad4] ;  /* 0x000ad40001027983 */ /* 0x001f220000300800 */
[----:B------:R-:W-:Y:S02]  /*16a50*/  STL [R1+0xb10], R6 ;  /* 0x000b100601007387 */ /* 0x000fe40000100800 */
        /* <DEDUP_REMOVED lines=21> */
[----:B------:R-:W-:Y:S01]  /*16bb0*/  IADD3 R18, P6, R18, R3, RZ ;  /* 0x0000000312127210 */ /* 0x000fe20007fde0ff */
[----:B------:R-:W-:Y:S01]  /*16bc0*/  STL [R1+0xae0], R25 ;  /* 0x000ae01901007387 */ /* 0x000fe20000100800 */
[--C-:B------:R-:W-:Y:S02]  /*16bd0*/  IMAD.X R16, R16, 0x1, R0.reuse, P5 ;  /* 0x0000000110107824 */ /* 0x100fe400028e0600 */
[----:B------:R-:W-:-:S02]  /*16be0*/  IMAD.X R20, R20, 0x1, R0, P4 ;  /* 0x0000000114147824 */ /* 0x000fc400020e0600 */
        /* <DEDUP_REMOVED lines=10> */
[----:B------:R-:W-:-:S02]  /*16c90*/  IMAD.X R22, R22, 0x1, R0, P3 ;  /* 0x0000000116167824 */ /* 0x000fc400018e0600 */
[----:B------:R-:W-:Y:S03]  /*16ca0*/  STL [R1+0xaec], R20 ;  /* 0x000aec1401007387 */ /* 0x000fe60000100800 */
        /* <DEDUP_REMOVED lines=11> */
[----:B0-----:R-:W3:Y:S01]  /*16d60*/  LDL.LU R28, [R1+0xa98] ;  /* 0x000a9800011c7983 */ /* 0x001ee20000300800 */
        /* <DEDUP_REMOVED lines=21> */
[----:B0-----:R-:W4:Y:S01]  /*16ec0*/  LDL.LU R2, [R1+0xa6c] ;  /* 0x000a6c0001027983 */ /* 0x001f220000300800 */
[----:B------:R-:W-:-:S05]  /*16ed0*/  IADD3 R21, P1, R21, R3, RZ ;  /* 0x0000000315157210 */ /* 0x000fca0007f3e0ff */
[----:B------:R0:W-:Y:S04]  /*16ee0*/  STL [R1+0xaa8], R21 ;  /* 0x000aa81501007387 */ /* 0x0001e80000100800 */
[----:B0-----:R-:W4:Y:S01]  /*16ef0*/  LDL.LU R21, [R1+0xa40] ;  /* 0x000a400001157983 */ /* 0x001f220000300800 */
        /* <DEDUP_REMOVED lines=8> */
[-C--:B---3--:R-:W-:Y:S01]  /*16f80*/  IADD3 R28, P5, R28, R3.reuse, RZ ;  /* 0x000000031c1c7210 */ /* 0x088fe20007fbe0ff */
[--C-:B----4-:R-:W-:Y:S02]  /*16f90*/  IMAD.X R6, R6, 0x1, R0.reuse, P4 ;  /* 0x0000000106067824 */ /* 0x110fe400020e0600 */
[----:B0-----:R-:W2:Y:S02]  /*16fa0*/  LDL.LU R29, [R1+0xa5c] ;  /* 0x000a5c00011d7983 */ /* 0x001ea40000300800 */
[----:B------:R0:W-:Y:S01]  /*16fb0*/  STL [R1+0xa98], R28 ;  /* 0x000a981c01007387 */ /* 0x0001e20000100800 */
[-C--:B------:R-:W-:Y:S01]  /*16fc0*/  IADD3 R17, P4, R17, R3.reuse, RZ ;  /* 0x0000000311117210 */ /* 0x080fe20007f9e0ff */
[--C-:B------:R-:W-:Y:S01]  /*16fd0*/  IMAD.X R14, R14, 0x1, R0.reuse, P3 ;  /* 0x000000010e0e7824 */ /* 0x100fe200018e0600 */
[-C--:B------:R-:W-:Y:S01]  /*16fe0*/  IADD3 R7, P3, R7, R3.reuse, RZ ;  /* 0x0000000307077210 */ /* 0x080fe20007f7e0ff */
[--C-:B------:R-:W-:Y:S01]  /*16ff0*/  IMAD.X R13, R13, 0x1, R0.reuse, P2 ;  /* 0x000000010d0d7824 */ /* 0x100fe200010e0600 */
[-C--:B------:R-:W-:Y:S01]  /*17000*/  IADD3 R4, P2, R4, R3.reuse, RZ ;  /* 0x0000000304047210 */ /* 0x080fe20007f5e0ff */
[--C-:B------:R-:W-:Y:S01]  /*17010*/  IMAD.X R12, R12, 0x1, R0.reuse, P1 ;  /* 0x000000010c0c7824 */ /* 0x100fe200008e0600 */
[----:B0-----:R-:W3:Y:S01]  /*17020*/  LDL.LU R28, [R1+0xa30] ;  /* 0x000a3000011c7983 */ /* 0x001ee20000300800 */
[----:B------:R-:W-:Y:S02]  /*17030*/  STL [R1+0xabc], R6 ;  /* 0x000abc0601007387 */ /* 0x000fe40000100800 */
        /* <DEDUP_REMOVED lines=25> */
[----:B------:R-:W-:Y:S02]  /*171d0*/  STL [R1+0xa84], R27 ;  /* 0x000a841b01007387 */ /* 0x000fe40000100800 */
[----:B------:R-:W-:Y:S01]  /*171e0*/  IMAD.X R15, R15, 0x1, R0, P1 ;  /* 0x000000010f0f7824 */ /* 0x000fe200008e0600 */
[----:B------:R-:W-:Y:S01]  /*171f0*/  STL [R1+0xa58], R19 ;  /* 0x000a581301007387 */ /* 0x000fe20000100800 */
[----:B------:R-:W-:Y:S02]  /*17200*/  STL [R1+0xa7c], R18 ;  /* 0x000a7c1201007387 */ /* 0x000fe40000100800 */
[----:B------:R-:W-:Y:S02]  /*17210*/  STL [R1+0xa50], R16 ;  /* 0x000a501001007387 */ /* 0x000fe40000100800 */
[----:B------:R0:W-:Y:S01]  /*17220*/  STL [R1+0xa6c], R2 ;  /* 0x000a6c0201007387 */ /* 0x0001e20000100800 */
[-C--:B------:R-:W-:Y:S01]  /*17230*/  IADD3 R20, P1, R20, R3.reuse, RZ ;  /* 0x0000000314147210 */ /* 0x080fe20007f3e0ff */
[----:B------:R-:W-:Y:S01]  /*17240*/  STL [R1+0xa74], R15 ;  /* 0x000a740f01007387 */ /* 0x000fe20000100800 */
[----:B------:R-:W-:-:S03]  /*17250*/  IADD3 R21, P6, R21, R3, RZ ;  /* 0x0000000315157210 */ /* 0x000fc60007fde0ff */
[----:B0-----:R-:W4:Y:S01]  /*17260*/  LDL.LU R2, [R1+0xa54] ;  /* 0x000a540001027983 */ /* 0x001f220000300800 */
[----:B------:R-:W-:Y:S02]  /*17270*/  STL [R1+0xa48], R20 ;  /* 0x000a481401007387 */ /* 0x000fe40000100800 */
[----:B------:R0:W-:Y:S02]  /*17280*/  STL [R1+0xa40], R21 ;  /* 0x000a401501007387 */ /* 0x0001e40000100800 */
        /* <DEDUP_REMOVED lines=10> */
[----:B0-----:R-:W2:Y:S01]  /*17330*/  LDL.LU R29, [R1+0xa44] ;  /* 0x000a4400011d7983 */ /* 0x001ea20000300800 */
[----:B------:R-:W3:Y:S02]  /*17340*/  LDL.LU R6, [R1+0xa18] ;  /* 0x000a180001067983 */ /* 0x000ee40000300800 */
[----:B------:R-:W3:Y:S02]  /*17350*/  LDL.LU R17, [R1+0xa3c] ;  /* 0x000a3c0001117983 */ /* 0x000ee40000300800 */
[----:B------:R-:W3:Y:S01]  /*17360*/  LDL.LU R14, [R1+0xa10] ;  /* 0x000a1000010e7983 */ /* 0x000ee20000300800 */
[----:B------:R0:W-:Y:S01]  /*17370*/  STL [R1+0xa30], R28 ;  /* 0x000a301c01007387 */ /* 0x0001e20000100800 */
        /* <DEDUP_REMOVED lines=17> */
[----:B0-----:R-:W3:Y:S02]  /*17490*/  LDL.LU R28, [R1+0x9c8] ;  /* 0x0009c800011c7983 */ /* 0x001ee40000300800 */
[----:B----4-:R-:W-:-:S05]  /*174a0*/  IMAD.X R2, R2, 0x1, R0, P3 ;  /* 0x0000000102027824 */ /* 0x010fca00018e0600 */
[----:B------:R0:W-:Y:S01]  /*174b0*/  STL [R1+0xa54], R2 ;  /* 0x000a540201007387 */ /* 0x0001e20000100800 */
[----:B------:R-:W-:-:S03]  /*174c0*/  IADD3 R21, P3, R21, R3, RZ ;  /* 0x0000000315157210 */ /* 0x000fc60007f7e0ff */
[----:B0-----:R-:W4:Y:S02]  /*174d0*/  LDL.LU R2, [R1+0x9ec] ;  /* 0x0009ec0001027983 */ /* 0x001f240000300800 */
        /* <DEDUP_REMOVED lines=8> */
[--C-:B--2---:R-:W-:Y:S01]  /*17560*/  IMAD.X R29, R29, 0x1, R0.reuse, P1 ;  /* 0x000000011d1d7824 */ /* 0x104fe200008e0600 */
[-C--:B---3--:R-:W-:Y:S01]  /*17570*/  IADD3 R6, P1, R6, R3.reuse, RZ ;  /* 0x0000000306067210 */ /* 0x088fe20007f3e0ff */
        /* <DEDUP_REMOVED lines=9> */
[----:B0-----:R-:W2:Y:S01]  /*17610*/  LDL.LU R29, [R1+0x9dc] ;  /* 0x0009dc00011d7983 */ /* 0x001ea20000300800 */
        /* <DEDUP_REMOVED lines=26> */
[-C--:B------:R-:W-:Y:S01]  /*177c0*/  IADD3 R15, P4, R15, R3.reuse, RZ ;  /* 0x000000030f0f7210 */ /* 0x080fe20007f9e0ff */
[----:B------:R-:W-:Y:S02]  /*177d0*/  STL [R1+0xa04], R19 ;  /* 0x000a041301007387 */ /* 0x000fe40000100800 */
[----:B------:R-:W-:Y:S01]  /*177e0*/  STL [R1+0x9d8], R18 ;  /* 0x0009d81201007387 */ /* 0x000fe20000100800 */
[----:B------:R-:W-:Y:S01]  /*177f0*/  STL [R1+0x9fc], R16 ;  /* 0x0009fc1001007387 */ /* 0x000fe20000100800 */
[----:B------:R0:W-:Y:S02]  /*17800*/  STL [R1+0x9c8], R28 ;  /* 0x0009c81c01007387 */ /* 0x0001e40000100800 */
[----:B------:R-:W-:Y:S02]  /*17810*/  STL [R1+0x9d0], R15 ;  /* 0x0009d00f01007387 */ /* 0x000fe40000100800 */
[----:B----4-:R-:W-:Y:S01]  /*17820*/  IMAD.X R2, R2, 0x1, R0, P2 ;  /* 0x0000000102027824 */ /* 0x010fe200010e0600 */
[----:B0-----:R-:W3:Y:S01]  /*17830*/  LDL.LU R28, [R1+0x9b0] ;  /* 0x0009b000011c7983 */ /* 0x001ee20000300800 */
[----:B------:R-:W-:Y:S03]  /*17840*/  STL [R1+0x9f4], R20 ;  /* 0x0009f41401007387 */ /* 0x000fe60000100800 */
        /* <DEDUP_REMOVED lines=11> */
[----:B------:R-:W4:Y:S02]  /*17900*/  LDL.LU R6, [R1+0x9c4] ;  /* 0x0009c40001067983 */ /* 0x000f240000300800 */
[----:B------:R-:W4:Y:S02]  /*17910*/  LDL.LU R17, [R1+0x998] ;  /* 0x0009980001117983 */ /* 0x000f240000300800 */
[----:B------:R-:W4:Y:S02]  /*17920*/  LDL.LU R14, [R1+0x9bc] ;  /* 0x0009bc00010e7983 */ /* 0x000f240000300800 */
[----:B--2---:R-:W-:-:S05]  /*17930*/  IMAD.X R29, R29, 0x1, R0, P6 ;  /* 0x000000011d1d7824 */ /* 0x004fca00030e0600 */
[----:B------:R0:W-:Y:S01]  /*17940*/  STL [R1+0x9dc], R29 ;  /* 0x0009dc1d01007387 */ /* 0x0001e20000100800 */
        /* <DEDUP_REMOVED lines=17> */
[----:B0-----:R-:W2:Y:S01]  /*17a60*/  LDL.LU R29, [R1+0x974] ;  /* 0x00097400011d7983 */ /* 0x001ea20000300800 */
[----:B---3--:R-:W-:-:S05]  /*17a70*/  IADD3 R28, P6, R28, R3, RZ ;  /* 0x000000031c1c7210 */ /* 0x008fca0007fde0ff */
        /* <DEDUP_REMOVED lines=8> */
[----:B------:R-:W-:-:S05]  /*17b00*/  IMAD.X R22, R22, 0x1, R0, P4 ;  /* 0x0000000116167824 */ /* 0x000fca00020e0600 */
[----:B------:R0:W-:Y:S01]  /*17b10*/  STL [R1+0x9cc], R22 ;  /* 0x0009cc1601007387 */ /* 0x0001e20000100800 */
[-C--:B------:R-:W-:Y:S01]  /*17b20*/  IADD3 R23, P4, R23, R3.reuse, RZ ;  /* 0x0000000317177210 */ /* 0x080fe20007f9e0ff */
[--C-:B------:R-:W-:Y:S01]  /*17b30*/  IMAD.X R6, R6, 0x1, R0.reuse, P3 ;  /* 0x0000000106067824 */ /* 0x100fe200018e0600 */
[-C--:B------:R-:W-:Y:S01]  /*17b40*/  IADD3 R17, P3, R17, R3.reuse, RZ ;  /* 0x0000000311117210 */ /* 0x080fe20007f7e0ff */
[----:B0-----:R-:W4:Y:S01]  /*17b50*/  LDL.LU R22, [R1+0x964] ;  /* 0x0009640001167983 */ /* 0x001f220000300800 */
[--C-:B------:R-:W-:Y:S02]  /*17b60*/  IMAD.X R14, R14, 0x1, R0.reuse, P2 ;  /* 0x000000010e0e7824 */ /* 0x100fe400010e0600 */
[----:B------:R0:W-:Y:S02]  /*17b70*/  STL [R1+0x9a0], R23 ;  /* 0x0009a01701007387 */ /* 0x0001e40000100800 */
[----:B0-----:R-:W4:Y:S01]  /*17b80*/  LDL.LU R23, [R1+0x938] ;  /* 0x0009380001177983 */ /* 0x001f220000300800 */
[----:B------:R-:W-:Y:S02]  /*17b90*/  STL [R1+0x9c4], R6 ;  /* 0x0009c40601007387 */ /* 0x000fe40000100800 */
[----:B------:R-:W-:Y:S02]  /*17ba0*/  STL [R1+0x998], R17 ;  /* 0x0009981101007387 */ /* 0x000fe40000100800 */
[----:B------:R-:W-:Y:S01]  /*17bb0*/  STL [R1+0x9bc], R14 ;  /* 0x0009bc0e01007387 */ /* 0x000fe20000100800 */
[-C--:B--2---:R-:W-:Y:S01]  /*17bc0*/  IADD3 R7, P2, R7, R3.reuse, RZ ;  /* 0x0000000307077210 */ /* 0x084fe20007f5e0ff */
[--C-:B------:R-:W-:Y:S01]  /*17bd0*/  IMAD.X R13, R13, 0x1, R0.reuse, P1 ;  /* 0x000000010d0d7824 */ /* 0x100fe200008e0600 */
[-C--:B------:R-:W-:Y:S01]  /*17be0*/  IADD3 R4, P1, R4, R3.reuse, RZ ;  /* 0x0000000304047210 */ /* 0x080fe20007f3e0ff */
[--C-:B------:R-:W-:Y:S01]  /*17bf0*/  IMAD.X R12, R12, 0x1, R0.reuse, P6 ;  /* 0x000000010c0c7824 */ /* 0x100fe200030e0600 */
        /* <DEDUP_REMOVED lines=26> */
[-C--:B------:R-:W-:Y:S01]  /*17da0*/  IADD3 R20, P6, R20, R3.reuse, RZ ;  /* 0x0000000314147210 */ /* 0x080fe20007fde0ff */
[----:B------:R-:W-:Y:S02]  /*17db0*/  STL [R1+0x984], R18 ;  /* 0x0009841201007387 */ /* 0x000fe40000100800 */
[----:B------:R-:W-:Y:S01]  /*17dc0*/  STL [R1+0x958], R16 ;  /* 0x0009581001007387 */ /* 0x000fe20000100800 */
[----:B------:R0:W-:Y:S01]  /*17dd0*/  STL [R1+0x974], R29 ;  /* 0x0009741d01007387 */ /* 0x0001e20000100800 */
[----:B------:R-:W-:Y:S03]  /*17de0*/  STL [R1+0x97c], R15 ;  /* 0x00097c0f01007387 */ /* 0x000fe60000100800 */
[----:B0-----:R-:W2:Y:S01]  /*17df0*/  LDL.LU R29, [R1+0x95c] ;  /* 0x00095c00011d7983 */ /* 0x001ea20000300800 */
[----:B------:R-:W-:Y:S01]  /*17e00*/  STL [R1+0x950], R20 ;  /* 0x0009501401007387 */ /* 0x000fe20000100800 */
        /* <DEDUP_REMOVED lines=36> */
[----:B------:R0:W-:Y:S04]  /*18050*/  STL [R1+0x95c], R29 ;  /* 0x00095c1d01007387 */ /* 0x0001e80000100800 */
        /* <DEDUP_REMOVED lines=71> */
[----:B------:R-:W-:-:S05]  /*184d0*/  IMAD.X R22, R22, 0x1, R0, P5 ;  /* 0x0000000116167824 */ /* 0x000fca00028e0600 */
        /* <DEDUP_REMOVED lines=217> */
[-C--:B---3--:R-:W-:Y:S01]  /*19270*/  IADD3 R28, P2, R28, R3.reuse, RZ ;  /* 0x000000031c1c7210 */ /* 0x088fe20007f5e0ff */
[--C-:B----4-:R-:W-:Y:S01]  /*19280*/  IMAD.X R6, R6, 0x1, R0.reuse, P1 ;  /* 0x0000000106067824 */ /* 0x110fe200008e0600 */
[-C--:B------:R-:W-:Y:S01]  /*19290*/  IADD3 R17, P1, R17, R3.reuse, RZ ;  /* 0x0000000311117210 */ /* 0x080fe20007f3e0ff */
[--C-:B------:R-:W-:Y:S02]  /*192a0*/  IMAD.X R14, R14, 0x1, R0.reuse, P6 ;  /* 0x000000010e0e7824 */ /* 0x100fe400030e0600 */
        /* <DEDUP_REMOVED lines=11> */
[----:B------:R-:W-:Y:S01]  /*19360*/  STL [R1+0x7a0], R7 ;  /* 0x0007a00701007387 */ /* 0x000fe20000100800 */
        /* <DEDUP_REMOVED lines=22> */
[----:B------:R-:W-:Y:S02]  /*194d0*/  STL [R1+0x770], R19 ;  /* 0x0007701301007387 */ /* 0x000fe40000100800 */
[----:B------:R-:W-:Y:S01]  /*194e0*/  STL [R1+0x794], R18 ;  /* 0x0007941201007387 */ /* 0x000fe20000100800 */
[----:B------:R-:W-:Y:S01]  /*194f0*/  STL [R1+0x768], R16 ;  /* 0x0007681001007387 */ /* 0x000fe20000100800 */
[----:B------:R0:W-:Y:S01]  /*19500*/  STL [R1+0x784], R2 ;  /* 0x0007840201007387 */ /* 0x0001e20000100800 */
[-C--:B------:R-:W-:Y:S01]  /*19510*/  IADD3 R20, P4, R20, R3.reuse, RZ ;  /* 0x0000000314147210 */ /* 0x080fe20007f9e0ff */
[----:B------:R-:W-:Y:S01]  /*19520*/  STL [R1+0x78c], R15 ;  /* 0x00078c0f01007387 */ /* 0x000fe20000100800 */
[----:B0-----:R-:W4:Y:S01]  /*19530*/  LDL.LU R2, [R1+0x76c] ;  /* 0x00076c0001027983 */ /* 0x001f220000300800 */
[----:B------:R-:W-:Y:S02]  /*19540*/  IADD3 R21, P3, R21, R3, RZ ;  /* 0x0000000315157210 */ /* 0x000fe40007f7e0ff */
[----:B------:R-:W-:Y:S03]  /*19550*/  STL [R1+0x760], R20 ;  /* 0x0007601401007387 */ /* 0x000fe60000100800 */
        /* <DEDUP_REMOVED lines=11> */
[----:B------:R-:W2:Y:S02]  /*19610*/  LDL.LU R6, [R1+0x730] ;  /* 0x0007300001067983 */ /* 0x000ea40000300800 */
[----:B------:R-:W2:Y:S02]  /*19620*/  LDL.LU R17, [R1+0x754] ;  /* 0x0007540001117983 */ /* 0x000ea40000300800 */
[----:B------:R-:W2:Y:S01]  /*19630*/  LDL.LU R14, [R1+0x728] ;  /* 0x00072800010e7983 */ /* 0x000ea20000300800 */
[----:B---3--:R-:W-:-:S05]  /*19640*/  IADD3 R28, P1, R28, R3, RZ ;  /* 0x000000031c1c7210 */ /* 0x008fca0007f3e0ff */
        /* <DEDUP_REMOVED lines=20> */
[----:B------:R0:W-:Y:S04]  /*19790*/  STL [R1+0x76c], R2 ;  /* 0x00076c0201007387 */ /* 0x0001e80000100800 */
        /* <DEDUP_REMOVED lines=11> */
[-C--:B------:R-:W-:Y:S01]  /*19850*/  IADD3 R6, P4, R6, R3.reuse, RZ ;  /* 0x0000000306067210 */ /* 0x080fe20007f9e0ff */
[--C-:B------:R-:W-:Y:S01]  /*19860*/  IMAD.X R17, R17, 0x1, R0.reuse, P3 ;  /* 0x0000000111117824 */ /* 0x100fe200018e0600 */
[-C--:B------:R-:W-:Y:S02]  /*19870*/  IADD3 R14, P3, R14, R3.reuse, RZ ;  /* 0x000000030e0e7210 */ /* 0x080fe40007f7e0ff */
[----:B------:R0:W-:Y:S01]  /*19880*/  STL [R1+0x75c], R29 ;  /* 0x00075c1d01007387 */ /* 0x0001e20000100800 */
[----:B---3--:R-:W-:Y:S01]  /*19890*/  IMAD.X R7, R7, 0x1, R0, P2 ;  /* 0x0000000107077824 */ /* 0x008fe200010e0600 */
[----:B------:R-:W-:-:S02]  /*198a0*/  IADD3 R13, P2, R13, R3, RZ ;  /* 0x000000030d0d7210 */ /* 0x000fc40007f5e0ff */
[----:B0-----:R-:W2:Y:S01]  /*198b0*/  LDL.LU R29, [R1+0x6f4] ;  /* 0x0006f400011d7983 */ /* 0x001ea20000300800 */
[----:B------:R-:W-:Y:S02]  /*198c0*/  STL [R1+0x730], R6 ;  /* 0x0007300601007387 */ /* 0x000fe40000100800 */
        /* <DEDUP_REMOVED lines=35> */
[----:B0-----:R-:W3:Y:S01]  /*19b00*/  LDL.LU R28, [R1+0x6c8] ;  /* 0x0006c800011c7983 */ /* 0x001ee20000300800 */
[----:B----4-:R-:W-:-:S03]  /*19b10*/  IMAD.X R2, R2, 0x1, R0, P5 ;  /* 0x0000000102027824 */ /* 0x010fc600028e0600 */
[----:B------:R-:W-:Y:S04]  /*19b20*/  STL [R1+0x70c], R20 ;  /* 0x00070c1401007387 */ /* 0x000fe80000100800 */
        /* <DEDUP_REMOVED lines=35> */
[----:B------:R0:W-:Y:S04]  /*19d60*/  STL [R1+0x6c8], R28 ;  /* 0x0006c81c01007387 */ /* 0x0001e80000100800 */
[----:B0-----:R-:W3:Y:S01]  /*19d70*/  LDL.LU R28, [R1+0x660] ;  /* 0x00066000011c7983 */ /* 0x001ee20000300800 */
        /* <DEDUP_REMOVED lines=160> */
[----:B------:R-:W-:Y:S02]  /*1a780*/  IMAD.X R22, R22, 0x1, R0, P2 ;  /* 0x0000000116167824 */ /* 0x000fe400010e0600 */
[----:B------:R-:W4:Y:S02]  /*1a790*/  LDL.LU R6, [R1+0xc78] ;  /* 0x000c780001067983 */ /* 0x000f240000300800 */
[----:B------:R-:W4:Y:S01]  /*1a7a0*/  LDL.LU R17, [R1+0xcc4] ;  /* 0x000cc40001117983 */ /* 0x000f220000300800 */
[----:B------:R-:W4:Y:S01]  /*1a7b0*/  LDL.LU R14, [R1+0xc88] ;  /* 0x000c8800010e7983 */ /* 0x000f220000300800 */
        /* <DEDUP_REMOVED lines=73> */
[----:B------:R0:W-:Y:S01]  /*1ac50*/  STL [R1+0xcd0], R22 ;  /* 0x000cd01601007387 */ /* 0x0001e20000100800 */
[----:B------:R-:W-:Y:S01]  /*1ac60*/  IADD3 R23, P1, R23, R3, RZ ;  /* 0x0000000317177210 */ /* 0x000fe20007f3e0ff */
[----:B------:R-:W-:Y:S04]  /*1ac70*/  STL [R1+0xcc8], R15 ;  /* 0x000cc80f01007387 */ /* 0x000fe80000100800 */
[----:B0-----:R-:W4:Y:S01]  /*1ac80*/  LDL.LU R22, [R1+0xce4] ;  /* 0x000ce40001167983 */ /* 0x001f220000300800 */
[----:B------:R-:W-:Y:S02]  /*1ac90*/  STL [R1+0xd00], R20 ;  /* 0x000d001401007387 */ /* 0x000fe40000100800 */
[----:B------:R0:W-:Y:S02]  /*1aca0*/  STL [R1+0xd0c], R23 ;  /* 0x000d0c1701007387 */ /* 0x0001e40000100800 */
        /* <DEDUP_REMOVED lines=10> */
[----:B------:R-:W-:Y:S01]  /*1ad50*/  IADD3 R21, P5, R21, R3, RZ ;  /* 0x0000000315157210 */ /* 0x000fe20007fbe0ff */
        /* <DEDUP_REMOVED lines=34> */
[--C-:B----4-:R-:W-:Y:S01]  /*1af80*/  IMAD.X R2, R2, 0x1, R0.reuse, P2 ;  /* 0x0000000102027824 */ /* 0x110fe200010e0600 */
        /* <DEDUP_REMOVED lines=9> */
[----:B0-----:R-:W4:Y:S01]  /*1b020*/  LDL.LU R2, [R1+0xd4c] ;  /* 0x000d4c0001027983 */ /* 0x001f220000300800 */
[----:B------:R-:W-:Y:S02]  /*1b030*/  STL [R1+0xd34], R6 ;  /* 0x000d340601007387 */ /* 0x000fe40000100800 */
[----:B------:R-:W-:Y:S02]  /*1b040*/  STL [R1+0xcf8], R17 ;  /* 0x000cf81101007387 */ /* 0x000fe40000100800 */
        /* <DEDUP_REMOVED lines=15> */
[----:B------:R0:W-:Y:S02]  /*1b140*/  STL [R1+0xd5c], R11 ;  /* 0x000d5c0b01007387 */ /* 0x0001e40000100800 */
[--C-:B------:R-:W-:Y:S01]  /*1b150*/  IMAD.X R19, R19, 0x1, R0.reuse, P6 ;  /* 0x0000000113137824 */ /* 0x100fe200030e0600 */
[----:B------:R-:W-:Y:S01]  /*1b160*/  STL [R1+0xd24], R24 ;  /* 0x000d241801007387 */ /* 0x000fe20000100800 */
[-C--:B------:R-:W-:Y:S01]  /*1b170*/  IADD3 R18, P6, R18, R3.reuse, RZ ;  /* 0x0000000312127210 */ /* 0x080fe20007fde0ff */
[----:B------:R-:W-:Y:S02]  /*1b180*/  STL [R1+0xd60], R25 ;  /* 0x000d601901007387 */ /* 0x000fe40000100800 */
[--C-:B------:R-:W-:Y:S01]  /*1b190*/  IMAD.X R16, R16, 0x1, R0.reuse, P5 ;  /* 0x0000000110107824 */ /* 0x100fe200028e0600 */
[----:B------:R-:W-:Y:S01]  /*1b1a0*/  STL [R1+0xd30], R26 ;  /* 0x000d301a01007387 */ /* 0x000fe20000100800 */
[----:B------:R-:W-:Y:S02]  /*1b1b0*/  STL [R1+0xd68], R27 ;  /* 0x000d681b01007387 */ /* 0x000fe40000100800 */
[----:B------:R1:W-:Y:S02]  /*1b1c0*/  STL [R1+0xd38], R19 ;  /* 0x000d381301007387 */ /* 0x0003e40000100800 */
[----:B------:R1:W-:Y:S01]  /*1b1d0*/  STL [R1+0xd74], R18 ;  /* 0x000d741201007387 */ /* 0x0003e20000100800 */
[----:B------:R1:W-:Y:S01]  /*1b1e0*/  STL [R1+0xd2c], R16 ;  /* 0x000d2c1001007387 */ /* 0x0003e20000100800 */
[----:B0-----:R-:W4:Y:S01]  /*1b1f0*/  LDL.LU R11, [R1+0xdac] ;  /* 0x000dac00010b7983 */ /* 0x001f220000300800 */
[-C--:B------:R-:W-:Y:S01]  /*1b200*/  IADD3 R15, P5, R15, R3.reuse, RZ ;  /* 0x000000030f0f7210 */ /* 0x080fe20007fbe0ff */
[----:B------:R-:W-:Y:S01]  /*1b210*/  IMAD.X R20, R20, 0x1, R0, P4 ;  /* 0x0000000114147824 */ /* 0x000fe200020e0600 */
[----:B------:R-:W-:-:S03]  /*1b220*/  IADD3 R21, P4, R21, R3, RZ ;  /* 0x0000000315157210 */ /* 0x000fc60007f9e0ff */
[----:B------:R0:W-:Y:S01]  /*1b230*/  STL [R1+0xd7c], R15 ;  /* 0x000d7c0f01007387 */ /* 0x0001e20000100800 */
[----:B------:R-:W-:Y:S02]  /*1b240*/  STL [R1+0xd44], R20 ;  /* 0x000d441401007387 */ /* 0x000fe40000100800 */
[----:B-1----:R-:W4:Y:S01]  /*1b250*/  LDL.LU R19, [R1+0xdb4] ;  /* 0x000db40001137983 */ /* 0x002f220000300800 */
[----:B------:R-:W-:Y:S04]  /*1b260*/  STL [R1+0xd80], R21 ;  /* 0x000d801501007387 */ /* 0x000fe80000100800 */
[----:B------:R-:W4:Y:S01]  /*1b270*/  LDL.LU R18, [R1+0xdb8] ;  /* 0x000db80001127983 */ /* 0x000f220000300800 */
[----:B------:R-:W-:-:S05]  /*1b280*/  IMAD.X R22, R22, 0x1, R0, P3 ;  /* 0x0000000116167824 */ /* 0x000fca00018e0600 */
[----:B------:R-:W-:Y:S01]  /*1b290*/  STL [R1+0xd50], R22 ;  /* 0x000d501601007387 */ /* 0x000fe20000100800 */
[----:B------:R-:W4:Y:S01]  /*1b2a0*/  LDL.LU R16, [R1+0xdc4] ;  /* 0x000dc40001107983 */ /* 0x000f220000300800 */
[----:B------:R-:W-:-:S05]  /*1b2b0*/  IADD3 R23, P3, R23, R3, RZ ;  /* 0x0000000317177210 */ /* 0x000fca0007f7e0ff */
[----:B------:R-:W-:Y:S01]  /*1b2c0*/  STL [R1+0xd88], R23 ;  /* 0x000d881701007387 */ /* 0x000fe20000100800 */
        /* <DEDUP_REMOVED lines=24> */
[----:B------:R-:W-:Y:S01]  /*1b450*/  IADD3 R11, P1, R11, R3, RZ ;  /* 0x000000030b0b7210 */ /* 0x000fe20007f3e0ff */
[----:B------:R-:W2:Y:S01]  /*1b460*/  LDL.LU R20, [R1+0xdbc] ;  /* 0x000dbc0001147983 */ /* 0x000ea20000300800 */
[----:B------:R-:W2:Y:S02]  /*1b470*/  LDL.LU R21, [R1+0xd94] ;  /* 0x000d940001157983 */ /* 0x000ea40000300800 */
[----:B------:R-:W2:Y:S02]  /*1b480*/  LDL.LU R22, [R1+0xd8c] ;  /* 0x000d8c0001167983 */ /* 0x000ea40000300800 */
[----:B------:R-:W2:Y:S01]  /*1b490*/  LDL.LU R23, [R1+0x5f0] ;  /* 0x0005f00001177983 */ /* 0x000ea20000300800 */
[----:B------:R0:W-:Y:S04]  /*1b4a0*/  STL [R1+0xdac], R11 ;  /* 0x000dac0b01007387 */ /* 0x0001e80000100800 */
[----:B0-----:R0:W5:Y:S01]  /*1b4b0*/  LDL.LU R11, [R1+0xe54] ;  /* 0x000e5400010b7983 */ /* 0x0011620000300800 */
[----:B------:R-:W2:Y:S02]  /*1b4c0*/  LDL.LU R3, [R1+0xd64] ;  /* 0x000d640001037983 */ /* 0x000ea40000300800 */
[----:B--2---:R-:W-:-:S05]  /*1b4d0*/  IMAD.X R3, R3, 0x1, R0, P6 ;  /* 0x0000000103037824 */ /* 0x004fca00030e0600 */
[----:B------:R1:W-:Y:S02]  /*1b4e0*/  STL [R1+0xd64], R3 ;  /* 0x000d640301007387 */ /* 0x0003e40000100800 */
[----:B-1----:R-:W-:-:S04]  /*1b4f0*/  IMAD.MOV.U32 R3, RZ, RZ, c[0x0][0x188] ;  /* 0x00006200ff037624 */ /* 0x002fc800078e00ff */
[----:B------:R-:W-:-:S04]  /*1b500*/  IMAD.SHL.U32 R3, R3, 0x20, RZ ;  /* 0x0000002003037824 */ /* 0x000fc800078e00ff */
[----:B------:R-:W-:-:S05]  /*1b510*/  IMAD.SHL.U32 R3, R3, 0x2, RZ ;  /* 0x0000000203037824 */ /* 0x000fca00078e00ff */
[----:B------:R-:W-:-:S05]  /*1b520*/  IADD3 R19, P6, R19, R3, RZ ;  /* 0x0000000313137210 */ /* 0x000fca0007fde0ff */
[----:B------:R1:W-:Y:S04]  /*1b530*/  STL [R1+0xdb4], R19 ;  /* 0x000db41301007387 */ /* 0x0003e80000100800 */
[----:B-1----:R-:W2:Y:S01]  /*1b540*/  LDL.LU R19, [R1+0xe50] ;  /* 0x000e500001137983 */ /* 0x002ea20000300800 */
        /* <DEDUP_REMOVED lines=28> */
[--C-:B------:R-:W-:Y:S01]  /*1b710*/  IMAD.X R29, R29, 0x1, R0.reuse, P2 ;  /* 0x000000011d1d7824 */ /* 0x100fe200010e0600 */
[----:B---3--:R-:W-:Y:S01]  /*1b720*/  IADD3 R28, P2, R28, UR8, RZ ;  /* 0x000000081c1c7c10 */ /* 0x008fe2000ff5e0ff */
[----:B------:R-:W-:Y:S01]  /*1b730*/  IMAD.X R6, R6, 0x1, R0, P6 ;  /* 0x0000000106067824 */ /* 0x000fe200030e0600 */
[----:B------:R-:W-:-:S02]  /*1b740*/  IADD3 R17, P6, R17, UR8, RZ ;  /* 0x0000000811117c10 */ /* 0x000fc4000ffde0ff */
[----:B------:R1:W-:Y:S01]  /*1b750*/  STL [R1+0xd84], R29 ;  /* 0x000d841d01007387 */ /* 0x0003e20000100800 */
[--C-:B------:R-:W-:Y:S01]  /*1b760*/  IMAD.X R14, R14, 0x1, R0.reuse, P5 ;  /* 0x000000010e0e7824 */ /* 0x100fe200028e0600 */
[----:B------:R-:W-:Y:S01]  /*1b770*/  IADD3 R7, P5, R7, UR8, RZ ;  /* 0x0000000807077c10 */ /* 0x000fe2000ffbe0ff */
[--C-:B------:R-:W-:Y:S01]  /*1b780*/  IMAD.X R13, R13, 0x1, R0.reuse, P4 ;  /* 0x000000010d0d7824 */ /* 0x100fe200020e0600 */
[----:B------:R-:W-:Y:S01]  /*1b790*/  IADD3 R4, P4, R4, UR8, RZ ;  /* 0x0000000804047c10 */ /* 0x000fe2000ff9e0ff */
[----:B-1----:R0:W5:Y:S01]  /*1b7a0*/  LDL.LU R29, [R1+0xe40] ;  /* 0x000e4000011d7983 */ /* 0x0021620000300800 */
[----:B------:R1:W-:Y:S02]  /*1b7b0*/  STL [R1+0xdec], R28 ;  /* 0x000dec1c01007387 */ /* 0x0003e40000100800 */
[----:B------:R-:W-:Y:S01]  /*1b7c0*/  IMAD.X R12, R12, 0x1, R0, P3 ;  /* 0x000000010c0c7824 */ /* 0x000fe200018e0600 */
[----:B------:R-:W-:Y:S02]  /*1b7d0*/  IADD3 R5, P3, R5, UR8, RZ ;  /* 0x0000000805057c10 */ /* 0x000fe4000ff7e0ff */
[----:B------:R-:W-:Y:S01]  /*1b7e0*/  IADD3.X R9, R9, UR5, RZ, P2, !PT ;  /* 0x0000000509097c10 */ /* 0x000fe200097fe4ff */
[----:B-1----:R0:W5:Y:S01]  /*1b7f0*/  LDL.LU R28, [R1+0xe3c] ;  /* 0x000e3c00011c7983 */ /* 0x0021620000300800 */
[----:B------:R-:W-:-:S02]  /*1b800*/  IADD3 R8, P2, R8, UR8, RZ ;  /* 0x0000000808087c10 */ /* 0x000fc4000ff5e0ff */
[----:B------:R-:W-:Y:S02]  /*1b810*/  IADD3.X R26, R26, UR5, RZ, P6, !PT ;  /* 0x000000051a1a7c10 */ /* 0x000fe4000b7fe4ff */
[----:B------:R-:W-:Y:S02]  /*1b820*/  IADD3.X R27, R27, UR5, RZ, P5, !PT ;  /* 0x000000051b1b7c10 */ /* 0x000fe4000affe4ff */
[----:B------:R-:W-:Y:S02]  /*1b830*/  IADD3.X R20, R20, UR5, RZ, P4, !PT ;  /* 0x0000000514147c10 */ /* 0x000fe4000a7fe4ff */
[----:B------:R-:W-:Y:S02]  /*1b840*/  IADD3.X R21, R21, UR5, RZ, P3, !PT ;  /* 0x0000000515157c10 */ /* 0x000fe40009ffe4ff */
[----:B------:R-:W-:Y:S01]  /*1b850*/  IADD3.X R22, R22, UR5, RZ, P2, !PT ;  /* 0x0000000516167c10 */ /* 0x000fe200097fe4ff */
[----:B--2---:R-:W-:Y:S01]  /*1b860*/  IMAD.X R3, R3, 0x1, R0, P1 ;  /* 0x0000000103037824 */ /* 0x004fe200008e0600 */
[----:B----4-:R-:W-:-:S04]  /*1b870*/  IADD3 R2, P1, R2, UR8, RZ ;  /* 0x0000000802027c10 */ /* 0x010fc8000ff3e0ff */
[----:B------:R-:W-:Y:S01]  /*1b880*/  STL [R1+0xd98], R3 ;  /* 0x000d980301007387 */ /* 0x000fe20000100800 */
[----:B------:R1:W-:Y:S02]  /*1b890*/  STL [R1+0xde0], R2 ;  /* 0x000de00201007387 */ /* 0x0003e40000100800 */
[----:B------:R-:W-:Y:S02]  /*1b8a0*/  STL [R1+0xda8], R6 ;  /* 0x000da80601007387 */ /* 0x000fe40000100800 */
[----:B------:R-:W-:Y:S01]  /*1b8b0*/  STL [R1+0xdd8], R17 ;  /* 0x000dd81101007387 */ /* 0x000fe20000100800 */
[----:B------:R-:W-:Y:S01]  /*1b8c0*/  STL [R1+0xdb0], R14 ;  /* 0x000db00e01007387 */ /* 0x000fe20000100800 */
[----:B------:R-:W-:Y:S02]  /*1b8d0*/  STL [R1+0xdd0], R7 ;  /* 0x000dd00701007387 */ /* 0x000fe40000100800 */
[----:B------:R-:W-:Y:S02]  /*1b8e0*/  STL [R1+0xda4], R13 ;  /* 0x000da40d01007387 */ /* 0x000fe40000100800 */
[----:B------:R2:W-:Y:S01]  /*1b8f0*/  STL [R1+0xdc8], R4 ;  /* 0x000dc80401007387 */ /* 0x0005e20000100800 */
[----:B------:R-:W-:Y:S01]  /*1b900*/  IADD3.X R24, R24, UR5, RZ, P1, !PT ;  /* 0x0000000518187c10 */ /* 0x000fe20008ffe4ff */
[----:B------:R-:W-:Y:S01]  /*1b910*/  STL [R1+0xdc0], R12 ;  /* 0x000dc00c01007387 */ /* 0x000fe20000100800 */
[----:B------:R-:W-:Y:S01]  /*1b920*/  IADD3 R25, P1, R25, UR8, RZ ;  /* 0x0000000819197c10 */ /* 0x000fe2000ff3e0ff */
[----:B------:R3:W-:Y:S02]  /*1b930*/  STL [R1+0xda0], R5 ;  /* 0x000da00501007387 */ /* 0x0007e40000100800 */
[----:B------:R0:W-:Y:S01]  /*1b940*/  STL [R1+0xde8], R9 ;  /* 0x000de80901007387 */ /* 0x0001e20000100800 */
[----:B------:R0:W-:Y:S04]  /*1b950*/  STL [R1+0xd90], R8 ;  /* 0x000d900801007387 */ /* 0x0001e80000100800 */
[----:B-1----:R-:W1:Y:S01]  /*1b960*/  S2R R2, SR_TID.X ;  /* 0x0000000000027919 */ /* 0x002e620000002100 */
[----:B------:R0:W-:Y:S02]  /*1b970*/  STL [R1+0xddc], R24 ;  /* 0x000ddc1801007387 */ /* 0x0001e40000100800 */
[----:B------:R0:W-:Y:S02]  /*1b980*/  STL [R1+0x5f4], R25 ;  /* 0x0005f41901007387 */ /* 0x0001e40000100800 */
[----:B------:R0:W-:Y:S02]  /*1b990*/  STL [R1+0xdd4], R26 ;  /* 0x000dd41a01007387 */ /* 0x0001e40000100800 */
[----:B--2---:R-:W-:Y:S01]  /*1b9a0*/  IMAD.MOV.U32 R4, RZ, RZ, R16 ;  /* 0x000000ffff047224 */ /* 0x004fe200078e0010 */
[----:B------:R0:W-:Y:S01]  /*1b9b0*/  STL [R1+0xdcc], R27 ;  /* 0x000dcc1b01007387 */ /* 0x0001e20000100800 */
[----:B------:R-:W-:Y:S01]  /*1b9c0*/  IADD3.X R23, R23, UR5, RZ, P1, !PT ;  /* 0x0000000517177c10 */ /* 0x000fe20008ffe4ff */
[----:B---3--:R-:W-:-:S02]  /*1b9d0*/  IMAD.MOV.U32 R5, RZ, RZ, R19 ;  /* 0x000000ffff057224 */ /* 0x008fc400078e0013 */
[----:B------:R0:W-:Y:S02]  /*1b9e0*/  STL [R1+0xdbc], R20 ;  /* 0x000dbc1401007387 */ /* 0x0001e40000100800 */
[----:B------:R-:W-:Y:S02]  /*1b9f0*/  IMAD.MOV.U32 R6, RZ, RZ, R15 ;  /* 0x000000ffff067224 */ /* 0x000fe400078e000f */
[----:B------:R-:W-:Y:S01]  /*1ba00*/  IMAD.MOV.U32 R7, RZ, RZ, R18 ;  /* 0x000000ffff077224 */ /* 0x000fe200078e0012 */
[----:B------:R0:W-:Y:S01]  /*1ba10*/  STL [R1+0xd94], R21 ;  /* 0x000d941501007387 */ /* 0x0001e20000100800 */
[----:B------:R0:W-:Y:S02]  /*1ba20*/  STL [R1+0xd8c], R22 ;  /* 0x000d8c1601007387 */ /* 0x0001e40000100800 */
[----:B------:R0:W-:Y:S02]  /*1ba30*/  STL.64 [R1+0x2b0], R4 ;  /* 0x0002b00401007387 */ /* 0x0001e40000100a00 */
[----:B------:R0:W-:Y:S01]  /*1ba40*/  STL [R1+0x5f0], R23 ;  /* 0x0005f01701007387 */ /* 0x0001e20000100800 */
[----:B------:R0:W-:Y:S01]  /*1ba50*/  STL.64 [R1+0x2a8], R6 ;  /* 0x0002a80601007387 */ /* 0x0001e20000100a00 */
[----:B------:R-:W-:-:S04]  /*1ba60*/  IMAD.MOV.U32 R3, RZ, RZ, c[0x0][0x188] ;  /* 0x00006200ff037624 */ /* 0x000fc800078e00ff */
[----:B------:R-:W-:Y:S01]  /*1ba70*/  IMAD.SHL.U32 R3, R3, 0x20, RZ ;  /* 0x0000002003037824 */ /* 0x000fe200078e00ff */
[----:B-1----:R-:W-:-:S03]  /*1ba80*/  LOP3.LUT R2, R2, 0x3f, RZ, 0xc0, !PT ;  /* 0x0000003f02027812 */ /* 0x002fc600078ec0ff */
[----:B------:R-:W-:Y:S02]  /*1ba90*/  IMAD.SHL.U32 R3, R3, 0x2, RZ ;  /* 0x0000000203037824 */ /* 0x000fe400078e00ff */
[----:B------:R-:W-:Y:S01]  /*1baa0*/  IMAD.SHL.U32 R2, R2, 0x2, RZ ;  /* 0x0000000202027824 */ /* 0x000fe200078e00ff */
[----:B0-----:R-:W-:Y:S01]  /*1bab0*/  @!P0 CALL.REL.NOINC `(.L_x_2) ;  /* 0x0000001000008944 */ /* 0x001fe20003c00000 */
[----:B------:R-:W-:Y:S05]  /*1bac0*/  BRA `(.L_x_3) ;  /* 0xfffe9d9000007947 */ /* 0x000fea000383ffff */
.L_x_2:
[----:B------:R-:W2:Y:S04]  /*1bad0*/  LDL.LU R22, [R1+0x128] ;  /* 0x0001280001167983 */ /* 0x000ea80000300800 */
[----:B------:R-:W3:Y:S04]  /*1bae0*/  LDL.LU R23, [R1+0x12c] ;  /* 0x00012c0001177983 */ /* 0x000ee80000300800 */
[----:B--2---:R0:W-:Y:S04]  /*1baf0*/  STL [R1+0xedc], R22 ;  /* 0x000edc1601007387 */ /* 0x0041e80000100800 */
[----:B0-----:R-:W2:Y:S04]  /*1bb00*/  LDL.LU R22, [R1+0x1f0] ;  /* 0x0001f00001167983 */ /* 0x001ea80000300800 */
        /* <DEDUP_REMOVED lines=29> */
[----:B------:R-:W2:Y:S01]  /*1bce0*/  LDL.LU R2, [R1+0x108] ;  /* 0x0001080001027983 */ /* 0x000ea20000300800 */
[----:B0----5:R-:W-:-:S03]  /*1bcf0*/  IMAD.MOV.U32 R22, RZ, RZ, R11 ;  /* 0x000000ffff167224 */ /* 0x021fc600078e000b */
        /* <DEDUP_REMOVED lines=34> */
[----:B--2---:R-:W-:Y:S04]  /*1bf20*/  STL [R1+0xf58], R2 ;  /* 0x000f580201007387 */ /* 0x004fe80000100800 */
[----:B------:R-:W2:Y:S04]  /*1bf30*/  LDL.LU R0, [R1+0x11c] ;  /* 0x00011c0001007983 */ /* 0x000ea80000300800 */
[----:B--2---:R0:W-:Y:S04]  /*1bf40*/  STL [R1+0xec8], R0 ;  /* 0x000ec80001007387 */ /* 0x0041e80000100800 */
[----:B0-----:R-:W2:Y:S04]  /*1bf50*/  LDL.LU R0, [R1+0x10c] ;  /* 0x00010c0001007983 */ /* 0x001ea80000300800 */
[----:B--2---:R0:W-:Y:S04]  /*1bf60*/  STL [R1+0xed0], R0 ;  /* 0x000ed00001007387 */ /* 0x0041e80000100800 */
[----:B0-----:R-:W2:Y:S01]  /*1bf70*/  LDL.LU R0, [R1+0xfc] ;  /* 0x0000fc0001007983 */ /* 0x001ea20000300800 */
[----:B------:R-:W-:-:S05]  /*1bf80*/  IMAD.MOV.U32 R2, RZ, RZ, R10 ;  /* 0x000000ffff027224 */ /* 0x000fca00078e000a */
[----:B------:R-:W-:Y:S01]  /*1bf90*/  F2FP.BF16.PACK_AB R22, R2, R22 ;  /* 0x000000160216723e */ /* 0x000fe200000010ff */
[----:B--2---:R0:W-:Y:S04]  /*1bfa0*/  STL [R1+0xed8], R0 ;  /* 0x000ed80001007387 */ /* 0x0041e80000100800 */
[----:B0-----:R-:W2:Y:S04]  /*1bfb0*/  LDL.LU R0, [R1+0xec] ;  /* 0x0000ec0001007983 */ /* 0x001ea80000300800 */
[----:B------:R-:W4:Y:S04]  /*1bfc0*/  LDL.LU R3, [R1+0x118] ;  /* 0x0001180001037983 */ /* 0x000f280000300800 */
[----:B------:R-:W2:Y:S04]  /*1bfd0*/  LDL.LU R28, [R1+0xe4] ;  /* 0x0000e400011c7983 */ /* 0x000ea80000300800 */
        /* <DEDUP_REMOVED lines=24> */
[----:B------:R0:W-:Y:S04]  /*1c160*/  STL [R1+0x9c], R22 ;  /* 0x00009c1601007387 */ /* 0x0001e80000100800 */
[----:B0-----:R-:W2:Y:S02]  /*1c170*/  LDL.LU R22, [R1+0xf54] ;  /* 0x000f540001167983 */ /* 0x001ea40000300800 */
[----:B--2---:R-:W-:-:S02]  /*1c180*/  F2FP.BF16.PACK_AB R22, R2, R22 ;  /* 0x000000160216723e */ /* 0x004fc400000010ff */
        /* <DEDUP_REMOVED lines=58> */
[----:B0-----:R-:W3:Y:S01]  /*1c530*/  LDL.LU R22, [R1+0xedc] ;  /* 0x000edc0001167983 */ /* 0x001ee20000300800 */
[----:B--2---:R-:W-:-:S03]  /*1c540*/  F2FP.BF16.PACK_AB R2, R0, R2 ;  /* 0x000000020002723e */ /* 0x004fc600000010ff */
        /* <DEDUP_REMOVED lines=8> */
[----:B------:R-:W4:Y:S04]  /*1c5d0*/  LDL.LU R0, [R1+0xec8] ;  /* 0x000ec80001007983 */ /* 0x000f280000300800 */
[----:B------:R0:W-:Y:S02]  /*1c5e0*/  STL [R1+0x54], R2 ;  /* 0x0000540201007387 */ /* 0x0001e40000100800 */
[----:B0-----:R-:W-:Y:S02]  /*1c5f0*/  F2FP.BF16.PACK_AB R2, R16, R19 ;  /* 0x000000131002723e */ /* 0x001fe400000010ff */
[----:B----4-:R-:W-:Y:S02]  /*1c600*/  F2FP.BF16.PACK_AB R0, R0, R3 ;  /* 0x000000030000723e */ /* 0x010fe400000010ff */
[----:B------:R-:W-:-:S03]  /*1c610*/  F2FP.BF16.PACK_AB R3, R28, R29 ;  /* 0x0000001d1c03723e */ /* 0x000fc600000010ff */
[----:B------:R0:W-:Y:S04]  /*1c620*/  STL [R1+0x50], R0 ;  /* 0x0000500001007387 */ /* 0x0001e80000100800 */
[----:B------:R1:W-:Y:S04]  /*1c630*/  STL [R1+0x4c], R3 ;  /* 0x00004c0301007387 */ /* 0x0003e80000100800 */
[----:B------:R2:W-:Y:S01]  /*1c640*/  STL [R1+0x48], R2 ;  /* 0x0000480201007387 */ /* 0x0005e20000100800 */
[----:B0-----:R-:W-:Y:S02]  /*1c650*/  F2FP.BF16.PACK_AB R0, R15, R18 ;  /* 0x000000120f00723e */ /* 0x001fe400000010ff */
[----:B-1----:R-:W-:-:S03]  /*1c660*/  F2FP.BF16.PACK_AB R3, R6, R17 ;  /* 0x000000110603723e */ /* 0x002fc600000010ff */
[----:B------:R0:W-:Y:S01]  /*1c670*/  STL [R1+0x44], R0 ;  /* 0x0000440001007387 */ /* 0x0001e20000100800 */
[----:B--2---:R-:W-:-:S03]  /*1c680*/  F2FP.BF16.PACK_AB R2, R14, R7 ;  /* 0x000000070e02723e */ /* 0x004fc600000010ff */
        /* <DEDUP_REMOVED lines=12> */
[----:B------:R-:W-:Y:S04]  /*1c750*/  STL [R1+0x28], R3 ;  /* 0x0000280301007387 */ /* 0x000fe80000100800 */
[----:B------:R-:W-:Y:S04]  /*1c760*/  STL [R1+0x24], R2 ;  /* 0x0000240201007387 */ /* 0x000fe80000100800 */
[----:B------:R-:W2:Y:S01]  /*1c770*/  LDL.LU R7, [R1+0x248] ;  /* 0x0002480001077983 */ /* 0x000ea20000300800 */
[----:B0-----:R-:W-:-:S05]  /*1c780*/  F2FP.BF16.PACK_AB R0, R20, R21 ;  /* 0x000000151400723e */ /* 0x001fca00000010ff */
[----:B------:R-:W-:Y:S04]  /*1c790*/  STL [R1+0x20], R0 ;  /* 0x0000200001007387 */ /* 0x000fe80000100800 */
        /* <DEDUP_REMOVED lines=36> */
[----:B------:R-:W4:Y:S04]  /*1c9e0*/  LDL.LU R4, [R1+0x288] ;  /* 0x0002880001047983 */ /* 0x000f280000300800 */
[----:B----4-:R0:W-:Y:S04]  /*1c9f0*/  STL [R1+0xe7c], R4 ;  /* 0x000e7c0401007387 */ /* 0x0101e80000100800 */
[----:B0-----:R-:W4:Y:S04]  /*1ca00*/  LDL.LU R4, [R1+0x25c] ;  /* 0x00025c0001047983 */ /* 0x001f280000300800 */
[----:B------:R-:W2:Y:S04]  /*1ca10*/  LDL.LU R11, [R1+0x240] ;  /* 0x00024000010b7983 */ /* 0x000ea80000300800 */
[----:B--2---:R0:W-:Y:S04]  /*1ca20*/  STL [R1+0xe78], R11 ;  /* 0x000e780b01007387 */ /* 0x0041e80000100800 */
[----:B0-----:R-:W2:Y:S04]  /*1ca30*/  LDL.LU R11, [R1+0x28c] ;  /* 0x00028c00010b7983 */ /* 0x001ea80000300800 */
        /* <DEDUP_REMOVED lines=30> */
[----:B------:R-:W2:Y:S01]  /*1cc20*/  LDL.LU R16, [R1+0x1b0] ;  /* 0x0001b00001107983 */ /* 0x000ea20000300800 */
[----:B---3--:R-:W-:-:S03]  /*1cc30*/  IMAD.MOV.U32 R6, RZ, RZ, R23 ;  /* 0x000000ffff067224 */ /* 0x008fc600078e0017 */
[----:B--2---:R0:W-:Y:S04]  /*1cc40*/  STL [R1+0xe4c], R16 ;  /* 0x000e4c1001007387 */ /* 0x0041e80000100800 */
[----:B0-----:R-:W2:Y:S04]  /*1cc50*/  LDL.LU R16, [R1+0x194] ;  /* 0x0001940001107983 */ /* 0x001ea80000300800 */
[----:B------:R-:W3:Y:S01]  /*1cc60*/  LDL.LU R23, [R1+0x268] ;  /* 0x0002680001177983 */ /* 0x000ee20000300800 */
[----:B------:R-:W-:-:S03]  /*1cc70*/  IMAD.MOV.U32 R7, RZ, RZ, R22 ;  /* 0x000000ffff077224 */ /* 0x000fc600078e0016 */
[----:B---3--:R0:W-:Y:S04]  /*1cc80*/  STL [R1+0xe48], R23 ;  /* 0x000e481701007387 */ /* 0x0081e80000100800 */
[----:B0-----:R-:W3:Y:S04]  /*1cc90*/  LDL.LU R23, [R1+0x1b4] ;  /* 0x0001b40001177983 */ /* 0x001ee80000300800 */
[----:B------:R-:W2:Y:S04]  /*1cca0*/  LDL.LU R22, [R1+0x1e8] ;  /* 0x0001e80001167983 */ /* 0x000ea80000300800 */
[----:B--2---:R0:W-:Y:S04]  /*1ccb0*/  STL [R1+0xe44], R22 ;  /* 0x000e441601007387 */ /* 0x0041e80000100800 */
[----:B0-----:R-:W2:Y:S04]  /*1ccc0*/  LDL.LU R22, [R1+0x26c] ;  /* 0x00026c0001167983 */ /* 0x001ea80000300800 */
[----:B------:R-:W2:Y:S04]  /*1ccd0*/  LDL.LU R21, [R1+0x158] ;  /* 0x0001580001157983 */ /* 0x000ea80000300800 */
[----:B--2---:R0:W-:Y:S04]  /*1cce0*/  STL [R1+0xe40], R21 ;  /* 0x000e401501007387 */ /* 0x0041e80000100800 */
[----:B0-----:R-:W2:Y:S04]  /*1ccf0*/  LDL.LU R21, [R1+0x1ec] ;  /* 0x0001ec0001157983 */ /* 0x001ea80000300800 */
[----:B------:R-:W2:Y:S01]  /*1cd00*/  LDL.LU R2, [R1+0x2dc] ;  /* 0x0002dc0001027983 */ /* 0x000ea20000300800 */
[----:B------:R-:W-:-:S03]  /*1cd10*/  F2FP.BF16.PACK_AB R7, R6, R7 ;  /* 0x000000070607723e */ /* 0x000fc600000010ff */
[----:B--2---:R0:W-:Y:S04]  /*1cd20*/  STL [R1+0xe3c], R2 ;  /* 0x000e3c0201007387 */ /* 0x0041e80000100800 */
[----:B0-----:R-:W2:Y:S04]  /*1cd30*/  LDL.LU R2, [R1+0x15c] ;  /* 0x00015c0001027983 */ /* 0x001ea80000300800 */
        /* <DEDUP_REMOVED lines=38> */
[----:B------:R0:W-:Y:S04]  /*1cfa0*/  STL [R1], R7 ;  /* 0x0000000701007387 */ /* 0x0001e80000100800 */
[----:B0-----:R-:W2:Y:S02]  /*1cfb0*/  LDL.LU R7, [R1+0xe88] ;  /* 0x000e880001077983 */ /* 0x001ea40000300800 */
[----:B--2---:R-:W-:-:S02]  /*1cfc0*/  F2FP.BF16.PACK_AB R7, R6, R7 ;  /* 0x000000070607723e */ /* 0x004fc400000010ff */
[----:B------:R-:W2:Y:S02]  /*1cfd0*/  LDL.LU R6, [R1+0xe84] ;  /* 0x000e840001067983 */ /* 0x000ea40000300800 */
[----:B--2---:R-:W-:Y:S02]  /*1cfe0*/  F2FP.BF16.PACK_AB R6, R5, R6 ;  /* 0x000000060506723e */ /* 0x004fe400000010ff */
[----:B------:R-:W4:Y:S02]  /*1cff0*/  LDL.LU R5, [R1+0xe80] ;  /* 0x000e800001057983 */ /* 0x000f240000300800 */
[----:B----4-:R-:W-:Y:S02]  /*1d000*/  F2FP.BF16.PACK_AB R5, R4, R5 ;  /* 0x000000050405723e */ /* 0x010fe400000010ff */
[----:B------:R-:W2:Y:S02]  /*1d010*/  LDL.LU R4, [R1+0xe7c] ;  /* 0x000e7c0001047983 */ /* 0x000ea40000300800 */
[----:B--2---:R-:W-:-:S02]  /*1d020*/  F2FP.BF16.PACK_AB R4, R11, R4 ;  /* 0x000000040b04723e */ /* 0x004fc400000010ff */
[----:B------:R-:W2:Y:S02]  /*1d030*/  LDL.LU R11, [R1+0xe78] ;  /* 0x000e7800010b7983 */ /* 0x000ea40000300800 */
[----:B--2---:R-:W-:Y:S02]  /*1d040*/  F2FP.BF16.PACK_AB R11, R10, R11 ;  /* 0x0000000b0a0b723e */ /* 0x004fe400000010ff */
[----:B------:R-:W2:Y:S02]  /*1d050*/  LDL.LU R10, [R1+0xe74] ;  /* 0x000e7400010a7983 */ /* 0x000ea40000300800 */
[----:B--2---:R-:W-:Y:S02]  /*1d060*/  F2FP.BF16.PACK_AB R10, R9, R10 ;  /* 0x0000000a090a723e */ /* 0x004fe400000010ff */
        /* <DEDUP_REMOVED lines=18> */
[----:B------:R-:W3:Y:S02]  /*1d190*/  LDL.LU R16, [R1+0xe4c] ;  /* 0x000e4c0001107983 */ /* 0x000ee40000300800 */
[----:B---3--:R-:W-:-:S02]  /*1d1a0*/  F2FP.BF16.PACK_AB R16, R23, R16 ;  /* 0x000000101710723e */ /* 0x008fc400000010ff */
[----:B------:R-:W2:Y:S02]  /*1d1b0*/  LDL.LU R23, [R1+0xe48] ;  /* 0x000e480001177983 */ /* 0x000ea40000300800 */
[----:B--2---:R-:W-:Y:S02]  /*1d1c0*/  F2FP.BF16.PACK_AB R23, R22, R23 ;  /* 0x000000171617723e */ /* 0x004fe400000010ff */
[----:B------:R-:W2:Y:S02]  /*1d1d0*/  LDL.LU R22, [R1+0xe44] ;  /* 0x000e440001167983 */ /* 0x000ea40000300800 */
[----:B--2---:R-:W-:Y:S02]  /*1d1e0*/  F2FP.BF16.PACK_AB R22, R21, R22 ;  /* 0x000000161516723e */ /* 0x004fe400000010ff */
[----:B------:R-:W2:Y:S02]  /*1d1f0*/  LDL.LU R21, [R1+0xe40] ;  /* 0x000e400001157983 */ /* 0x000ea40000300800 */
[----:B--2---:R-:W-:-:S02]  /*1d200*/  F2FP.BF16.PACK_AB R21, R2, R21 ;  /* 0x000000150215723e */ /* 0x004fc400000010ff */
[----:B------:R-:W2:Y:S01]  /*1d210*/  LDL.LU R2, [R1+0xe3c] ;  /* 0x000e3c0001027983 */ /* 0x000ea20000300800 */
[----:B------:R-:W-:Y:S02]  /*1d220*/  F2FP.BF16.PACK_AB R27, R0, R27 ;  /* 0x0000001b001b723e */ /* 0x000fe400000010ff */
[----:B------:R-:W-:Y:S02]  /*1d230*/  F2FP.BF16.PACK_AB R26, R3, R26 ;  /* 0x0000001a031a723e */ /* 0x000fe400000010ff */
[----:B------:R-:W-:Y:S02]  /*1d240*/  F2FP.BF16.PACK_AB R25, R28, R25 ;  /* 0x000000191c19723e */ /* 0x000fe400000010ff */
[----:B------:R-:W-:Y:S02]  /*1d250*/  F2FP.BF16.PACK_AB R24, R29, R24 ;  /* 0x000000181d18723e */ /* 0x000fe400000010ff */
[----:B--2---:R-:W-:Y:S02]  /*1d260*/  F2FP.BF16.PACK_AB R20, R2, R20 ;  /* 0x000000140214723e */ /* 0x004fe400000010ff */
.L_x_1:
[----:B------:R-:W1:Y:S04]  /*1d270*/  S2R R28, SR_TID.X ;  /* 0x00000000001c7919 */ /* 0x000e680000002100 */
[----:B------:R-:W-:Y:S01]  /*1d280*/  BAR.SYNC.DEFER_BLOCKING 0x0 ;  /* 0x0000000000007b1d */ /* 0x000fe20000010000 */
[----:B01----:R-:W-:-:S02]  /*1d290*/  IMAD.SHL.U32 R0, R28, 0x80, RZ ;  /* 0x000000801c007824 */ /* 0x003fc400078e00ff */
[C---:B------:R-:W-:Y:S02]  /*1d2a0*/  IMAD.SHL.U32 R3, R28.reuse, 0x20, RZ ;  /* 0x000000201c037824 */ /* 0x040fe400078e00ff */
[----:B------:R-:W-:Y:S01]  /*1d2b0*/  IMAD.SHL.U32 R2, R28, 0x4, RZ ;  /* 0x000000041c027824 */ /* 0x000fe200078e00ff */
[----:B------:R-:W-:-:S04]  /*1d2c0*/  LOP3.LUT R0, R0, 0xc00, RZ, 0xc0, !PT ;  /* 0x00000c0000007812 */ /* 0x000fc800078ec0ff */
[----:B------:R-:W-:Y:S02]  /*1d2d0*/  LOP3.LUT R0, R0, 0x60, R3, 0xf8, !PT ;  /* 0x0000006000007812 */ /* 0x000fe400078ef803 */
[----:B------:R-:W2:Y:S02]  /*1d2e0*/  LDL R3, [R1+0xe18] ;  /* 0x000e180001037983 */ /* 0x000ea40000100800 */
[----:B------:R-:W-:Y:S02]  /*1d2f0*/  LOP3.LUT R0, R0, 0x70, R2, 0x78, !PT ;  /* 0x0000007000007812 */ /* 0x000fe400078e7802 */
[----:B------:R-:W3:Y:S01]  /*1d300*/  LDL.LU R2, [R1+0xe38] ;  /* 0x000e380001027983 */ /* 0x000ee20000300800 */
[C---:B------:R-:W-:Y:S02]  /*1d310*/  LOP3.LUT R29, R28.reuse, 0x20, RZ, 0xc0, !PT ;  /* 0x000000201c1d7812 */ /* 0x040fe400078ec0ff */
[----:B------:R-:W-:-:S03]  /*1d320*/  LOP3.LUT R28, R28, 0x3f, RZ, 0xc0, !PT ;  /* 0x0000003f1c1c7812 */ /* 0x000fc600078ec0ff */
[----:B------:R-:W-:-:S05]  /*1d330*/  IMAD R0, R29, 0x8, R0 ;  /* 0x000000081d007824 */ /* 0x000fca00078e0200 */
[----:B------:R-:W-:Y:S04]  /*1d340*/  STS.128 [R0], R24 ;  /* 0x0000001800007388 */ /* 0x000fe80000000c00 */
[----:B------:R-:W-:Y:S04]  /*1d350*/  STS.128 [R0+0x80], R20 ;  /* 0x0000801400007388 */ /* 0x000fe80000000c00 */
[----:B------:R0:W-:Y:S04]  /*1d360*/  STS.128 [R0+0x200], R16 ;  /* 0x0002001000007388 */ /* 0x0001e80000000c00 */
[----:B------:R1:W-:Y:S04]  /*1d370*/  STS.128 [R0+0x280], R12 ;  /* 0x0002800c00007388 */ /* 0x0003e80000000c00 */
[----:B0-----:R-:W4:Y:S04]  /*1d380*/  LDL.LU R16, [R1+0x10] ;  /* 0x0000100001107983 */ /* 0x001f280000300800 */
[----:B------:R-:W4:Y:S04]  /*1d390*/  LDL.LU R17, [R1+0x14] ;  /* 0x0000140001117983 */ /* 0x000f280000300800 */
[----:B------:R-:W4:Y:S04]  /*1d3a0*/  LDL.LU R18, [R1+0x18] ;  /* 0x0000180001127983 */ /* 0x000f280000300800 */
[----:B------:R-:W4:Y:S04]  /*1d3b0*/  LDL.LU R19, [R1+0x1c] ;  /* 0x00001c0001137983 */ /* 0x000f280000300800 */
[----:B------:R-:W-:Y:S06]  /*1d3c0*/  BAR.SYNC.DEFER_BLOCKING 0x0 ;  /* 0x0000000000007b1d */ /* 0x000fec0000010000 */
[----:B-1----:R-:W5:Y:S04]  /*1d3d0*/  LDL.LU R12, [R1] ;  /* 0x00000000010c7983 */ /* 0x002f680000300800 */
[----:B------:R-:W5:Y:S04]  /*1d3e0*/  LDL.LU R13, [R1+0x4] ;  /* 0x00000400010d7983 */ /* 0x000f680000300800 */
[----:B------:R-:W5:Y:S04]  /*1d3f0*/  LDL.LU R14, [R1+0x8] ;  /* 0x00000800010e7983 */ /* 0x000f680000300800 */
[----:B------:R-:W5:Y:S01]  /*1d400*/  LDL.LU R15, [R1+0xc] ;  /* 0x00000c00010f7983 */ /* 0x000f620000300800 */
[----:B--2---:R-:W-:-:S02]  /*1d410*/  IADD3 R3, R3, 0x1, RZ ;  /* 0x0000000103037810 */ /* 0x004fc40007ffe0ff */
[----:B---3--:R-:W-:Y:S01]  /*1d420*/  LOP3.LUT R2, R2, 0xc00, RZ, 0xc0, !PT ;  /* 0x00000c0002027812 */ /* 0x008fe200078ec0ff */
[----:B------:R-:W-:Y:S01]  /*1d430*/  IMAD.MOV.U32 R21, RZ, RZ, c[0x0][0x194] ;  /* 0x00006500ff157624 */ /* 0x000fe200078e00ff */
[----:B------:R-:W-:-:S03]  /*1d440*/  ISETP.GE.AND P2, PT, R3, c[0x0][0x17c], PT ;  /* 0x00005f0003007a0c */ /* 0x000fc60003f46270 */
[----:B------:R-:W-:-:S05]  /*1d450*/  IMAD R28, R28, 0x10, R2 ;  /* 0x000000101c1c7824 */ /* 0x000fca00078e0202 */
[----:B------:R-:W0:Y:S01]  /*1d460*/  LDS.128 R24, [R28] ;  /* 0x000000001c187984 */ /* 0x000e220000000c00 */
[C---:B------:R-:W-:Y:S02]  /*1d470*/  LOP3.LUT R22, R28.reuse, 0x40, RZ, 0x3c, !PT ;  /* 0x000000401c167812 */ /* 0x040fe400078e3cff */
[----:B------:R-:W-:-:S03]  /*1d480*/  LOP3.LUT R29, R28, 0x20, RZ, 0x3c, !PT ;  /* 0x000000201c1d7812 */ /* 0x000fc600078e3cff */
[----:B------:R-:W-:Y:S04]  /*1d490*/  STL [R1+0x130], R22 ;  /* 0x0001301601007387 */ /* 0x000fe80000100800 */
[----:B0-----:R-:W-:Y:S04]  /*1d4a0*/  STL.64 [R1+0xb0], R24 ;  /* 0x0000b01801007387 */ /* 0x001fe80000100a00 */
[----:B------:R-:W-:Y:S04]  /*1d4b0*/  STL.64 [R1+0xb8], R26 ;  /* 0x0000b81a01007387 */ /* 0x000fe80000100a00 */
[----:B------:R-:W0:Y:S01]  /*1d4c0*/  LDS.128 R24, [R29] ;  /* 0x000000001d187984 */ /* 0x000e220000000c00 */
[----:B------:R-:W-:-:S05]  /*1d4d0*/  LOP3.LUT R23, R28, 0x60, RZ, 0x3c, !PT ;  /* 0x000000601c177812 */ /* 0x000fca00078e3cff */
[----:B------:R-:W-:Y:S04]  /*1d4e0*/  STL [R1+0x134], R23 ;  /* 0x0001341701007387 */ /* 0x000fe80000100800 */
[----:B0-----:R-:W-:Y:S04]  /*1d4f0*/  STL.64 [R1+0xd0], R24 ;  /* 0x0000d01801007387 */ /* 0x001fe80000100a00 */
[----:B------:R-:W-:Y:S04]  /*1d500*/  STL.64 [R1+0xd8], R26 ;  /* 0x0000d81a01007387 */ /* 0x000fe80000100a00 */
[----:B------:R-:W0:Y:S04]  /*1d510*/  LDS.128 R24, [R22] ;  /* 0x0000000016187984 */ /* 0x000e280000000c00 */
[----:B0-----:R-:W-:Y:S04]  /*1d520*/  STL.64 [R1+0xf0], R24 ;  /* 0x0000f01801007387 */ /* 0x001fe80000100a00 */
[----:B------:R-:W-:Y:S04]  /*1d530*/  STL.64 [R1+0xf8], R26 ;  /* 0x0000f81a01007387 */ /* 0x000fe80000100a00 */
[----:B------:R-:W0:Y:S04]  /*1d540*/  LDS.128 R24, [R23] ;  /* 0x0000000017187984 */ /* 0x000e280000000c00 */
[----:B------:R-:W-:Y:S06]  /*1d550*/  BAR.SYNC.DEFER_BLOCKING 0x0 ;  /* 0x0000000000007b1d */ /* 0x000fec0000010000 */
[----:B0-----:R0:W-:Y:S04]  /*1d560*/  STL.64 [R1+0x120], R24 ;  /* 0x0001201801007387 */ /* 0x0011e80000100a00 */
[----:B------:R-:W-:Y:S04]  /*1d570*/  STL.64 [R1+0x128], R26 ;  /* 0x0001281a01007387 */ /* 0x000fe80000100a00 */
[----:B0-----:R-:W2:Y:S04]  /*1d580*/  LDL R25, [R1+0xe18] ;  /* 0x000e180001197983 */ /* 0x001ea80000100800 */
[----:B-----5:R0:W-:Y:S04]  /*1d590*/  STS.128 [R0+0x200], R12 ;  /* 0x0002000c00007388 */ /* 0x0201e80000000c00 */
[----:B----4-:R-:W-:Y:S04]  /*1d5a0*/  STS.128 [R0+0x280], R16 ;  /* 0x0002801000007388 */ /* 0x010fe80000000c00 */
[----:B--2---:R1:W-:Y:S04]  /*1d5b0*/  STL [R1+0xfd0], R25 ;  /* 0x000fd01901007387 */ /* 0x0043e80000100800 */
[----:B0-----:R-:W2:Y:S04]  /*1d5c0*/  LDL.LU R12, [R1+0x80] ;  /* 0x00008000010c7983 */ /* 0x001ea80000300800 */
[----:B------:R-:W2:Y:S04]  /*1d5d0*/  LDL.LU R13, [R1+0x84] ;  /* 0x00008400010d7983 */ /* 0x000ea80000300800 */
[----:B------:R-:W3:Y:S04]  /*1d5e0*/  LDL.LU R14, [R1+0x88] ;  /* 0x00008800010e7983 */ /* 0x000ee80000300800 */
[----:B------:R-:W3:Y:S04]  /*1d5f0*/  LDL.LU R15, [R1+0x8c] ;  /* 0x00008c00010f7983 */ /* 0x000ee80000300800 */
[----:B------:R-:W4:Y:S04]  /*1d600*/  LDL.LU R24, [R1+0x60] ;  /* 0x0000600001187983 */ /* 0x000f280000300800 */
[----:B-1----:R-:W4:Y:S04]  /*1d610*/  LDL.LU R25, [R1+0x64] ;  /* 0x0000640001197983 */ /* 0x002f280000300800 */
[----:B------:R-:W5:Y:S04]  /*1d620*/  LDL.LU R26, [R1+0x68] ;  /* 0x00006800011a7983 */ /* 0x000f680000300800 */
[----:B------:R-:W5:Y:S04]  /*1d630*/  LDL.LU R27, [R1+0x6c] ;  /* 0x00006c00011b7983 */ /* 0x000f680000300800 */
[----:B------:R-:W2:Y:S04]  /*1d640*/  LDL.LU R16, [R1+0x20] ;  /* 0x0000200001107983 */ /* 0x000ea80000300800 */
[----:B------:R-:W2:Y:S04]  /*1d650*/  LDL.LU R17, [R1+0x24] ;  /* 0x0000240001117983 */ /* 0x000ea80000300800 */
[----:B------:R-:W2:Y:S04]  /*1d660*/  LDL.LU R18, [R1+0x28] ;  /* 0x0000280001127983 */ /* 0x000ea80000300800 */
[----:B------:R-:W2:Y:S04]  /*1d670*/  LDL.LU R19, [R1+0x2c] ;  /* 0x00002c0001137983 */ /* 0x000ea80000300800 */
[----:B--2---:R-:W-:Y:S04]  /*1d680*/  STL.64 [R1+0x1010], R18 ;  /* 0x0010101201007387 */ /* 0x004fe80000100a00 */
[----:B------:R-:W-:Y:S04]  /*1d690*/  STL.64 [R1+0x1008], R16 ;  /* 0x0010081001007387 */ /* 0x000fe80000100a00 */
[----:B-----5:R-:W-:Y:S04]  /*1d6a0*/  STL.64 [R1+0xfe0], R26 ;  /* 0x000fe01a01007387 */ /* 0x020fe80000100a00 */
[----:B----4-:R0:W-:Y:S04]  /*1d6b0*/  STL.64 [R1+0xfd8], R24 ;  /* 0x000fd81801007387 */ /* 0x0101e80000100a00 */
[----:B0-----:R-:W2:Y:S04]  /*1d6c0*/  LDL.LU R24, [R1+0x50] ;  /* 0x0000500001187983 */ /* 0x001ea80000300800 */
[----:B------:R-:W2:Y:S04]  /*1d6d0*/  LDL.LU R25, [R1+0x54] ;  /* 0x0000540001197983 */ /* 0x000ea80000300800 */
[----:B------:R-:W4:Y:S04]  /*1d6e0*/  LDL.LU R26, [R1+0x58] ;  /* 0x00005800011a7983 */ /* 0x000f280000300800 */
[----:B------:R-:W4:Y:S04]  /*1d6f0*/  LDL.LU R27, [R1+0x5c] ;  /* 0x00005c00011b7983 */ /* 0x000f280000300800 */
[----:B------:R-:W-:Y:S04]  /*1d700*/  STS.128 [R0], R8 ;  /* 0x0000000800007388 */ /* 0x000fe80000000c00 */
[----:B------:R-:W-:Y:S04]  /*1d710*/  STS.128 [R0+0x80], R4 ;  /* 0x0000800400007388 */ /* 0x000fe80000000c00 */
[----:B------:R-:W-:Y:S06]  /*1d720*/  BAR.SYNC.DEFER_BLOCKING 0x0 ;  /* 0x0000000000007b1d */ /* 0x000fec0000010000 */
[----:B------:R-:W0:Y:S04]  /*1d730*/  LDS.128 R16, [R28] ;  /* 0x000000001c107984 */ /* 0x000e280000000c00 */
[----:B----4-:R-:W-:Y:S04]  /*1d740*/  STL.64 [R1+0xff0], R26 ;  /* 0x000ff01a01007387 */ /* 0x010fe80000100a00 */
[----:B--2---:R1:W-:Y:S04]  /*1d750*/  STL.64 [R1+0xfe8], R24 ;  /* 0x000fe81801007387 */ /* 0x0043e80000100a00 */
[----:B-1----:R-:W2:Y:S04]  /*1d760*/  LDL.LU R24, [R1+0x40] ;  /* 0x0000400001187983 */ /* 0x002ea80000300800 */
[----:B------:R-:W2:Y:S04]  /*1d770*/  LDL.LU R25, [R1+0x44] ;  /* 0x0000440001197983 */ /* 0x000ea80000300800 */
[----:B------:R-:W4:Y:S04]  /*1d780*/  LDL.LU R26, [R1+0x48] ;  /* 0x00004800011a7983 */ /* 0x000f280000300800 */
[----:B------:R-:W4:Y:S01]  /*1d790*/  LDL.LU R27, [R1+0x4c] ;  /* 0x00004c00011b7983 */ /* 0x000f220000300800 */
[----:B0-----:R-:W-:-:S02]  /*1d7a0*/  IMAD.MOV.U32 R9, RZ, RZ, R16 ;  /* 0x000000ffff097224 */ /* 0x001fc400078e0010 */
[----:B------:R-:W-:Y:S01]  /*1d7b0*/  IMAD.MOV.U32 R20, RZ, RZ, R18 ;  /* 0x000000ffff147224 */ /* 0x000fe200078e0012 */
[----:B----4-:R-:W-:Y:S04]  /*1d7c0*/  STL.64 [R1+0x1000], R26 ;  /* 0x0010001a01007387 */ /* 0x010fe80000100a00 */
[----:B--2---:R0:W-:Y:S04]  /*1d7d0*/  STL.64 [R1+0xff8], R24 ;  /* 0x000ff81801007387 */ /* 0x0041e80000100a00 */
[----:B0-----:R-:W2:Y:S04]  /*1d7e0*/  LDL.LU R24, [R1+0x30] ;  /* 0x0000300001187983 */ /* 0x001ea80000300800 */
[----:B------:R-:W2:Y:S04]  /*1d7f0*/  LDL.LU R25, [R1+0x34] ;  /* 0x0000340001197983 */ /* 0x000ea80000300800 */
[----:B------:R-:W2:Y:S04]  /*1d800*/  LDL.LU R26, [R1+0x38] ;  /* 0x00003800011a7983 */ /* 0x000ea80000300800 */
[----:B------:R-:W2:Y:S04]  /*1d810*/  LDL.LU R27, [R1+0x3c] ;  /* 0x00003c00011b7983 */ /* 0x000ea80000300800 */
[----:B---3--:R-:W-:Y:S04]  /*1d820*/  STL.64 [R1+0xfc8], R14 ;  /* 0x000fc80e01007387 */ /* 0x008fe80000100a00 */
[----:B------:R0:W-:Y:S04]  /*1d830*/  STL.64 [R1+0xfc0], R12 ;  /* 0x000fc00c01007387 */ /* 0x0001e80000100a00 */
[----:B0-----:R-:W3:Y:S04]  /*1d840*/  LDL.LU R12, [R1+0x70] ;  /* 0x00007000010c7983 */ /* 0x001ee80000300800 */
[----:B------:R-:W3:Y:S04]  /*1d850*/  LDL.LU R13, [R1+0x74] ;  /* 0x00007400010d7983 */ /* 0x000ee80000300800 */
[----:B------:R-:W3:Y:S04]  /*1d860*/  LDL.LU R14, [R1+0x78] ;  /* 0x00007800010e7983 */ /* 0x000ee80000300800 */
[----:B------:R-:W3:Y:S04]  /*1d870*/  LDL.LU R15, [R1+0x7c] ;  /* 0x00007c00010f7983 */ /* 0x000ee80000300800 */
[----:B------:R-:W4:Y:S04]  /*1d880*/  LDL R4, [R1+0xdf4] ;  /* 0x000df40001047983 */ /* 0x000f280000100800 */
[----:B------:R-:W-:Y:S04]  /*1d890*/  STL.64 [R1+0xa0], R16 ;  /* 0x0000a01001007387 */ /* 0x000fe80000100a00 */
[----:B------:R-:W-:Y:S04]  /*1d8a0*/  STL.64 [R1+0xa8], R18 ;  /* 0x0000a81201007387 */ /* 0x000fe80000100a00 */
[----:B------:R-:W0:Y:S04]  /*1d8b0*/  LDS.128 R16, [R29] ;  /* 0x000000001d107984 */ /* 0x000e280000000c00 */
[----:B0-----:R-:W-:Y:S04]  /*1d8c0*/  STL.64 [R1+0xc0], R16 ;  /* 0x0000c01001007387 */ /* 0x001fe80000100a00 */
[----:B------:R-:W-:Y:S04]  /*1d8d0*/  STL.64 [R1+0xc8], R18 ;  /* 0x0000c81201007387 */ /* 0x000fe80000100a00 */
[----:B------:R-:W0:Y:S04]  /*1d8e0*/  LDS.128 R16, [R22] ;  /* 0x0000000016107984 */ /* 0x000e280000000c00 */
[----:B0-----:R-:W-:Y:S04]  /*1d8f0*/  STL.64 [R1+0xe0], R16 ;  /* 0x0000e01001007387 */ /* 0x001fe80000100a00 */
[----:B------:R-:W-:Y:S04]  /*1d900*/  STL.64 [R1+0xe8], R18 ;  /* 0x0000e81201007387 */ /* 0x000fe80000100a00 */
[----:B------:R-:W0:Y:S04]  /*1d910*/  LDS.128 R16, [R23] ;  /* 0x0000000017107984 */ /* 0x000e280000000c00 */
[----:B------:R-:W-:Y:S06]  /*1d920*/  BAR.SYNC.DEFER_BLOCKING 0x0 ;  /* 0x0000000000007b1d */ /* 0x000fec0000010000 */
[----:B0-----:R-:W-:Y:S04]  /*1d930*/  STL.64 [R1+0x110], R16 ;  /* 0x0001101001007387 */ /* 0x001fe80000100a00 */
[----:B------:R0:W-:Y:S04]  /*1d940*/  STL.64 [R1+0x118], R18 ;  /* 0x0001181201007387 */ /* 0x0001e80000100a00 */
[----:B0-----:R-:W5:Y:S04]  /*1d950*/  LDL.LU.64 R18, [R1+0x1010] ;  /* 0x0010100001127983 */ /* 0x001f680000300a00 */
[----:B------:R-:W5:Y:S04]  /*1d960*/  LDL.LU.64 R16, [R1+0x1008] ;  /* 0x0010080001107983 */ /* 0x000f680000300a00 */
[----:B--2---:R-:W-:Y:S04]  /*1d970*/  STS.128 [R0+0x80], R24 ;  /* 0x0000801800007388 */ /* 0x004fe80000000c00 */
[----:B-----5:R0:W-:Y:S04]  /*1d980*/  STS.128 [R0], R16 ;  /* 0x0000001000007388 */ /* 0x0201e80000000c00 */
[----:B0-----:R-:W2:Y:S04]  /*1d990*/  LDL.LU R16, [R1+0x90] ;  /* 0x0000900001107983 */ /* 0x001ea80000300800 */
[----:B------:R-:W2:Y:S04]  /*1d9a0*/  LDL.LU R17, [R1+0x94] ;  /* 0x0000940001117983 */ /* 0x000ea80000300800 */
[----:B------:R-:W2:Y:S04]  /*1d9b0*/  LDL.LU R18, [R1+0x98] ;  /* 0x0000980001127983 */ /* 0x000ea80000300800 */
[----:B------:R-:W2:Y:S04]  /*1d9c0*/  LDL.LU R19, [R1+0x9c] ;  /* 0x00009c0001137983 */ /* 0x000ea80000300800 */
[----:B------:R-:W5:Y:S04]  /*1d9d0*/  LDL.LU.64 R26, [R1+0x1000] ;  /* 0x00100000011a7983 */ /* 0x000f680000300a00 */
[----:B------:R-:W5:Y:S04]  /*1d9e0*/  LDL.LU.64 R24, [R1+0xff8] ;  /* 0x000ff80001187983 */ /* 0x000f680000300a00 */
[----:B-----5:R0:W-:Y:S04]  /*1d9f0*/  STS.128 [R0+0x200], R24 ;  /* 0x0002001800007388 */ /* 0x0201e80000000c00 */
[----:B0-----:R-:W5:Y:S04]  /*1da00*/  LDL.LU.64 R26, [R1+0xff0] ;  /* 0x000ff000011a7983 */ /* 0x001f680000300a00 */
[----:B------:R-:W5:Y:S04]  /*1da10*/  LDL.LU.64 R24, [R1+0xfe8] ;  /* 0x000fe80001187983 */ /* 0x000f680000300a00 */
[----:B-----5:R-:W-:Y:S04]  /*1da20*/  STS.128 [R0+0x280], R24 ;  /* 0x0002801800007388 */ /* 0x020fe80000000c00 */
[----:B------:R-:W-:Y:S06]  /*1da30*/  BAR.SYNC.DEFER_BLOCKING 0x0 ;  /* 0x0000000000007b1d */ /* 0x000fec0000010000 */
[----:B------:R-:W0:Y:S04]  /*1da40*/  LDS.128 R24, [R28] ;  /* 0x000000001c187984 */ /* 0x000e280000000c00 */
[----:B0-----:R-:W-:Y:S04]  /*1da50*/  STL.64 [R1+0x10], R24 ;  /* 0x0000101801007387 */ /* 0x001fe80000100a00 */
[----:B------:R-:W-:Y:S04]  /*1da60*/  STL.64 [R1+0x18], R26 ;  /* 0x0000181a01007387 */ /* 0x000fe80000100a00 */
[----:B------:R-:W0:Y:S04]  /*1da70*/  LDS.128 R24, [R29] ;  /* 0x000000001d187984 */ /* 0x000e280000000c00 */
[----:B------:R-:W5:Y:S04]  /*1da80*/  LDL R2, [R1+0xe1c] ;  /* 0x000e1c0001027983 */ /* 0x000f680000100800 */
        /* <DEDUP_REMOVED lines=10> */
[----:B0-----:R-:W2:Y:S04]  /*1db30*/  LDL.LU.64 R26, [R1+0xfe0] ;  /* 0x000fe000011a7983 */ /* 0x001ea80000300a00 */
[----:B------:R-:W2:Y:S04]  /*1db40*/  LDL.LU.64 R24, [R1+0xfd8] ;  /* 0x000fd80001187983 */ /* 0x000ea80000300a00 */
[----:B---3--:R-:W-:Y:S04]  /*1db50*/  STS.128 [R0+0x80], R12 ;  /* 0x0000800c00007388 */ /* 0x008fe80000000c00 */
[----:B--2---:R0:W-:Y:S04]  /*1db60*/  STS.128 [R0], R24 ;  /* 0x0000001800007388 */ /* 0x0041e80000000c00 */
[----:B0-----:R-:W2:Y:S04]  /*1db70*/  LDL.LU R25, [R1+0xfd0] ;  /* 0x000fd00001197983 */ /* 0x001ea80000300800 */
[----:B------:R-:W3:Y:S04]  /*1db80*/  LDL R27, [R1+0xe20] ;  /* 0x000e2000011b7983 */ /* 0x000ee80000100800 */
[----:B------:R-:W2:Y:S04]  /*1db90*/  LDL.LU.64 R14, [R1+0xfc8] ;  /* 0x000fc800010e7983 */ /* 0x000ea80000300a00 */
[----:B------:R-:W2:Y:S04]  /*1dba0*/  LDL.LU.64 R12, [R1+0xfc0] ;  /* 0x000fc000010c7983 */ /* 0x000ea80000300a00 */
[----:B------:R-:W-:Y:S01]  /*1dbb0*/  STS.128 [R0+0x280], R16 ;  /* 0x0002801000007388 */ /* 0x000fe20000000c00 */
[----:B----4-:R-:W-:-:S03]  /*1dbc0*/  IMAD R3, R4, c[0x0][0x194], RZ ;  /* 0x0000650004037a24 */ /* 0x010fc600078e02ff */
[----:B------:R-:W4:Y:S01]  /*1dbd0*/  LDL R24, [R1+0xe24] ;  /* 0x000e240001187983 */ /* 0x000f220000100800 */
[----:B------:R-:W-:-:S03]  /*1dbe0*/  IMAD R5, R21, 0x40, R3 ;  /* 0x0000004015057824 */ /* 0x000fc600078e0203 */
[----:B------:R-:W3:Y:S01]  /*1dbf0*/  LDL R23, [R1+0xe28] ;  /* 0x000e280001177983 */ /* 0x000ee20000100800 */
[----:B------:R-:W-:Y:S01]  /*1dc00*/  IMAD R8, R21, 0x40, R5 ;  /* 0x0000004015087824 */ /* 0x000fe200078e0205 */
[C---:B------:R-:W-:Y:S02]  /*1dc10*/  LEA R6, P5, R3.reuse, c[0x0][0x170], 0x1 ;  /* 0x00005c0003067a11 */ /* 0x040fe400078a08ff */
[----:B------:R-:W3:Y:S04]  /*1dc20*/  LDL R22, [R1+0xe2c] ;  /* 0x000e2c0001167983 */ /* 0x000ee80000100800 */
[----:B------:R-:W3:Y:S01]  /*1dc30*/  LDL.LU R29, [R1+0x10] ;  /* 0x00001000011d7983 */ /* 0x000ee20000300800 */
[----:B------:R-:W-:-:S03]  /*1dc40*/  LEA.HI.X.SX32 R7, R3, c[0x0][0x174], 0x1, P5 ;  /* 0x00005d0003077a11 */ /* 0x000fc600028f0eff */
[----:B--2---:R0:W-:Y:S04]  /*1dc50*/  STS.128 [R0+0x200], R12 ;  /* 0x0002000c00007388 */ /* 0x0041e80000000c00 */
[----:B------:R-:W-:Y:S06]  /*1dc60*/  BAR.SYNC.DEFER_BLOCKING 0x0 ;  /* 0x0000000000007b1d */ /* 0x000fec0000010000 */
[----:B------:R-:W1:Y:S01]  /*1dc70*/  LDS.128 R12, [R28] ;  /* 0x000000001c0c7984 */ /* 0x000e620000000c00 */
[----:B------:R-:W-:Y:S01]  /*1dc80*/  ISETP.GE.AND P1, PT, R25, c[0x0][0x17c], PT ;  /* 0x00005f0019007a0c */ /* 0x000fe20003f26270 */
[----:B0-----:R-:W-:-:S03]  /*1dc90*/  IMAD R0, R21, 0x40, R8 ;  /* 0x0000004015007824 */ /* 0x001fc600078e0208 */
[----:B-----5:R-:W-:Y:S02]  /*1dca0*/  ISETP.LT.AND P3, PT, R2, c[0x0][0x178], !P1 ;  /* 0x00005e0002007a0c */ /* 0x020fe40004f61270 */
[----:B------:R-:W-:-:S04]  /*1dcb0*/  LEA R2, P4, R8, c[0x0][0x170], 0x1 ;  /* 0x00005c0008027a11 */ /* 0x000fc800078808ff */
[----:B------:R-:W-:Y:S01]  /*1dcc0*/  LEA.HI.X.SX32 R3, R8, c[0x0][0x174], 0x1, P4 ;  /* 0x00005d0008037a11 */ /* 0x000fe200020f0eff */
[----:B-1----:R0:W-:Y:S04]  /*1dcd0*/  STL [R1+0xee0], R13 ;  /* 0x000ee00d01007387 */ /* 0x0021e80000100800 */
[----:B0-----:R-:W2:Y:S04]  /*1dce0*/  LDL R13, [R1+0xe1c] ;  /* 0x000e1c00010d7983 */ /* 0x001ea80000100800 */
[----:B------:R0:W-:Y:S04]  /*1dcf0*/  STL [R1+0xedc], R15 ;  /* 0x000edc0f01007387 */ /* 0x0001e80000100800 */
[----:B------:R-:W5:Y:S04]  /*1dd00*/  LDL R21, [R1+0xb0] ;  /* 0x0000b00001157983 */ /* 0x000f680000100800 */
[----:B------:R-:W2:Y:S01]  /*1dd10*/  LDL R8, [R1+0xb8] ;  /* 0x0000b80001087983 */ /* 0x000ea20000100800 */
[----:B------:R-:W-:-:S02]  /*1dd20*/  ISETP.GE.AND P0, PT, R4, c[0x0][0x178], PT ;  /* 0x00005e0004007a0c */ /* 0x000fc40003f06270 */
[----:B------:R-:W-:Y:S01]  /*1dd30*/  LEA R4, P6, R5, c[0x0][0x170], 0x1 ;  /* 0x00005c0005047a11 */ /* 0x000fe200078c08ff */
[C---:B------:R-:W-:Y:S01]  /*1dd40*/  IMAD R26, R25.reuse, c[0x0][0x198], RZ ;  /* 0x00006600191a7a24 */ /* 0x040fe200078e02ff */
[----:B------:R-:W-:Y:S01]  /*1dd50*/  ISETP.LT.AND P0, PT, R25, c[0x0][0x17c], !P0 ;  /* 0x00005f0019007a0c */ /* 0x000fe20004701270 */
[----:B0-----:R-:W4:Y:S01]  /*1dd60*/  LDL R15, [R1+0xdf4] ;  /* 0x000df400010f7983 */ /* 0x001f220000100800 */
[----:B------:R-:W-:Y:S01]  /*1dd70*/  LEA.HI.X.SX32 R5, R5, c[0x0][0x174], 0x1, P6 ;  /* 0x00005d0005057a11 */ /* 0x000fe200030f0eff */
[----:B------:R-:W-:Y:S01]  /*1dd80*/  IMAD.WIDE R10, R26, 0x2, R6 ;  /* 0x000000021a0a7825 */ /* 0x000fe200078e0206 */
[----:B---3--:R-:W-:-:S03]  /*1dd90*/  ISETP.LT.AND P5, PT, R27, c[0x0][0x178], !P1 ;  /* 0x00005e001b007a0c */ /* 0x008fc60004fa1270 */
[----:B------:R-:W-:-:S04]  /*1dda0*/  IMAD.WIDE R16, R26, 0x2, R4 ;  /* 0x000000021a107825 */ /* 0x000fc800078e0204 */
[----:B------:R-:W-:Y:S01]  /*1ddb0*/  IMAD.WIDE R18, R26, 0x2, R2 ;  /* 0x000000021a127825 */ /* 0x000fe200078e0202 */
[----:B------:R-:W-:Y:S01]  /*1ddc0*/  ISETP.LT.AND P4, PT, R23, c[0x0][0x178], !P1 ;  /* 0x00005e0017007a0c */ /* 0x000fe20004f81270 */
[----:B-----5:R0:W-:Y:S04]  /*1ddd0*/  @P0 STG.E.U16 [R10.64], R21 ;  /* 0x000000150a000986 */ /* 0x0201e8000c101506 */
[----:B--2---:R1:W-:Y:S01]  /*1dde0*/  @P3 STG.E.U16 [R16.64], R8 ;  /* 0x0000000810003986 */ /* 0x0043e2000c101506 */
[----:B----4-:R-:W-:Y:S01]  /*1ddf0*/  ISETP.LT.AND P3, PT, R24, c[0x0][0x178], !P1 ;  /* 0x00005e0018007a0c */ /* 0x010fe20004f61270 */
[----:B0-----:R-:W-:Y:S02]  /*1de00*/  IMAD.MOV.U32 R21, RZ, RZ, c[0x0][0x194] ;  /* 0x00006500ff157624 */ /* 0x001fe400078e00ff */
[----:B------:R0:W-:Y:S01]  /*1de10*/  @P5 STG.E.U16 [R18.64], R9 ;  /* 0x0000000912005986 */ /* 0x0001e2000c101506 */
[----:B-1----:R-:W-:Y:S01]  /*1de20*/  LEA R8, P0, R0, c[0x0][0x170], 0x1 ;  /* 0x00005c0000087a11 */ /* 0x002fe200078008ff */
[----:B------:R-:W-:Y:S01]  /*1de30*/  IMAD R16, R21, 0x40, R0 ;  /* 0x0000004015107824 */ /* 0x000fe200078e0200 */
[----:B------:R-:W-:-:S02]  /*1de40*/  IADD3 R17, R25, 0x2, RZ ;  /* 0x0000000219117810 */ /* 0x000fc40007ffe0ff */
[----:B0-----:R-:W-:Y:S01]  /*1de50*/  LEA.HI.X.SX32 R9, R0, c[0x0][0x174], 0x1, P0 ;  /* 0x00005d0000097a11 */ /* 0x001fe200000f0eff */
[C---:B------:R-:W-:Y:S01]  /*1de60*/  IMAD R0, R21.reuse, 0x40, R16 ;  /* 0x0000004015007824 */ /* 0x040fe200078e0210 */
[----:B------:R-:W-:Y:S01]  /*1de70*/  LEA R24, P0, R16, c[0x0][0x170], 0x1 ;  /* 0x00005c0010187a11 */ /* 0x000fe200078008ff */
[----:B------:R-:W2:Y:S01]  /*1de80*/  LDL.LU R19, [R1+0xb0] ;  /* 0x0000b00001137983 */ /* 0x000ea20000300800 */
[----:B------:R-:W-:Y:S01]  /*1de90*/  ISETP.LT.AND P5, PT, R22, c[0x0][0x178], !P1 ;  /* 0x00005e0016007a0c */ /* 0x000fe20004fa1270 */
[----:B------:R-:W-:Y:S01]  /*1dea0*/  IMAD.WIDE R10, R26, 0x2, R8 ;  /* 0x000000021a0a7825 */ /* 0x000fe200078e0208 */
[----:B------:R-:W-:Y:S02]  /*1deb0*/  LEA.HI.X.SX32 R25, R16, c[0x0][0x174], 0x1, P0 ;  /* 0x00005d0010197a11 */ /* 0x000fe400000f0eff */
[C---:B------:R-:W-:Y:S01]  /*1dec0*/  LEA R22, P6, R0.reuse, c[0x0][0x170], 0x1 ;  /* 0x00005c0000167a11 */ /* 0x040fe200078c08ff */
[----:B------:R-:W-:Y:S01]  /*1ded0*/  IMAD R18, R21, 0x40, R0 ;  /* 0x0000004015127824 */ /* 0x000fe200078e0200 */
[----:B------:R0:W-:Y:S02]  /*1dee0*/  @P3 STG.E.U16 [R10.64], R20 ;  /* 0x000000140a003986 */ /* 0x0001e4000c101506 */
[----:B------:R-:W-:-:S02]  /*1def0*/  LEA.HI.X.SX32 R23, R0, c[0x0][0x174], 0x1, P6 ;  /* 0x00005d0000177a11 */ /* 0x000fc400030f0eff */
[----:B------:R-:W3:Y:S01]  /*1df00*/  LDL R0, [R1+0xe34] ;  /* 0x000e340001007983 */ /* 0x000ee20000100800 */
[----:B0-----:R-:W-:-:S05]  /*1df10*/  IMAD.WIDE R10, R26, 0x2, R24 ;  /* 0x000000021a0a7825 */ /* 0x001fca00078e0218 */
[----:B------:R0:W-:Y:S04]  /*1df20*/  @P4 STG.E.U16 [R10.64], R29 ;  /* 0x0000001d0a004986 */ /* 0x0001e8000c101506 */
[----:B0-----:R-:W4:Y:S01]  /*1df30*/  LDL R11, [R1+0x18] ;  /* 0x00001800010b7983 */ /* 0x001f220000100800 */
[----:B------:R-:W-:Y:S01]  /*1df40*/  ISETP.GE.AND P0, PT, R17, c[0x0][0x17c], PT ;  /* 0x00005f0011007a0c */ /* 0x000fe20003f06270 */
[----:B------:R-:W-:Y:S01]  /*1df50*/  IMAD.WIDE R16, R26, 0x2, R22 ;  /* 0x000000021a107825 */ /* 0x000fe200078e0216 */
[----:B------:R-:W-:Y:S02]  /*1df60*/  LEA R20, P6, R18, c[0x0][0x170], 0x1 ;  /* 0x00005c0012147a11 */ /* 0x000fe400078c08ff */
[----:B---3--:R-:W-:Y:S01]  /*1df70*/  ISETP.LT.AND P3, PT, R0, c[0x0][0x178], !P1 ;  /* 0x00005e0000007a0c */ /* 0x008fe20004f61270 */
[----:B------:R-:W-:Y:S01]  /*1df80*/  IMAD R0, R21, 0x40, R18 ;  /* 0x0000004015007824 */ /* 0x000fe200078e0212 */
[----:B------:R-:W-:-:S02]  /*1df90*/  LEA.HI.X.SX32 R21, R18, c[0x0][0x174], 0x1, P6 ;  /* 0x00005d0012157a11 */ /* 0x000fc400030f0eff */
[----:B------:R-:W3:Y:S04]  /*1dfa0*/  LDL R18, [R1+0xe30] ;  /* 0x000e300001127983 */ /* 0x000ee80000100800 */
[----:B----4-:R0:W-:Y:S01]  /*1dfb0*/  @P5 STG.E.U16 [R16.64], R11 ;  /* 0x0000000b10005986 */ /* 0x0101e2000c101506 */
[----:B------:R-:W-:Y:S01]  /*1dfc0*/  LEA R10, P5, R0, c[0x0][0x170], 0x1 ;  /* 0x00005c00000a7a11 */ /* 0x000fe200078a08ff */
[----:B0-----:R-:W-:-:S03]  /*1dfd0*/  IMAD.WIDE R16, R26, 0x2, R20 ;  /* 0x000000021a107825 */ /* 0x001fc600078e0214 */
[----:B------:R-:W-:Y:S02]  /*1dfe0*/  LEA.HI.X.SX32 R11, R0, c[0x0][0x174], 0x1, P5 ;  /* 0x00005d00000b7a11 */ /* 0x000fe400028f0eff */
[C---:B------:R-:W-:Y:S01]  /*1dff0*/  IADD3 R0, R26.reuse, c[0x0][0x198], RZ ;  /* 0x000066001a007a10 */ /* 0x040fe20007ffe0ff */
[----:B------:R0:W-:Y:S02]  /*1e000*/  @P3 STG.E.U16 [R16.64], R12 ;  /* 0x0000000c10003986 */ /* 0x0001e4000c101506 */
[----:B0-----:R-:W-:Y:S02]  /*1e010*/  IMAD.WIDE R16, R26, 0x2, R10 ;  /* 0x000000021a107825 */ /* 0x001fe400078e020a */
[----:B------:R-:W4:Y:S01]  /*1e020*/  LDL.LU R26, [R1+0xb8] ;  /* 0x0000b800011a7983 */ /* 0x000f220000300800 */
[----:B--2---:R-:W-:-:S03]  /*1e030*/  PRMT R28, R19, 0x7632, R28 ;  /* 0x00007632131c7816 */ /* 0x004fc6000000001c */
[----:B------:R0:W-:Y:S01]  /*1e040*/  STL.64 [R1+0xfb0], R6 ;  /* 0x000fb00601007387 */ /* 0x0001e20000100a00 */
[----:B------:R-:W-:Y:S02]  /*1e050*/  ISETP.LT.AND P3, PT, R27, c[0x0][0x178], !P2 ;  /* 0x00005e001b007a0c */ /* 0x000fe40005761270 */
[----:B---3--:R-:W-:Y:S01]  /*1e060*/  ISETP.LT.AND P1, PT, R18, c[0x0][0x178], !P1 ;  /* 0x00005e0012007a0c */ /* 0x008fe20004f21270 */
[----:B------:R-:W-:Y:S02]  /*1e070*/  IMAD.WIDE R18, R0, 0x2, R6 ;  /* 0x0000000200127825 */ /* 0x000fe400078e0206 */
[----:B0-----:R-:W2:Y:S04]  /*1e080*/  LDL.LU R6, [R1+0xa8] ;  /* 0x0000a80001067983 */ /* 0x001ea80000300800 */
[----:B------:R-:W3:Y:S04]  /*1e090*/  LDL.LU R7, [R1+0x18] ;  /* 0x0000180001077983 */ /* 0x000ee80000300800 */
[----:B------:R-:W-:Y:S04]  /*1e0a0*/  STL.64 [R1+0xfa8], R4 ;  /* 0x000fa80401007387 */ /* 0x000fe80000100a00 */
[----:B------:R0:W-:Y:S02]  /*1e0b0*/  @P1 STG.E.U16 [R16.64], R14 ;  /* 0x0000000e10001986 */ /* 0x0001e4000c101506 */
[----:B0-----:R-:W-:-:S02]  /*1e0c0*/  PRMT R14, R29, 0x7632, R14 ;  /* 0x000076321d0e7816 */ /* 0x001fc4000000000e */
[----:B----4-:R-:W-:Y:S01]  /*1e0d0*/  PRMT R12, R26, 0x7632, R12 ;  /* 0x000076321a0c7816 */ /* 0x010fe2000000000c */
[----:B------:R-:W-:Y:S02]  /*1e0e0*/  IMAD.WIDE R26, R0, 0x2, R4 ;  /* 0x00000002001a7825 */ /* 0x000fe400078e0204 */
[----:B------:R-:W4:Y:S04]  /*1e0f0*/  LDL.LU R4, [R1+0xa0] ;  /* 0x0000a00001047983 */ /* 0x000f280000300800 */
[----:B------:R-:W5:Y:S04]  /*1e100*/  LDL R5, [R1+0xe2c] ;  /* 0x000e2c0001057983 */ /* 0x000f680000100800 */
[----:B------:R-:W3:Y:S04]  /*1e110*/  LDL R16, [R1+0xe24] ;  /* 0x000e240001107983 */ /* 0x000ee80000100800 */
[----:B------:R-:W3:Y:S04]  /*1e120*/  LDL R17, [R1+0xe28] ;  /* 0x000e280001117983 */ /* 0x000ee80000100800 */
[----:B------:R-:W3:Y:S01]  /*1e130*/  LDL.LU R29, [R1+0xfb8] ;  /* 0x000fb800011d7983 */ /* 0x000ee20000300800 */
[----:B------:R-:W-:-:S02]  /*1e140*/  ISETP.LT.AND P4, PT, R15, c[0x0][0x178], !P2 ;  /* 0x00005e000f007a0c */ /* 0x000fc40005781270 */
[----:B------:R-:W-:-:S11]  /*1e150*/  ISETP.LT.AND P5, PT, R13, c[0x0][0x178], !P2 ;  /* 0x00005e000d007a0c */ /* 0x000fd600057a1270 */
[----:B------:R-:W-:Y:S04]  /*1e160*/  @P4 STG.E.U16 [R18.64], R28 ;  /* 0x0000001c12004986 */ /* 0x000fe8000c101506 */
[----:B------:R0:W-:Y:S02]  /*1e170*/  @P5 STG.E.U16 [R26.64], R12 ;  /* 0x0000000c1a005986 */ /* 0x0001e4000c101506 */
[----:B0-----:R-:W-:-:S04]  /*1e180*/  IMAD.WIDE R26, R0, 0x2, R2 ;  /* 0x00000002001a7825 */ /* 0x001fc800078e0202 */
[----:B------:R-:W-:Y:S01]  /*1e190*/  IMAD.WIDE R18, R0, 0x2, R24 ;  /* 0x0000000200127825 */ /* 0x000fe200078e0218 */
[----:B------:R-:W-:Y:S04]  /*1e1a0*/  STL [R1+0xfa4], R9 ;  /* 0x000fa40901007387 */ /* 0x000fe80000100800 */
[----:B------:R0:W-:Y:S04]  /*1e1b0*/  STL [R1+0xfa0], R25 ;  /* 0x000fa01901007387 */ /* 0x0001e80000100800 */
[----:B0-----:R-:W3:Y:S01]  /*1e1c0*/  LDL R25, [R1+0xd8] ;  /* 0x0000d80001197983 */ /* 0x001ee20000100800 */
[----:B--2---:R-:W-:-:S02]  /*1e1d0*/  PRMT R28, R6, 0x7632, R28 ;  /* 0x00007632061c7816 */ /* 0x004fc4000000001c */
[----:B----4-:R-:W-:Y:S02]  /*1e1e0*/  PRMT R12, R4, 0x7632, R12 ;  /* 0x00007632040c7816 */ /* 0x010fe4000000000c */
[----:B-----5:R-:W-:-:S03]  /*1e1f0*/  ISETP.LT.AND P5, PT, R5, c[0x0][0x178], !P2 ;  /* 0x00005e0005007a0c */ /* 0x020fc600057a1270 */
[----:B------:R3:W-:Y:S02]  /*1e200*/  @P3 STG.E.U16 [R26.64], R12 ;  /* 0x0000000c1a003986 */ /* 0x0007e4000c101506 */
[----:B---3--:R-:W-:Y:S02]  /*1e210*/  PRMT R12, R7, 0x7632, R12 ;  /* 0x00007632070c7816 */ /* 0x008fe4000000000c */
[----:B------:R-:W0:Y:S01]  /*1e220*/  LDS.128 R4, [R29] ;  /* 0x000000001d047984 */ /* 0x000e220000000c00 */
[----:B------:R-:W-:Y:S02]  /*1e230*/  ISETP.LT.AND P1, PT, R16, c[0x0][0x178], !P2 ;  /* 0x00005e0010007a0c */ /* 0x000fe40005721270 */
[----:B------:R-:W-:Y:S01]  /*1e240*/  ISETP.LT.AND P4, PT, R17, c[0x0][0x178], !P2 ;  /* 0x00005e0011007a0c */ /* 0x000fe20005781270 */
[C---:B------:R-:W-:Y:S02]  /*1e250*/  IMAD.WIDE R16, R0.reuse, 0x2, R8 ;  /* 0x0000000200107825 */ /* 0x040fe400078e0208 */
[----:B------:R-:W2:Y:S08]  /*1e260*/  LDL R9, [R1+0xd0] ;  /* 0x0000d00001097983 */ /* 0x000eb00000100800 */
[----:B------:R1:W-:Y:S04]  /*1e270*/  @P1 STG.E.U16 [R16.64], R28 ;  /* 0x0000001c10001986 */ /* 0x0003e8000c101506 */
[----:B------:R3:W-:Y:S01]  /*1e280*/  @P4 STG.E.U16 [R18.64], R14 ;  /* 0x0000000e12004986 */ /* 0x0007e2000c101506 */
[----:B------:R-:W-:-:S03]  /*1e290*/  IMAD.WIDE R26, R0, 0x2, R22 ;  /* 0x00000002001a7825 */ /* 0x000fc600078e0216 */
[----:B-1----:R-:W4:Y:S04]  /*1e2a0*/  LDL R16, [R1+0xe18] ;  /* 0x000e180001107983 */ /* 0x002f280000100800 */
[----:B---3--:R-:W3:Y:S04]  /*1e2b0*/  LDL R18, [R1+0xe34] ;  /* 0x000e340001127983 */ /* 0x008ee80000100800 */
[----:B------:R-:W5:Y:S04]  /*1e2c0*/  LDL R19, [R1+0xe30] ;  /* 0x000e300001137983 */ /* 0x000f680000100800 */
[----:B------:R-:W2:Y:S04]  /*1e2d0*/  LDL R17, [R1+0xe20] ;  /* 0x000e200001117983 */ /* 0x000ea80000100800 */
[----:B0-----:R-:W-:Y:S04]  /*1e2e0*/  STL.64 [R1+0x20], R4 ;  /* 0x0000200401007387 */ /* 0x001fe80000100a00 */
[----:B------:R0:W-:Y:S04]  /*1e2f0*/  STL.64 [R1+0x28], R6 ;  /* 0x0000280601007387 */ /* 0x0001e80000100a00 */
[----:B------:R1:W-:Y:S04]  /*1e300*/  @P5 STG.E.U16 [R26.64], R12 ;  /* 0x0000000c1a005986 */ /* 0x0003e8000c101506 */
[----:B0-----:R-:W2:Y:S04]  /*1e310*/  LDL.LU.64 R6, [R1+0xfb0] ;  /* 0x000fb00001067983 */ /* 0x001ea80000300a00 */
[----:B------:R-:W2:Y:S04]  /*1e320*/  LDL.LU.64 R4, [R1+0xfa8] ;  /* 0x000fa80001047983 */ /* 0x000ea80000300a00 */
[----:B------:R0:W-:Y:S04]  /*1e330*/  STL [R1+0xf98], R29 ;  /* 0x000f981d01007387 */ /* 0x0001e80000100800 */
[----:B-1----:R-:W2:Y:S04]  /*1e340*/  LDL R27, [R1+0xe24] ;  /* 0x000e2400011b7983 */ /* 0x002ea80000100800 */
[----:B0-----:R-:W2:Y:S01]  /*1e350*/  LDL R29, [R1+0x28] ;  /* 0x00002800011d7983 */ /* 0x001ea20000100800 */
[----:B------:R-:W-:-:S02]  /*1e360*/  ISETP.LT.AND P5, PT, R15, c[0x0][0x178], !P0 ;  /* 0x00005e000f007a0c */ /* 0x000fc400047a1270 */
[----:B------:R-:W-:Y:S02]  /*1e370*/  PRMT R26, R12, 0x7632, R26 ;  /* 0x000076320c1a7816 */ /* 0x000fe4000000001a */
[----:B------:R-:W-:Y:S02]  /*1e380*/  PRMT R28, R14, 0x7632, R28 ;  /* 0x000076320e1c7816 */ /* 0x000fe4000000001c */
[----:B------:R-:W-:Y:S02]  /*1e390*/  ISETP.LT.AND P4, PT, R13, c[0x0][0x178], !P0 ;  /* 0x00005e000d007a0c */ /* 0x000fe40004781270 */
[----:B------:R-:W-:Y:S02]  /*1e3a0*/  IADD3 R12, R0, c[0x0][0x198], RZ ;  /* 0x00006600000c7a10 */ /* 0x000fe40007ffe0ff */
[----:B---3--:R-:W-:Y:S02]  /*1e3b0*/  ISETP.LT.AND P3, PT, R18, c[0x0][0x178], !P2 ;  /* 0x00005e0012007a0c */ /* 0x008fe40005761270 */
[----:B-----5:R-:W-:Y:S01]  /*1e3c0*/  ISETP.LT.AND P2, PT, R19, c[0x0][0x178], !P2 ;  /* 0x00005e0013007a0c */ /* 0x020fe20005741270 */
[----:B------:R-:W-:Y:S01]  /*1e3d0*/  IMAD.WIDE R18, R0, 0x2, R20 ;  /* 0x0000000200127825 */ /* 0x000fe200078e0214 */
[----:B----4-:R-:W-:-:S02]  /*1e3e0*/  IADD3 R14, R16, 0x3, RZ ;  /* 0x00000003100e7810 */ /* 0x010fc40007ffe0ff */
[----:B--2---:R-:W-:Y:S01]  /*1e3f0*/  ISETP.LT.AND P6, PT, R17, c[0x0][0x178], !P0 ;  /* 0x00005e0011007a0c */ /* 0x004fe200047c1270 */
[----:B------:R-:W-:-:S06]  /*1e400*/  IMAD.WIDE R16, R0, 0x2, R10 ;  /* 0x0000000200107825 */ /* 0x000fcc00078e020a */
[----:B------:R-:W-:Y:S04]  /*1e410*/  @P3 STG.E.U16 [R18.64], R26 ;  /* 0x0000001a12003986 */ /* 0x000fe8000c101506 */
[----:B------:R0:W-:Y:S02]  /*1e420*/  @P2 STG.E.U16 [R16.64], R28 ;  /* 0x0000001c10002986 */ /* 0x0001e4000c101506 */
[----:B0-----:R-:W-:Y:S01]  /*1e430*/  IMAD.WIDE R16, R12, 0x2, R4 ;  /* 0x000000020c107825 */ /* 0x001fe200078e0204 */
[----:B------:R-:W-:-:S03]  /*1e440*/  ISETP.LT.AND P3, PT, R27, c[0x0][0x178], !P0 ;  /* 0x00005e001b007a0c */ /* 0x000fc60004761270 */
[C---:B------:R-:W-:Y:S01]  /*1e450*/  IMAD.WIDE R26, R12.reuse, 0x2, R6 ;  /* 0x000000020c1a7825 */ /* 0x040fe200078e0206 */
[----:B------:R0:W-:Y:S04]  /*1e460*/  STL [R1+0xf9c], R29 ;  /* 0x000f9c1d01007387 */ /* 0x0001e80000100800 */
[----:B------:R-:W2:Y:S04]  /*1e470*/  LDL R19, [R1+0xe28] ;  /* 0x000e280001137983 */ /* 0x000ea80000100800 */
[----:B------:R-:W3:Y:S04]  /*1e480*/  LDL R0, [R1+0x40] ;  /* 0x0000400001007983 */ /* 0x000ee80000100800 */
[----:B0-----:R-:W4:Y:S04]  /*1e490*/  LDL R29, [R1+0x20] ;  /* 0x00002000011d7983 */ /* 0x001f280000100800 */
[----:B------:R0:W-:Y:S04]  /*1e4a0*/  @P5 STG.E.U16 [R26.64], R9 ;  /* 0x000000091a005986 */ /* 0x0001e8000c101506 */
[----:B------:R1:W-:Y:S04]  /*1e4b0*/  @P4 STG.E.U16 [R16.64], R25 ;  /* 0x0000001910004986 */ /* 0x0003e8000c101506 */
[----:B0-----:R-:W5:Y:S04]  /*1e4c0*/  LDL.LU R9, [R1+0xfa4] ;  /* 0x000fa40001097983 */ /* 0x001f680000300800 */
[----:B------:R-:W3:Y:S04]  /*1e4d0*/  LDL R27, [R1+0xe2c] ;  /* 0x000e2c00011b7983 */ /* 0x000ee80000100800 */
[----:B-1----:R-:W3:Y:S04]  /*1e4e0*/  LDL.LU R25, [R1+0xfa0] ;  /* 0x000fa00001197983 */ /* 0x002ee80000300800 */
[----:B------:R-:W3:Y:S04]  /*1e4f0*/  LDL R16, [R1+0xc0] ;  /* 0x0000c00001107983 */ /* 0x000ee80000100800 */
[----:B------:R-:W4:Y:S01]  /*1e500*/  LDL R17, [R1+0xe34] ;  /* 0x000e340001117983 */ /* 0x000f220000100800 */
[----:B--2---:R-:W-:Y:S01]  /*1e510*/  ISETP.LT.AND P2, PT, R19, c[0x0][0x178], !P0 ;  /* 0x00005e0013007a0c */ /* 0x004fe20004741270 */
[----:B------:R-:W-:-:S05]  /*1e520*/  IMAD.WIDE R18, R12, 0x2, R2 ;  /* 0x000000020c127825 */ /* 0x000fca00078e0202 */
[----:B---3--:R0:W-:Y:S04]  /*1e530*/  @P6 STG.E.U16 [R18.64], R16 ;  /* 0x0000001012006986 */ /* 0x0081e8000c101506 */
[----:B0-----:R-:W2:Y:S01]  /*1e540*/  LDL R18, [R1+0xc8] ;  /* 0x0000c80001127983 */ /* 0x001ea20000100800 */
[----:B------:R-:W-:Y:S01]  /*1e550*/  ISETP.LT.AND P5, PT, R27, c[0x0][0x178], !P0 ;  /* 0x00005e001b007a0c */ /* 0x000fe200047a1270 */
[C---:B-----5:R-:W-:Y:S02]  /*1e560*/  IMAD.WIDE R26, R12.reuse, 0x2, R8 ;  /* 0x000000020c1a7825 */ /* 0x060fe400078e0208 */
[----:B------:R-:W3:Y:S01]  /*1e570*/  LDL R19, [R1+0xe30] ;  /* 0x000e300001137983 */ /* 0x000ee20000100800 */
[----:B----4-:R-:W-:Y:S01]  /*1e580*/  ISETP.LT.AND P4, PT, R17, c[0x0][0x178], !P0 ;  /* 0x00005e0011007a0c */ /* 0x010fe20004781270 */
[----:B------:R-:W-:-:S02]  /*1e590*/  IMAD.WIDE R16, R12, 0x2, R24 ;  /* 0x000000020c107825 */ /* 0x000fc400078e0218 */
[----:B--2---:R0:W-:Y:S04]  /*1e5a0*/  @P3 STG.E.U16 [R26.64], R18 ;  /* 0x000000121a003986 */ /* 0x0041e8000c101506 */
[----:B0-----:R-:W2:Y:S01]  /*1e5b0*/  LDL R26, [R1+0x48] ;  /* 0x00004800011a7983 */ /* 0x001ea20000100800 */
[----:B---3--:R-:W-:Y:S01]  /*1e5c0*/  ISETP.LT.AND P0, PT, R19, c[0x0][0x178], !P0 ;  /* 0x00005e0013007a0c */ /* 0x008fe20004701270 */
[C---:B------:R-:W-:Y:S02]  /*1e5d0*/  IMAD.WIDE R18, R12.reuse, 0x2, R22 ;  /* 0x000000020c127825 */ /* 0x040fe400078e0216 */
[----:B------:R0:W-:Y:S04]  /*1e5e0*/  @P2 STG.E.U16 [R16.64], R0 ;  /* 0x0000000010002986 */ /* 0x0001e8000c101506 */
[----:B------:R-:W3:Y:S01]  /*1e5f0*/  LDL.LU R27, [R1+0xd0] ;  /* 0x0000d000011b7983 */ /* 0x000ee20000300800 */
[----:B0-----:R-:W-:-:S03]  /*1e600*/  IMAD.WIDE R16, R12, 0x2, R20 ;  /* 0x000000020c107825 */ /* 0x001fc600078e0214 */
[----:B--2---:R-:W-:Y:S04]  /*1e610*/  @P5 STG.E.U16 [R18.64], R26 ;  /* 0x0000001a12005986 */ /* 0x004fe8000c101506 */
[----:B------:R0:W-:Y:S04]  /*1e620*/  @P4 STG.E.U16 [R16.64], R29 ;  /* 0x0000001d10004986 */ /* 0x0001e8000c101506 */
[----:B0-----:R-:W2:Y:S04]  /*1e630*/  LDL.LU R29, [R1+0xf9c] ;  /* 0x000f9c00011d7983 */ /* 0x001ea80000300800 */
[----:B------:R-:W4:Y:S01]  /*1e640*/  LDL.LU R17, [R1+0xd8] ;  /* 0x0000d80001117983 */ /* 0x000f220000300800 */
[----:B------:R-:W-:-:S04]  /*1e650*/  ISETP.GE.AND P1, PT, R14, c[0x0][0x17c], PT ;  /* 0x00005f000e007a0c */ /* 0x000fc80003f26270 */
[----:B------:R-:W-:Y:S02]  /*1e660*/  ISETP.LT.AND P3, PT, R15, c[0x0][0x178], !P1 ;  /* 0x00005e000f007a0c */ /* 0x000fe40004f61270 */
[C---:B------:R-:W-:Y:S02]  /*1e670*/  IADD3 R0, R12.reuse, c[0x0][0x198], RZ ;  /* 0x000066000c007a10 */ /* 0x040fe40007ffe0ff */
[----:B---3--:R-:W-:Y:S01]  /*1e680*/  PRMT R14, R27, 0x7632, R14 ;  /* 0x000076321b0e7816 */ /* 0x008fe2000000000e */
[----:B------:R-:W-:Y:S01]  /*1e690*/  IMAD.WIDE R26, R12, 0x2, R10 ;  /* 0x000000020c1a7825 */ /* 0x000fe200078e020a */
[----:B------:R0:W-:Y:S03]  /*1e6a0*/  STL [R1+0xf80], R5 ;  /* 0x000f800501007387 */ /* 0x0001e60000100800 */
[----:B------:R-:W-:Y:S01]  /*1e6b0*/  IMAD.WIDE R18, R0, 0x2, R6 ;  /* 0x0000000200127825 */ /* 0x000fe200078e0206 */
[----:B--2---:R1:W-:Y:S01]  /*1e6c0*/  @P0 STG.E.U16 [R26.64], R29 ;  /* 0x0000001d1a000986 */ /* 0x0043e2000c101506 */
[----:B----4-:R-:W-:-:S02]  /*1e6d0*/  PRMT R12, R17, 0x7632, R12 ;  /* 0x00007632110c7816 */ /* 0x010fc4000000000c */
[----:B------:R-:W-:Y:S02]  /*1e6e0*/  IMAD.WIDE R16, R0, 0x2, R4 ;  /* 0x0000000200107825 */ /* 0x000fe400078e0204 */
[----:B0-----:R-:W2:Y:S04]  /*1e6f0*/  LDL R5, [R1+0xe20] ;  /* 0x000e200001057983 */ /* 0x001ea80000100800 */
[----:B------:R0:W-:Y:S04]  /*1e700*/  @P3 STG.E.U16 [R18.64], R14 ;  /* 0x0000000e12003986 */ /* 0x0001e8000c101506 */
[----:B-1----:R-:W3:Y:S04]  /*1e710*/  LDL.LU R29, [R1+0xf98] ;  /* 0x000f9800011d7983 */ /* 0x002ee80000300800 */
[----:B------:R-:W4:Y:S04]  /*1e720*/  LDL R26, [R1+0xe18] ;  /* 0x000e1800011a7983 */ /* 0x000f280000100800 */
[----:B------:R-:W5:Y:S04]  /*1e730*/  LDL R27, [R1+0xe2c] ;  /* 0x000e2c00011b7983 */ /* 0x000f680000100800 */
[----:B0-----:R-:W3:Y:S04]  /*1e740*/  LDL.LU R18, [R1+0xc8] ;  /* 0x0000c80001127983 */ /* 0x001ee80000300800 */
[----:B------:R-:W3:Y:S04]  /*1e750*/  LDL.LU R19, [R1+0x40] ;  /* 0x0000400001137983 */ /* 0x000ee80000300800 */
[----:B------:R0:W-:Y:S04]  /*1e760*/  STL.64 [R1+0xf90], R6 ;  /* 0x000f900601007387 */ /* 0x0001e80000100a00 */
[----:B0-----:R-:W3:Y:S01]  /*1e770*/  LDL R7, [R1+0xe24] ;  /* 0x000e240001077983 */ /* 0x001ee20000100800 */
[----:B------:R-:W-:-:S13]  /*1e780*/  ISETP.LT.AND P2, PT, R13, c[0x0][0x178], !P1 ;  /* 0x00005e000d007a0c */ /* 0x000fda0004f41270 */
[----:B------:R-:W-:Y:S04]  /*1e790*/  @P2 STG.E.U16 [R16.64], R12 ;  /* 0x0000000c10002986 */ /* 0x000fe8000c101506 */
[----:B--2---:R0:W-:Y:S01]  /*1e7a0*/  STL.64 [R1+0xf88], R4 ;  /* 0x000f880401007387 */ /* 0x0041e20000100a00 */
[----:B------:R-:W-:-:S03]  /*1e7b0*/  ISETP.LT.AND P4, PT, R5, c[0x0][0x178], !P1 ;  /* 0x00005e0005007a0c */ /* 0x000fc60004f81270 */
[----:B0-----:R-:W2:Y:S04]  /*1e7c0*/  LDL.LU R4, [R1+0x48] ;  /* 0x0000480001047983 */ /* 0x001ea80000300800 */
[----:B------:R-:W2:Y:S04]  /*1e7d0*/  LDL.LU R5, [R1+0x20] ;  /* 0x0000200001057983 */ /* 0x000ea80000300800 */
[----:B------:R-:W2:Y:S01]  /*1e7e0*/  LDL R6, [R1+0xe30] ;  /* 0x000e300001067983 */ /* 0x000ea20000100800 */
[----:B----4-:R-:W-:Y:S02]  /*1e7f0*/  IADD3 R12, R26, 0x4, RZ ;  /* 0x000000041a0c7810 */ /* 0x010fe40007ffe0ff */
[----:B-----5:R-:W-:Y:S01]  /*1e800*/  ISETP.LT.AND P2, PT, R27, c[0x0][0x178], !P1 ;  /* 0x00005e001b007a0c */ /* 0x020fe20004f41270 */
[----:B------:R-:W-:Y:S01]  /*1e810*/  IMAD.WIDE R26, R0, 0x2, R24 ;  /* 0x00000002001a7825 */ /* 0x000fe200078e0218 */
[----:B---3--:R-:W-:-:S02]  /*1e820*/  ISETP.LT.AND P5, PT, R7, c[0x0][0x178], !P1 ;  /* 0x00005e0007007a0c */ /* 0x008fc40004fa1270 */
[----:B------:R-:W3:Y:S04]  /*1e830*/  LDL.LU R7, [R1+0x130] ;  /* 0x0001300001077983 */ /* 0x000ee80000300800 */
[----:B------:R-:W4:Y:S04]  /*1e840*/  LDL R16, [R1+0xe28] ;  /* 0x000e280001107983 */ /* 0x000f280000100800 */
[----:B------:R-:W5:Y:S04]  /*1e850*/  LDL.LU R17, [R1+0xc0] ;  /* 0x0000c00001117983 */ /* 0x000f680000300800 */
[----:B------:R0:W-:Y:S04]  /*1e860*/  STL [R1+0xf74], R24 ;  /* 0x000f741801007387 */ /* 0x0001e80000100800 */
[----:B0-----:R-:W2:Y:S01]  /*1e870*/  LDL R24, [R1+0xe34] ;  /* 0x000e340001187983 */ /* 0x001ea20000100800 */
[----:B------:R-:W-:-:S02]  /*1e880*/  PRMT R28, R18, 0x7632, R28 ;  /* 0x00007632121c7816 */ /* 0x000fc4000000001c */
[----:B------:R-:W-:Y:S01]  /*1e890*/  PRMT R14, R19, 0x7632, R14 ;  /* 0x00007632130e7816 */ /* 0x000fe2000000000e */
[----:B------:R-:W-:Y:S01]  /*1e8a0*/  IMAD.WIDE R18, R0, 0x2, R8 ;  /* 0x0000000200127825 */ /* 0x000fe200078e0208 */
[----:B------:R-:W-:Y:S01]  /*1e8b0*/  STL [R1+0xf70], R25 ;  /* 0x000f701901007387 */ /* 0x000fe20000100800 */
[----:B------:R-:W-:Y:S02]  /*1e8c0*/  ISETP.GE.AND P0, PT, R12, c[0x0][0x17c], PT ;  /* 0x00005f000c007a0c */ /* 0x000fe40003f06270 */
[----:B----4-:R-:W-:Y:S02]  /*1e8d0*/  ISETP.LT.AND P6, PT, R16, c[0x0][0x178], !P1 ;  /* 0x00005e0010007a0c */ /* 0x010fe40004fc1270 */
[----:B-----5:R-:W-:Y:S01]  /*1e8e0*/  PRMT R29, R17, 0x7632, R29 ;  /* 0x00007632111d7816 */ /* 0x020fe2000000001d */
[----:B------:R-:W-:-:S05]  /*1e8f0*/  IMAD.WIDE R16, R0, 0x2, R2 ;  /* 0x0000000200107825 */ /* 0x000fca00078e0202 */
[----:B------:R0:W-:Y:S04]  /*1e900*/  @P4 STG.E.U16 [R16.64], R29 ;  /* 0x0000001d10004986 */ /* 0x0001e8000c101506 */
[----:B------:R1:W-:Y:S01]  /*1e910*/  @P5 STG.E.U16 [R18.64], R28 ;  /* 0x0000001c12005986 */ /* 0x0003e2000c101506 */
[----:B--2---:R-:W-:-:S03]  /*1e920*/  ISETP.LT.AND P3, PT, R24, c[0x0][0x178], !P1 ;  /* 0x00005e0018007a0c */ /* 0x004fc60004f61270 */
[----:B0-----:R-:W2:Y:S04]  /*1e930*/  LDL.LU R29, [R1+0xf0] ;  /* 0x0000f000011d7983 */ /* 0x001ea80000300800 */
[----:B-1----:R-:W4:Y:S04]  /*1e940*/  LDL.LU R28, [R1+0x28] ;  /* 0x00002800011c7983 */ /* 0x002f280000300800 */
[----:B------:R-:W5:Y:S01]  /*1e950*/  LDL R24, [R1+0xf8] ;  /* 0x0000f80001187983 */ /* 0x000f620000100800 */
[----:B------:R-:W-:Y:S02]  /*1e960*/  PRMT R12, R5, 0x7632, R12 ;  /* 0x00007632050c7816 */ /* 0x000fe4000000000c */
[----:B------:R-:W-:Y:S01]  /*1e970*/  ISETP.LT.AND P5, PT, R6, c[0x0][0x178], !P1 ;  /* 0x00005e0006007a0c */ /* 0x000fe20004fa1270 */
[----:B------:R0:W-:Y:S02]  /*1e980*/  @P6 STG.E.U16 [R26.64], R14 ;  /* 0x0000000e1a006986 */ /* 0x0001e4000c101506 */
[----:B0-----:R-:W-:-:S02]  /*1e990*/  PRMT R14, R4, 0x7632, R14 ;  /* 0x00007632040e7816 */ /* 0x001fc4000000000e */
[----:B------:R-:W2:Y:S04]  /*1e9a0*/  LDL R27, [R1+0xe28] ;  /* 0x000e2800011b7983 */ /* 0x000ea80000100800 */
[----:B---3--:R-:W0:Y:S01]  /*1e9b0*/  LDS.128 R4, [R7] ;  /* 0x0000000007047984 */ /* 0x008e220000000c00 */
[----:B------:R-:W-:-:S04]  /*1e9c0*/  IMAD.WIDE R16, R0, 0x2, R22 ;  /* 0x0000000200107825 */ /* 0x000fc800078e0216 */
[C---:B------:R-:W-:Y:S01]  /*1e9d0*/  IMAD.WIDE R18, R0.reuse, 0x2, R20 ;  /* 0x0000000200127825 */ /* 0x040fe200078e0214 */
[----:B------:R1:W-:Y:S04]  /*1e9e0*/  @P2 STG.E.U16 [R16.64], R14 ;  /* 0x0000000e10002986 */ /* 0x0003e8000c101506 */
[----:B------:R3:W-:Y:S01]  /*1e9f0*/  @P3 STG.E.U16 [R18.64], R12 ;  /* 0x0000000c12003986 */ /* 0x0007e2000c101506 */
[C---:B-1----:R-:W-:Y:S01]  /*1ea00*/  IMAD.WIDE R16, R0.reuse, 0x2, R10 ;  /* 0x0000000200107825 */ /* 0x042fe200078e020a */
[----:B---3--:R-:W-:Y:S02]  /*1ea10*/  IADD3 R12, R0, c[0x0][0x198], RZ ;  /* 0x00006600000c7a10 */ /* 0x008fe40007ffe0ff */
[----:B-----5:R1:W-:Y:S04]  /*1ea20*/  STL [R1+0xf78], R24 ;  /* 0x000f781801007387 */ /* 0x0203e80000100800 */
[----:B-1----:R-:W3:Y:S04]  /*1ea30*/  LDL R24, [R1+0xe2c] ;  /* 0x000e2c0001187983 */ /* 0x002ee80000100800 */
[----:B------:R1:W-:Y:S04]  /*1ea40*/  STL [R1+0xf7c], R23 ;  /* 0x000f7c1701007387 */ /* 0x0003e80000100800 */
[----:B-1----:R-:W5:Y:S04]  /*1ea50*/  LDL R23, [R1+0xe18] ;  /* 0x000e180001177983 */ /* 0x002f680000100800 */
[----:B0-----:R-:W-:Y:S04]  /*1ea60*/  STL.64 [R1+0x30], R4 ;  /* 0x0000300401007387 */ /* 0x001fe80000100a00 */
[----:B------:R0:W-:Y:S04]  /*1ea70*/  STL.64 [R1+0x38], R6 ;  /* 0x0000380601007387 */ /* 0x0001e80000100a00 */
[----:B0-----:R-:W2:Y:S04]  /*1ea80*/  LDL.LU.64 R6, [R1+0xf90] ;  /* 0x000f900001067983 */ /* 0x001ea80000300a00 */
[----:B------:R-:W3:Y:S04]  /*1ea90*/  LDL.LU.64 R4, [R1+0xf88] ;  /* 0x000f880001047983 */ /* 0x000ee80000300a00 */
[----:B------:R-:W3:Y:S01]  /*1eaa0*/  LDL R0, [R1+0xe24] ;  /* 0x000e240001007983 */ /* 0x000ee20000100800 */
[----:B------:R-:W-:-:S02]  /*1eab0*/  ISETP.LT.AND P6, PT, R15, c[0x0][0x178], !P0 ;  /* 0x00005e000f007a0c */ /* 0x000fc400047c1270 */
[----:B----4-:R-:W-:Y:S01]  /*1eac0*/  PRMT R26, R28, 0x7632, R26 ;  /* 0x000076321c1a7816 */ /* 0x010fe2000000001a */
[----:B------:R-:W4:Y:S04]  /*1ead0*/  LDL R25, [R1+0xe0] ;  /* 0x0000e00001197983 */ /* 0x000f280000100800 */
[----:B------:R-:W4:Y:S04]  /*1eae0*/  LDL R28, [R1+0x58] ;  /* 0x00005800011c7983 */ /* 0x000f280000100800 */
[----:B------:R-:W-:Y:S01]  /*1eaf0*/  @P5 STG.E.U16 [R16.64], R26 ;  /* 0x0000001a10005986 */ /* 0x000fe2000c101506 */
[----:B-----5:R-:W-:Y:S01]  /*1eb00*/  IADD3 R14, R23, 0x5, RZ ;  /* 0x00000005170e7810 */ /* 0x020fe20007ffe0ff */
[----:B--2---:R-:W-:Y:S01]  /*1eb10*/  IMAD.WIDE R18, R12, 0x2, R6 ;  /* 0x000000020c127825 */ /* 0x004fe200078e0206 */
[----:B---3--:R-:W-:-:S04]  /*1eb20*/  ISETP.LT.AND P3, PT, R5, c[0x0][0x178], !P0 ;  /* 0x00005e0005007a0c */ /* 0x008fc80004761270 */
[----:B------:R0:W-:Y:S01]  /*1eb30*/  @P6 STG.E.U16 [R18.64], R29 ;  /* 0x0000001d12006986 */ /* 0x0001e2000c101506 */
[----:B------:R-:W-:-:S03]  /*1eb40*/  ISETP.LT.AND P4, PT, R0, c[0x0][0x178], !P0 ;  /* 0x00005e0000007a0c */ /* 0x000fc60004781270 */
[----:B------:R-:W2:Y:S01]  /*1eb50*/  LDL.LU R5, [R1+0xf80] ;  /* 0x000f800001057983 */ /* 0x000ea20000300800 */
[----:B------:R-:W-:-:S03]  /*1eb60*/  IADD3 R0, R23, 0x6, RZ ;  /* 0x0000000617007810 */ /* 0x000fc60007ffe0ff */
[----:B------:R-:W3:Y:S01]  /*1eb70*/  LDL.LU R23, [R1+0xf7c] ;  /* 0x000f7c0001177983 */ /* 0x000ee20000300800 */
[----:B------:R-:W-:Y:S01]  /*1eb80*/  ISETP.LT.AND P6, PT, R24, c[0x0][0x178], !P0 ;  /* 0x00005e0018007a0c */ /* 0x000fe200047c1270 */
[C---:B0-----:R-:W-:Y:S02]  /*1eb90*/  IMAD.WIDE R18, R12.reuse, 0x2, R2 ;  /* 0x000000020c127825 */ /* 0x041fe400078e0202 */
[----:B------:R0:W-:Y:S04]  /*1eba0*/  STL [R1+0xf6c], R2 ;  /* 0x000f6c0201007387 */ /* 0x0001e80000100800 */
[----:B0-----:R-:W5:Y:S04]  /*1ebb0*/  LDL R2, [R1+0x30] ;  /* 0x0000300001027983 */ /* 0x001f680000100800 */
[----:B------:R0:W-:Y:S04]  /*1ebc0*/  STL [R1+0xf68], R3 ;  /* 0x000f680301007387 */ /* 0x0001e80000100800 */
[----:B0-----:R-:W3:Y:S04]  /*1ebd0*/  LDL R3, [R1+0x38] ;  /* 0x0000380001037983 */ /* 0x001ee80000100800 */
[----:B------:R-:W3:Y:S01]  /*1ebe0*/  LDL.LU R24, [R1+0xf78] ;  /* 0x000f780001187983 */ /* 0x000ee20000300800 */
[----:B------:R-:W-:Y:S01]  /*1ebf0*/  ISETP.LT.AND P2, PT, R13, c[0x0][0x178], !P0 ;  /* 0x00005e000d007a0c */ /* 0x000fe20004741270 */
[----:B--2---:R-:W-:-:S12]  /*1ec00*/  IMAD.WIDE R16, R12, 0x2, R4 ;  /* 0x000000020c107825 */ /* 0x004fd800078e0204 */
[----:B---3--:R0:W-:Y:S01]  /*1ec10*/  @P2 STG.E.U16 [R16.64], R24 ;  /* 0x0000001810002986 */ /* 0x0081e2000c101506 */
[----:B------:R-:W-:-:S03]  /*1ec20*/  ISETP.GE.AND P2, PT, R0, c[0x0][0x17c], PT ;  /* 0x00005f0000007a0c */ /* 0x000fc60003f46270 */
[----:B----4-:R1:W-:Y:S04]  /*1ec30*/  @P3 STG.E.U16 [R18.64], R25 ;  /* 0x0000001912003986 */ /* 0x0103e8000c101506 */
[----:B0-----:R-:W2:Y:S04]  /*1ec40*/  LDL.LU R24, [R1+0xf74] ;  /* 0x000f740001187983 */ /* 0x001ea80000300800 */
[----:B------:R-:W3:Y:S04]  /*1ec50*/  LDL R16, [R1+0xe34] ;  /* 0x000e340001107983 */ /* 0x000ee80000100800 */
[----:B------:R-:W4:Y:S04]  /*1ec60*/  LDL R17, [R1+0xe30] ;  /* 0x000e300001117983 */ /* 0x000f280000100800 */
[----:B------:R-:W2:Y:S04]  /*1ec70*/  LDL R0, [R1+0x50] ;  /* 0x0000500001007983 */ /* 0x000ea80000100800 */
[----:B-1----:R-:W2:Y:S04]  /*1ec80*/  LDL.LU R25, [R1+0xf70] ;  /* 0x000f700001197983 */ /* 0x002ea80000300800 */
[----:B------:R-:W2:Y:S01]  /*1ec90*/  LDL R19, [R1+0xe8] ;  /* 0x0000e80001137983 */ /* 0x000ea20000100800 */
[----:B------:R-:W-:Y:S01]  /*1eca0*/  ISETP.LT.AND P5, PT, R27, c[0x0][0x178], !P0 ;  /* 0x00005e001b007a0c */ /* 0x000fe200047a1270 */
[----:B------:R-:W-:Y:S01]  /*1ecb0*/  IMAD.WIDE R26, R12, 0x2, R8 ;  /* 0x000000020c1a7825 */ /* 0x000fe200078e0208 */
[----:B------:R-:W-:-:S02]  /*1ecc0*/  ISETP.GE.AND P1, PT, R14, c[0x0][0x17c], PT ;  /* 0x00005f000e007a0c */ /* 0x000fc40003f26270 */
[----:B------:R-:W-:Y:S02]  /*1ecd0*/  PRMT R14, R29, 0x7632, R14 ;  /* 0x000076321d0e7816 */ /* 0x000fe4000000000e */
[----:B---3--:R-:W-:Y:S02]  /*1ece0*/  ISETP.LT.AND P3, PT, R16, c[0x0][0x178], !P0 ;  /* 0x00005e0010007a0c */ /* 0x008fe40004761270 */
[----:B----4-:R-:W-:Y:S01]  /*1ecf0*/  ISETP.LT.AND P0, PT, R17, c[0x0][0x178], !P0 ;  /* 0x00005e0011007a0c */ /* 0x010fe20004701270 */
[C---:B------:R-:W-:Y:S01]  /*1ed00*/  IMAD.WIDE R16, R12.reuse, 0x2, R22 ;  /* 0x000000020c107825 */ /* 0x040fe200078e0216 */
[----:B--2---:R0:W-:Y:S01]  /*1ed10*/  @P4 STG.E.U16 [R26.64], R19 ;  /* 0x000000131a004986 */ /* 0x0041e2000c101506 */
[----:B------:R-:W-:Y:S02]  /*1ed20*/  ISETP.LT.AND P4, PT, R15, c[0x0][0x178], !P1 ;  /* 0x00005e000f007a0c */ /* 0x000fe40004f81270 */
[C---:B0-----:R-:W-:Y:S01]  /*1ed30*/  IMAD.WIDE R18, R12.reuse, 0x2, R24 ;  /* 0x000000020c127825 */ /* 0x041fe200078e0218 */
[----:B------:R-:W2:Y:S04]  /*1ed40*/  LDL.LU R27, [R1+0xf8] ;  /* 0x0000f800011b7983 */ /* 0x000ea80000300800 */
[----:B------:R0:W-:Y:S04]  /*1ed50*/  @P5 STG.E.U16 [R18.64], R0 ;  /* 0x0000000012005986 */ /* 0x0001e8000c101506 */
[----:B------:R1:W-:Y:S04]  /*1ed60*/  @P6 STG.E.U16 [R16.64], R28 ;  /* 0x0000001c10006986 */ /* 0x0003e8000c101506 */
[----:B------:R-:W-:Y:S01]  /*1ed70*/  STL [R1+0xf50], R21 ;  /* 0x000f501501007387 */ /* 0x000fe20000100800 */
[----:B0-----:R-:W-:-:S03]  /*1ed80*/  IADD3 R0, R12, c[0x0][0x198], RZ ;  /* 0x000066000c007a10 */ /* 0x001fc60007ffe0ff */
[----:B------:R0:W-:Y:S01]  /*1ed90*/  STL.64 [R1+0xf58], R10 ;  /* 0x000f580a01007387 */ /* 0x0001e20000100a00 */
[----:B-1----:R-:W-:-:S04]  /*1eda0*/  IMAD.WIDE R28, R12, 0x2, R20 ;  /* 0x000000020c1c7825 */ /* 0x002fc800078e0214 */
[----:B------:R-:W-:Y:S01]  /*1edb0*/  IMAD.WIDE R16, R12, 0x2, R10 ;  /* 0x000000020c107825 */ /* 0x000fe200078e020a */
[----:B-----5:R-:W-:Y:S04]  /*1edc0*/  @P3 STG.E.U16 [R28.64], R2 ;  /* 0x000000021c003986 */ /* 0x020fe8000c101506 */
[----:B0-----:R-:W3:Y:S01]  /*1edd0*/  LDL.LU R10, [R1+0x50] ;  /* 0x00005000010a7983 */ /* 0x001ee20000300800 */
[----:B------:R-:W-:-:S03]  /*1ede0*/  IMAD.WIDE R18, R0, 0x2, R6 ;  /* 0x0000000200127825 */ /* 0x000fc600078e0206 */
[----:B------:R-:W4:Y:S04]  /*1edf0*/  LDL.LU R11, [R1+0x58] ;  /* 0x00005800010b7983 */ /* 0x000f280000300800 */
[----:B------:R0:W-:Y:S04]  /*1ee00*/  STL.64 [R1+0xf60], R6 ;  /* 0x000f600601007387 */ /* 0x0001e80000100a00 */
[----:B------:R1:W-:Y:S04]  /*1ee10*/  @P0 STG.E.U16 [R16.64], R3 ;  /* 0x0000000310000986 */ /* 0x0003e8000c101506 */
[----:B0-----:R-:W5:Y:S04]  /*1ee20*/  LDL.LU R6, [R1+0xe0] ;  /* 0x0000e00001067983 */ /* 0x001f680000300800 */
[----:B------:R-:W5:Y:S04]  /*1ee30*/  LDL.LU R7, [R1+0xe8] ;  /* 0x0000e80001077983 */ /* 0x000f680000300800 */
[----:B------:R-:W5:Y:S04]  /*1ee40*/  LDL.LU R2, [R1+0xf6c] ;  /* 0x000f6c0001027983 */ /* 0x000f680000300800 */
[----:B------:R-:W5:Y:S04]  /*1ee50*/  LDL R28, [R1+0xe28] ;  /* 0x000e2800011c7983 */ /* 0x000f680000100800 */
[----:B------:R-:W5:Y:S04]  /*1ee60*/  LDL R29, [R1+0xe2c] ;  /* 0x000e2c00011d7983 */ /* 0x000f680000100800 */
[----:B-1----:R-:W5:Y:S04]  /*1ee70*/  LDL.LU R3, [R1+0xf68] ;  /* 0x000f680001037983 */ /* 0x002f680000300800 */
[----:B------:R-:W5:Y:S04]  /*1ee80*/  LDL.LU R17, [R1+0x134] ;  /* 0x0001340001117983 */ /* 0x000f680000300800 */
[----:B------:R0:W-:Y:S04]  /*1ee90*/  @P4 STG.E.U16 [R18.64], R14 ;  /* 0x0000000e12004986 */ /* 0x0001e8000c101506 */
[----:B0-----:R-:W5:Y:S04]  /*1eea0*/  LDL R18, [R1+0xe20] ;  /* 0x000e200001127983 */ /* 0x001f680000100800 */
[----:B------:R-:W5:Y:S01]  /*1eeb0*/  LDL R19, [R1+0xe24] ;  /* 0x000e240001137983 */ /* 0x000f620000100800 */
[----:B------:R-:W-:-:S02]  /*1eec0*/  ISETP.LT.AND P5, PT, R13, c[0x0][0x178], !P1 ;  /* 0x00005e000d007a0c */ /* 0x000fc40004fa1270 */
[----:B--2---:R-:W-:Y:S01]  /*1eed0*/  PRMT R12, R27, 0x7632, R12 ;  /* 0x000076321b0c7816 */ /* 0x004fe2000000000c */
[----:B------:R-:W-:-:S10]  /*1eee0*/  IMAD.WIDE R26, R0, 0x2, R4 ;  /* 0x00000002001a7825 */ /* 0x000fd400078e0204 */
[----:B------:R0:W-:Y:S02]  /*1eef0*/  @P5 STG.E.U16 [R26.64], R12 ;  /* 0x0000000c1a005986 */ /* 0x0001e4000c101506 */
[----:B0-----:R-:W-:Y:S01]  /*1ef00*/  IMAD.WIDE R26, R0, 0x2, R24 ;  /* 0x00000002001a7825 */ /* 0x001fe200078e0218 */
[----:B---3--:R-:W-:Y:S02]  /*1ef10*/  PRMT R14, R10, 0x7632, R14 ;  /* 0x000076320a0e7816 */ /* 0x008fe4000000000e */
[----:B----4-:R-:W-:Y:S01]  /*1ef20*/  PRMT R12, R11, 0x7632, R12 ;  /* 0x000076320b0c7816 */ /* 0x010fe2000000000c */
[----:B------:R-:W-:Y:S01]  /*1ef30*/  IMAD.WIDE R10, R0, 0x2, R8 ;  /* 0x00000002000a7825 */ /* 0x000fe200078e0208 */
[----:B-----5:R-:W-:Y:S01]  /*1ef40*/  PRMT R16, R6, 0x7632, R16 ;  /* 0x0000763206107816 */ /* 0x020fe20000000010 */
[----:B------:R-:W-:Y:S04]  /*1ef50*/  STL [R1+0xf40], R2 ;  /* 0x000f400201007387 */ /* 0x000fe80000100800 */
[----:B------:R-:W-:Y:S04]  /*1ef60*/  STL [R1+0xf30], R3 ;  /* 0x000f300301007387 */ /* 0x000fe80000100800 */
[----:B------:R0:W-:Y:S04]  /*1ef70*/  STL.64 [R1+0xf38], R8 ;  /* 0x000f380801007387 */ /* 0x0001e80000100a00 */
[----:B0-----:R-:W2:Y:S04]  /*1ef80*/  LDL.LU R8, [R1+0x38] ;  /* 0x0000380001087983 */ /* 0x001ea80000300800 */
[----:B------:R-:W3:Y:S01]  /*1ef90*/  LDL R9, [R1+0xe20] ;  /* 0x000e200001097983 */ /* 0x000ee20000100800 */
[----:B------:R-:W-:-:S03]  /*1efa0*/  ISETP.LT.AND P0, PT, R18, c[0x0][0x178], !P1 ;  /* 0x00005e0012007a0c */ /* 0x000fc60004f01270 */
[----:B------:R0:W-:Y:S01]  /*1efb0*/  STL.64 [R1+0xf48], R24 ;  /* 0x000f481801007387 */ /* 0x0001e20000100a00 */
[----:B------:R-:W-:Y:S02]  /*1efc0*/  ISETP.LT.AND P3, PT, R19, c[0x0][0x178], !P1 ;  /* 0x00005e0013007a0c */ /* 0x000fe40004f61270 */
[----:B0-----:R-:W-:Y:S01]  /*1efd0*/  PRMT R24, R16, 0x7610, R24 ;  /* 0x0000761010187816 */ /* 0x001fe20000000018 */
[----:B------:R-:W4:Y:S04]  /*1efe0*/  LDL.LU R25, [R1+0x30] ;  /* 0x0000300001197983 */ /* 0x000f280000300800 */
[----:B------:R-:W0:Y:S01]  /*1eff0*/  LDS.128 R16, [R17] ;  /* 0x0000000011107984 */ /* 0x000e220000000c00 */
[----:B------:R-:W-:Y:S02]  /*1f000*/  ISETP.LT.AND P4, PT, R28, c[0x0][0x178], !P1 ;  /* 0x00005e001c007a0c */ /* 0x000fe40004f81270 */
[----:B------:R-:W-:Y:S01]  /*1f010*/  ISETP.LT.AND P5, PT, R29, c[0x0][0x178], !P1 ;  /* 0x00005e001d007a0c */ /* 0x000fe20004fa1270 */
[----:B------:R-:W-:Y:S01]  /*1f020*/  IMAD.WIDE R28, R0, 0x2, R22 ;  /* 0x00000002001c7825 */ /* 0x000fe200078e0216 */
[----:B------:R1:W-:Y:S01]  /*1f030*/  STL [R1+0xf2c], R23 ;  /* 0x000f2c1701007387 */ /* 0x0003e20000100800 */
[----:B------:R-:W-:-:S02]  /*1f040*/  PRMT R21, R7, 0x7632, R21 ;  /* 0x0000763207157816 */ /* 0x000fc40000000015 */
[----:B------:R-:W-:Y:S01]  /*1f050*/  IMAD.WIDE R6, R0, 0x2, R2 ;  /* 0x0000000200067825 */ /* 0x000fe200078e0202 */
[----:B-1----:R-:W5:Y:S04]  /*1f060*/  LDL R23, [R1+0xe34] ;  /* 0x000e340001177983 */ /* 0x002f680000100800 */
[----:B------:R-:W-:Y:S04]  /*1f070*/  @P0 STG.E.U16 [R6.64], R24 ;  /* 0x0000001806000986 */ /* 0x000fe8000c101506 */
[----:B------:R-:W-:Y:S04]  /*1f080*/  @P3 STG.E.U16 [R10.64], R21 ;  /* 0x000000150a003986 */ /* 0x000fe8000c101506 */
[----:B0-----:R0:W-:Y:S04]  /*1f090*/  STL [R1+0xf28], R18 ;  /* 0x000f281201007387 */ /* 0x0011e80000100800 */
[----:B0-----:R-:W5:Y:S04]  /*1f0a0*/  LDL R18, [R1+0xe30] ;  /* 0x000e300001127983 */ /* 0x001f680000100800 */
[----:B------:R0:W-:Y:S04]  /*1f0b0*/  STL [R1+0xe44], R17 ;  /* 0x000e441101007387 */ /* 0x0001e80000100800 */
[----:B0-----:R-:W5:Y:S04]  /*1f0c0*/  LDL R17, [R1+0xe18] ;  /* 0x000e180001117983 */ /* 0x001f680000100800 */
[----:B------:R0:W-:Y:S04]  /*1f0d0*/  STL [R1+0xe40], R19 ;  /* 0x000e401301007387 */ /* 0x0001e80000100800 */
[----:B0-----:R-:W5:Y:S04]  /*1f0e0*/  LDL.LU R19, [R1+0xe28] ;  /* 0x000e280001137983 */ /* 0x001f680000300800 */
[----:B------:R-:W5:Y:S04]  /*1f0f0*/  LDL.LU.64 R6, [R1+0xf60] ;  /* 0x000f600001067983 */ /* 0x000f680000300a00 */
[----:B------:R-:W5:Y:S04]  /*1f100*/  LDL.LU.64 R10, [R1+0xf58] ;  /* 0x000f5800010a7983 */ /* 0x000f680000300a00 */
[----:B------:R-:W5:Y:S04]  /*1f110*/  LDL.LU R21, [R1+0xf50] ;  /* 0x000f500001157983 */ /* 0x000f680000300800 */
[----:B------:R-:W-:Y:S04]  /*1f120*/  @P4 STG.E.U16 [R26.64], R14 ;  /* 0x0000000e1a004986 */ /* 0x000fe8000c101506 */
[----:B------:R0:W-:Y:S01]  /*1f130*/  @P5 STG.E.U16 [R28.64], R12 ;  /* 0x0000000c1c005986 */ /* 0x0001e2000c101506 */
[----:B------:R-:W-:-:S03]  /*1f140*/  ISETP.LT.AND P5, PT, R15, c[0x0][0x178], !P2 ;  /* 0x00005e000f007a0c */ /* 0x000fc600057a1270 */
[----:B------:R-:W5:Y:S01]  /*1f150*/  LDL.LU R15, [R1+0x118] ;  /* 0x00011800010f7983 */ /* 0x000f620000300800 */
[----:B0-----:R-:W-:-:S05]  /*1f160*/  IADD3 R12, R0, c[0x0][0x198], RZ ;  /* 0x00006600000c7a10 */ /* 0x001fca0007ffe0ff */
[----:B------:R-:W-:Y:S01]  /*1f170*/  IMAD.WIDE R28, R12, 0x2, R4 ;  /* 0x000000020c1c7825 */ /* 0x000fe200078e0204 */
[----:B--2---:R-:W-:Y:S02]  /*1f180*/  PRMT R3, R8, 0x7632, R3 ;  /* 0x0000763208037816 */ /* 0x004fe40000000003 */
[----:B---3--:R-:W-:Y:S02]  /*1f190*/  ISETP.LT.AND P0, PT, R9, c[0x0][0x178], !P2 ;  /* 0x00005e0009007a0c */ /* 0x008fe40005701270 */
[----:B----4-:R-:W-:Y:S01]  /*1f1a0*/  PRMT R2, R25, 0x7632, R2 ;  /* 0x0000763219027816 */ /* 0x010fe20000000002 */
[----:B-----5:R-:W-:-:S04]  /*1f1b0*/  IMAD.WIDE R26, R12, 0x2, R6 ;  /* 0x000000020c1a7825 */ /* 0x020fc800078e0206 */
[----:B------:R-:W-:-:S04]  /*1f1c0*/  IMAD.WIDE R8, R0, 0x2, R10 ;  /* 0x0000000200087825 */ /* 0x000fc800078e020a */
[----:B------:R-:W-:Y:S02]  /*1f1d0*/  IMAD.WIDE R24, R0, 0x2, R20 ;  /* 0x0000000200187825 */ /* 0x000fe400078e0214 */
[----:B------:R-:W2:Y:S04]  /*1f1e0*/  LDL R0, [R1+0xe2c] ;  /* 0x000e2c0001007983 */ /* 0x000ea80000100800 */
[----:B------:R0:W-:Y:S04]  /*1f1f0*/  STL.64 [R1+0xf18], R6 ;  /* 0x000f180601007387 */ /* 0x0001e80000100a00 */
[----:B0-----:R-:W3:Y:S04]  /*1f200*/  LDL R6, [R1+0xe24] ;  /* 0x000e240001067983 */ /* 0x001ee80000100800 */
[----:B------:R-:W4:Y:S04]  /*1f210*/  LDL R7, [R1+0x110] ;  /* 0x0001100001077983 */ /* 0x000f280000100800 */
[----:B------:R0:W-:Y:S04]  /*1f220*/  STL.64 [R1+0xf20], R4 ;  /* 0x000f200401007387 */ /* 0x0001e80000100a00 */
[----:B0-----:R-:W5:Y:S04]  /*1f230*/  LDL R4, [R1+0x120] ;  /* 0x0001200001047983 */ /* 0x001f680000100800 */
[----:B------:R-:W2:Y:S01]  /*1f240*/  LDL R5, [R1+0x128] ;  /* 0x0001280001057983 */ /* 0x000ea20000100800 */
[----:B------:R-:W-:-:S02]  /*1f250*/  ISETP.LT.AND P4, PT, R23, c[0x0][0x178], !P1 ;  /* 0x00005e0017007a0c */ /* 0x000fc40004f81270 */
[----:B------:R-:W-:Y:S02]  /*1f260*/  ISETP.LT.AND P3, PT, R18, c[0x0][0x178], !P1 ;  /* 0x00005e0012007a0c */ /* 0x000fe40004f61270 */
[----:B------:R-:W-:-:S09]  /*1f270*/  ISETP.LT.AND P6, PT, R13, c[0x0][0x178], !P2 ;  /* 0x00005e000d007a0c */ /* 0x000fd200057c1270 */
[----:B------:R0:W-:Y:S04]  /*1f280*/  @P4 STG.E.U16 [R24.64], R2 ;  /* 0x0000000218004986 */ /* 0x0001e8000c101506 */
[----:B------:R1:W-:Y:S04]  /*1f290*/  @P3 STG.E.U16 [R8.64], R3 ;  /* 0x0000000308003986 */ /* 0x0003e8000c101506 */
[----:B0-----:R-:W4:Y:S04]  /*1f2a0*/  LDL.LU.64 R24, [R1+0xf48] ;  /* 0x000f480001187983 */ /* 0x001f280000300a00 */
[----:B------:R-:W4:Y:S04]  /*1f2b0*/  LDL.LU R2, [R1+0xf40] ;  /* 0x000f400001027983 */ /* 0x000f280000300800 */
[----:B-1----:R-:W4:Y:S04]  /*1f2c0*/  LDL.LU.64 R8, [R1+0xf38] ;  /* 0x000f380001087983 */ /* 0x002f280000300a00 */
[----:B------:R-:W4:Y:S04]  /*1f2d0*/  LDL.LU R3, [R1+0xf30] ;  /* 0x000f300001037983 */ /* 0x000f280000300800 */
[----:B-----5:R-:W-:Y:S04]  /*1f2e0*/  @P5 STG.E.U16 [R26.64], R4 ;  /* 0x000000041a005986 */ /* 0x020fe8000c101506 */
[----:B--2---:R-:W-:Y:S01]  /*1f2f0*/  @P6 STG.E.U16 [R28.64], R5 ;  /* 0x000000051c006986 */ /* 0x004fe2000c101506 */
[----:B------:R-:W-:-:S03]  /*1f300*/  ISETP.LT.AND P6, PT, R23, c[0x0][0x178], !P2 ;  /* 0x00005e0017007a0c */ /* 0x000fc600057c1270 */
[----:B------:R-:W2:Y:S01]  /*1f310*/  LDL.LU R23, [R1+0xf2c] ;  /* 0x000f2c0001177983 */ /* 0x000ea20000300800 */
[----:B---3--:R-:W-:Y:S02]  /*1f320*/  ISETP.LT.AND P3, PT, R6, c[0x0][0x178], !P2 ;  /* 0x00005e0006007a0c */ /* 0x008fe40005761270 */
[----:B------:R-:W-:Y:S02]  /*1f330*/  ISETP.LT.AND P5, PT, R0, c[0x0][0x178], !P2 ;  /* 0x00005e0000007a0c */ /* 0x000fe400057a1270 */
[C---:B------:R-:W-:Y:S01]  /*1f340*/  IADD3 R0, R17.reuse, 0x8, RZ ;  /* 0x0000000811007810 */ /* 0x040fe20007ffe0ff */
[----:B------:R0:W-:Y:S01]  /*1f350*/  STL [R1+0xf00], R17 ;  /* 0x000f001101007387 */ /* 0x0001e20000100800 */
[----:B------:R-:W-:Y:S02]  /*1f360*/  IADD3 R14, R17, 0x7, RZ ;  /* 0x00000007110e7810 */ /* 0x000fe40007ffe0ff */
[----:B------:R-:W-:Y:S02]  /*1f370*/  ISETP.LT.AND P4, PT, R19, c[0x0][0x178], !P2 ;  /* 0x00005e0013007a0c */ /* 0x000fe40005781270 */
[----:B------:R-:W-:Y:S01]  /*1f380*/  ISETP.LT.AND P2, PT, R18, c[0x0][0x178], !P2 ;  /* 0x00005e0012007a0c */ /* 0x000fe20005741270 */
[----:B0-----:R-:W3:Y:S04]  /*1f390*/  LDL.LU R17, [R1+0x100] ;  /* 0x0001000001117983 */ /* 0x001ee80000300800 */
[----:B------:R-:W5:Y:S01]  /*1f3a0*/  LDL.LU R18, [R1+0xf28] ;  /* 0x000f280001127983 */ /* 0x000f620000300800 */
[----:B----4-:R-:W-:-:S04]  /*1f3b0*/  IMAD.WIDE R4, R12, 0x2, R24 ;  /* 0x000000020c047825 */ /* 0x010fc800078e0218 */
[----:B------:R-:W-:-:S05]  /*1f3c0*/  IMAD.WIDE R26, R12, 0x2, R2 ;  /* 0x000000020c1a7825 */ /* 0x000fca00078e0202 */
[----:B------:R0:W-:Y:S01]  /*1f3d0*/  @P0 STG.E.U16 [R26.64], R7 ;  /* 0x000000071a000986 */ /* 0x0001e2000c101506 */
[----:B------:R-:W-:-:S03]  /*1f3e0*/  ISETP.GE.AND P0, PT, R0, c[0x0][0x17c], PT ;  /* 0x00005f0000007a0c */ /* 0x000fc60003f06270 */
[----:B------:R-:W4:Y:S04]  /*1f3f0*/  LDL R0, [R1+0xe20] ;  /* 0x000e200001007983 */ /* 0x000f280000100800 */
[----:B------:R1:W-:Y:S01]  /*1f400*/  STL.64 [R1+0xf08], R24 ;  /* 0x000f081801007387 */ /* 0x0003e20000100a00 */
[----:B0-----:R-:W-:-:S03]  /*1f410*/  IMAD.WIDE R26, R12, 0x2, R8 ;  /* 0x000000020c1a7825 */ /* 0x001fc600078e0208 */
[----:B-1----:R-:W4:Y:S04]  /*1f420*/  LDL.LU R24, [R1+0x128] ;  /* 0x0001280001187983 */ /* 0x002f280000300800 */
[----:B------:R-:W4:Y:S04]  /*1f430*/  LDL.LU R25, [R1+0x110] ;  /* 0x0001100001197983 */ /* 0x000f280000300800 */
[----:B------:R0:W-:Y:S02]  /*1f440*/  @P3 STG.E.U16 [R26.64], R15 ;  /* 0x0000000f1a003986 */ /* 0x0001e4000c101506 */
[----:B0-----:R-:W-:-:S04]  /*1f450*/  IMAD.WIDE R26, R12, 0x2, R10 ;  /* 0x000000020c1a7825 */ /* 0x001fc800078e020a */
[C---:B--2---:R-:W-:Y:S01]  /*1f460*/  IMAD.WIDE R6, R12.reuse, 0x2, R22 ;  /* 0x000000020c067825 */ /* 0x044fe200078e0216 */
[----:B------:R0:W-:Y:S04]  /*1f470*/  STL.64 [R1+0xf10], R22 ;  /* 0x000f101601007387 */ /* 0x0001e80000100a00 */
[----:B0-----:R-:W2:Y:S04]  /*1f480*/  LDL R22, [R1+0xe24] ;  /* 0x000e240001167983 */ /* 0x001ea80000100800 */
[----:B------:R-:W2:Y:S04]  /*1f490*/  LDL.LU R23, [R1+0x120] ;  /* 0x0001200001177983 */ /* 0x000ea80000300800 */
[----:B------:R0:W-:Y:S04]  /*1f4a0*/  STL.64 [R1+0xef8], R10 ;  /* 0x000ef80a01007387 */ /* 0x0001e80000100a00 */
[----:B0-----:R-:W2:Y:S04]  /*1f4b0*/  LDL.LU R10, [R1+0x108] ;  /* 0x00010800010a7983 */ /* 0x001ea80000300800 */
[----:B------:R-:W4:Y:S04]  /*1f4c0*/  LDL R11, [R1+0xdf4] ;  /* 0x000df400010b7983 */ /* 0x000f280000100800 */
[----:B---3--:R0:W-:Y:S04]  /*1f4d0*/  @P4 STG.E.U16 [R4.64], R17 ;  /* 0x0000001104004986 */ /* 0x0081e8000c101506 */
[----:B0-----:R-:W3:Y:S04]  /*1f4e0*/  LDL.LU.64 R4, [R1+0xf20] ;  /* 0x000f200001047983 */ /* 0x001ee80000300a00 */
[----:B--2---:R0:W-:Y:S04]  /*1f4f0*/  @P5 STG.E.U16 [R6.64], R10 ;  /* 0x0000000a06005986 */ /* 0x0041e8000c101506 */
[----:B0-----:R-:W2:Y:S01]  /*1f500*/  LDL.LU.64 R6, [R1+0xf18] ;  /* 0x000f180001067983 */ /* 0x001ea20000300a00 */
[----:B------:R-:W-:Y:S01]  /*1f510*/  IMAD.WIDE R28, R12, 0x2, R20 ;  /* 0x000000020c1c7825 */ /* 0x000fe200078e0214 */
[----:B------:R-:W-:-:S04]  /*1f520*/  ISETP.GE.AND P1, PT, R14, c[0x0][0x17c], PT ;  /* 0x00005f000e007a0c */ /* 0x000fc80003f26270 */
[----:B------:R0:W-:Y:S01]  /*1f530*/  @P6 STG.E.U16 [R28.64], R16 ;  /* 0x000000101c006986 */ /* 0x0001e2000c101506 */
[----:B----4-:R-:W-:-:S03]  /*1f540*/  ISETP.LT.AND P3, PT, R11, c[0x0][0x178], !P1 ;  /* 0x00005e000b007a0c */ /* 0x010fc60004f61270 */
[----:B-----5:R1:W-:Y:S01]  /*1f550*/  @P2 STG.E.U16 [R26.64], R18 ;  /* 0x000000121a002986 */ /* 0x0203e2000c101506 */
[----:B------:R-:W-:Y:S02]  /*1f560*/  ISETP.LT.AND P2, PT, R13, c[0x0][0x178], !P1 ;  /* 0x00005e000d007a0c */ /* 0x000fe40004f41270 */
[----:B------:R-:W-:Y:S02]  /*1f570*/  ISETP.LT.AND P4, PT, R0, c[0x0][0x178], !P1 ;  /* 0x00005e0000007a0c */ /* 0x000fe40004f81270 */
[----:B------:R-:W-:Y:S02]  /*1f580*/  IADD3 R0, R12, c[0x0][0x198], RZ ;  /* 0x000066000c007a10 */ /* 0x000fe40007ffe0ff */
[----:B------:R-:W-:Y:S02]  /*1f590*/  ISETP.LT.AND P5, PT, R22, c[0x0][0x178], !P1 ;  /* 0x00005e0016007a0c */ /* 0x000fe40004fa1270 */
[----:B0-----:R-:W-:Y:S02]  /*1f5a0*/  PRMT R16, R24, 0x7632, R16 ;  /* 0x0000763218107816 */ /* 0x001fe40000000010 */
[----:B------:R-:W-:-:S02]  /*1f5b0*/  PRMT R14, R25, 0x7632, R14 ;  /* 0x00007632190e7816 */ /* 0x000fc4000000000e */
[----:B-1----:R-:W-:Y:S01]  /*1f5c0*/  PRMT R18, R23, 0x7632, R18 ;  /* 0x0000763217127816 */ /* 0x002fe20000000012 */
[----:B---3--:R-:W-:Y:S01]  /*1f5d0*/  IMAD.WIDE R24, R0, 0x2, R4 ;  /* 0x0000000200187825 */ /* 0x008fe200078e0204 */
[----:B------:R-:W-:-:S03]  /*1f5e0*/  PRMT R12, R15, 0x7632, R12 ;  /* 0x000076320f0c7816 */ /* 0x000fc6000000000c */
[----:B------:R-:W-:-:S04]  /*1f5f0*/  IMAD.WIDE R28, R0, 0x2, R2 ;  /* 0x00000002001c7825 */ /* 0x000fc800078e0202 */
[----:B------:R-:W-:-:S04]  /*1f600*/  IMAD.WIDE R26, R0, 0x2, R8 ;  /* 0x00000002001a7825 */ /* 0x000fc800078e0208 */
[----:B--2---:R-:W-:-:S05]  /*1f610*/  IMAD.WIDE R22, R0, 0x2, R6 ;  /* 0x0000000200167825 */ /* 0x004fca00078e0206 */
[----:B------:R0:W-:Y:S04]  /*1f620*/  @P3 STG.E.U16 [R22.64], R18 ;  /* 0x0000001216003986 */ /* 0x0001e8000c101506 */
[----:B------:R1:W-:Y:S04]  /*1f630*/  @P2 STG.E.U16 [R24.64], R16 ;  /* 0x0000001018002986 */ /* 0x0003e8000c101506 */
[----:B------:R2:W-:Y:S04]  /*1f640*/  @P4 STG.E.U16 [R28.64], R14 ;  /* 0x0000000e1c004986 */ /* 0x0005e8000c101506 */
[----:B0-----:R-:W3:Y:S04]  /*1f650*/  LDL.LU.64 R22, [R1+0xf10] ;  /* 0x000f100001167983 */ /* 0x001ee80000300a00 */
[----:B-1----:R-:W4:Y:S04]  /*1f660*/  LDL.LU.64 R24, [R1+0xf08] ;  /* 0x000f080001187983 */ /* 0x002f280000300a00 */
[----:B------:R-:W5:Y:S04]  /*1f670*/  LDL.LU R15, [R1+0xb4] ;  /* 0x0000b400010f7983 */ /* 0x000f680000300800 */
[----:B------:R0:W-:Y:S04]  /*1f680*/  @P5 STG.E.U16 [R26.64], R12 ;  /* 0x0000000c1a005986 */ /* 0x0001e8000c101506 */
[----:B--2---:R-:W2:Y:S04]  /*1f690*/  LDL R28, [R1+0xe34] ;  /* 0x000e3400011c7983 */ /* 0x004ea80000100800 */
[----:B------:R-:W4:Y:S04]  /*1f6a0*/  LDL R29, [R1+0xe30] ;  /* 0x000e3000011d7983 */ /* 0x000f280000100800 */
[----:B0-----:R-:W5:Y:S01]  /*1f6b0*/  LDL R27, [R1+0xe2c] ;  /* 0x000e2c00011b7983 */ /* 0x001f620000100800 */
[----:B------:R-:W-:-:S02]  /*1f6c0*/  ISETP.LT.AND P3, PT, R19, c[0x0][0x178], !P1 ;  /* 0x00005e0013007a0c */ /* 0x000fc40004f61270 */
[----:B------:R-:W-:Y:S02]  /*1f6d0*/  PRMT R12, R10, 0x7632, R12 ;  /* 0x000076320a0c7816 */ /* 0x000fe4000000000c */
[----:B------:R-:W-:Y:S02]  /*1f6e0*/  PRMT R14, R17, 0x7632, R14 ;  /* 0x00007632110e7816 */ /* 0x000fe4000000000e */
[----:B------:R-:W5:Y:S04]  /*1f6f0*/  LDL.LU R17, [R1+0xf00] ;  /* 0x000f000001117983 */ /* 0x000f680000300800 */
[----:B---3--:R0:W-:Y:S01]  /*1f700*/  STL.64 [R1+0xee8], R22 ;  /* 0x000ee81601007387 */ /* 0x0081e20000100a00 */
[----:B--2---:R-:W-:Y:S02]  /*1f710*/  ISETP.LT.AND P5, PT, R28, c[0x0][0x178], !P1 ;  /* 0x00005e001c007a0c */ /* 0x004fe40004fa1270 */
[----:B----4-:R-:W-:-:S02]  /*1f720*/  ISETP.LT.AND P2, PT, R29, c[0x0][0x178], !P1 ;  /* 0x00005e001d007a0c */ /* 0x010fc40004f41270 */
[----:B-----5:R-:W-:Y:S02]  /*1f730*/  ISETP.LT.AND P4, PT, R27, c[0x0][0x178], !P1 ;  /* 0x00005e001b007a0c */ /* 0x020fe40004f81270 */
[----:B------:R-:W-:Y:S01]  /*1f740*/  ISETP.LT.AND P1, PT, R11, c[0x0][0x178], !P0 ;  /* 0x00005e000b007a0c */ /* 0x000fe20004721270 */
[----:B------:R-:W-:-:S04]  /*1f750*/  IMAD.WIDE R10, R0, 0x2, R20 ;  /* 0x00000002000a7825 */ /* 0x000fc800078e0214 */
[----:B------:R-:W-:-:S04]  /*1f760*/  IMAD.WIDE R26, R0, 0x2, R24 ;  /* 0x00000002001a7825 */ /* 0x000fc800078e0218 */
[----:B------:R-:W-:Y:S02]  /*1f770*/  IMAD.WIDE R28, R0, 0x2, R22 ;  /* 0x00000002001c7825 */ /* 0x000fe400078e0216 */
[----:B0-----:R-:W2:Y:S04]  /*1f780*/  LDL R22, [R1+0xe24] ;  /* 0x000e240001167983 */ /* 0x001ea80000100800 */
[----:B------:R-:W3:Y:S04]  /*1f790*/  LDL R23, [R1+0xe2c] ;  /* 0x000e2c0001177983 */ /* 0x000ee80000100800 */
[----:B------:R0:W-:Y:S04]  /*1f7a0*/  STL.64 [R1+0x8], R10 ;  /* 0x0000080a01007387 */ /* 0x0001e80000100a00 */
[----:B------:R1:W-:Y:S04]  /*1f7b0*/  @P3 STG.E.U16 [R26.64], R14 ;  /* 0x0000000e1a003986 */ /* 0x0003e8000c101506 */
[----:B0-----:R-:W4:Y:S04]  /*1f7c0*/  LDL.LU.64 R10, [R1+0xef8] ;  /* 0x000ef800010a7983 */ /* 0x001f280000300a00 */
[----:B------:R4:W-:Y:S04]  /*1f7d0*/  STL.64 [R1+0xef0], R20 ;  /* 0x000ef01401007387 */ /* 0x0009e80000100a00 */
[----:B-1----:R-:W5:Y:S01]  /*1f7e0*/  LDL.LU.64 R26, [R1+0x8] ;  /* 0x00000800011a7983 */ /* 0x002f620000300a00 */
[----:B------:R-:W-:-:S02]  /*1f7f0*/  PRMT R16, R16, 0x7632, R16 ;  /* 0x0000763210107816 */ /* 0x000fc40000000010 */
[----:B------:R-:W-:Y:S01]  /*1f800*/  PRMT R18, R18, 0x7632, R18 ;  /* 0x0000763212127816 */ /* 0x000fe20000000012 */
[----:B------:R-:W-:Y:S04]  /*1f810*/  @P4 STG.E.U16 [R28.64], R12 ;  /* 0x0000000c1c004986 */ /* 0x000fe8000c101506 */
[----:B------:R-:W2:Y:S01]  /*1f820*/  LDL R14, [R1+0x14] ;  /* 0x00001400010e7983 */ /* 0x000ea20000100800 */
[----:B----4-:R-:W-:-:S03]  /*1f830*/  IMAD.WIDE R20, R0, 0x2, R10 ;  /* 0x0000000200147825 */ /* 0x010fc600078e020a */
[----:B-----5:R0:W-:Y:S01]  /*1f840*/  @P5 STG.E.U16 [R26.64], R16 ;  /* 0x000000101a005986 */ /* 0x0201e2000c101506 */
[----:B------:R-:W-:-:S03]  /*1f850*/  ISETP.LT.AND P5, PT, R19, c[0x0][0x178], !P0 ;  /* 0x00005e0013007a0c */ /* 0x000fc600047a1270 */
[----:B------:R-:W-:Y:S04]  /*1f860*/  @P2 STG.E.U16 [R20.64], R18 ;  /* 0x0000001214002986 */ /* 0x000fe8000c101506 */
[----:B0-----:R-:W4:Y:S04]  /*1f870*/  LDL R16, [R1+0xe20] ;  /* 0x000e200001107983 */ /* 0x001f280000100800 */
[----:B------:R0:W-:Y:S04]  /*1f880*/  STL [R1+0xeb8], R18 ;  /* 0x000eb81201007387 */ /* 0x0001e80000100800 */
[----:B0-----:R-:W5:Y:S04]  /*1f890*/  LDL R18, [R1+0xe34] ;  /* 0x000e340001127983 */ /* 0x001f680000100800 */
[----:B------:R0:W-:Y:S04]  /*1f8a0*/  STL [R1+0xed8], R19 ;  /* 0x000ed81301007387 */ /* 0x0001e80000100800 */
[----:B0-----:R-:W4:Y:S01]  /*1f8b0*/  LDL.LU R19, [R1+0xbc] ;  /* 0x0000bc0001137983 */ /* 0x001f220000300800 */
[----:B------:R-:W-:-:S02]  /*1f8c0*/  IADD3 R12, R0, c[0x0][0x198], RZ ;  /* 0x00006600000c7a10 */ /* 0x000fc40007ffe0ff */
[----:B------:R-:W-:Y:S02]  /*1f8d0*/  ISETP.LT.AND P3, PT, R13, c[0x0][0x178], !P0 ;  /* 0x00005e000d007a0c */ /* 0x000fe40004761270 */
[C---:B------:R-:W-:Y:S01]  /*1f8e0*/  IADD3 R0, R17.reuse, 0x9, RZ ;  /* 0x0000000911007810 */ /* 0x040fe20007ffe0ff */
[----:B------:R-:W-:Y:S01]  /*1f8f0*/  IMAD.WIDE R26, R12, 0x2, R6 ;  /* 0x000000020c1a7825 */ /* 0x000fe200078e0206 */
[----:B--2---:R-:W-:Y:S02]  /*1f900*/  ISETP.LT.AND P4, PT, R22, c[0x0][0x178], !P0 ;  /* 0x00005e0016007a0c */ /* 0x004fe40004781270 */
[----:B------:R-:W-:Y:S01]  /*1f910*/  ISETP.GE.AND P6, PT, R0, c[0x0][0x17c], PT ;  /* 0x00005f0000007a0c */ /* 0x000fe20003fc6270 */
[C---:B------:R-:W-:Y:S01]  /*1f920*/  IMAD.WIDE R20, R12.reuse, 0x2, R4 ;  /* 0x000000020c147825 */ /* 0x040fe200078e0204 */
[----:B------:R0:W-:Y:S01]  /*1f930*/  @P1 STG.E.U16 [R26.64], R15 ;  /* 0x0000000f1a001986 */ /* 0x0001e2000c101506 */
[----:B------:R-:W-:Y:S02]  /*1f940*/  IADD3 R0, R17, 0xa, RZ ;  /* 0x0000000a11007810 */ /* 0x000fe40007ffe0ff */
[----:B---3--:R-:W-:Y:S01]  /*1f950*/  ISETP.LT.AND P1, PT, R23, c[0x0][0x178], !P0 ;  /* 0x00005e0017007a0c */ /* 0x008fe20004721270 */
[C---:B------:R-:W-:Y:S01]  /*1f960*/  IMAD.WIDE R22, R12.reuse, 0x2, R2 ;  /* 0x000000020c167825 */ /* 0x040fe200078e0202 */
[----:B------:R1:W-:Y:S03]  /*1f970*/  STL.64 [R1+0xec8], R2 ;  /* 0x000ec80201007387 */ /* 0x0003e60000100a00 */
[----:B0-----:R-:W-:Y:S01]  /*1f980*/  IMAD.WIDE R26, R12, 0x2, R8 ;  /* 0x000000020c1a7825 */ /* 0x001fe200078e0208 */
[----:B-1----:R-:W2:Y:S04]  /*1f990*/  LDL R2, [R1+0xdf4] ;  /* 0x000df40001027983 */ /* 0x002ea80000100800 */
[----:B------:R-:W3:Y:S04]  /*1f9a0*/  LDL R3, [R1+0x1c] ;  /* 0x00001c0001037983 */ /* 0x000ee80000100800 */
[----:B------:R0:W-:Y:S04]  /*1f9b0*/  STL.64 [R1+0xed0], R8 ;  /* 0x000ed00801007387 */ /* 0x0001e80000100a00 */
[----:B0-----:R-:W2:Y:S04]  /*1f9c0*/  LDL R8, [R1+0xac] ;  /* 0x0000ac0001087983 */ /* 0x001ea80000100800 */
[----:B------:R-:W2:Y:S04]  /*1f9d0*/  LDL R9, [R1+0xe30] ;  /* 0x000e300001097983 */ /* 0x000ea80000100800 */
[----:B----4-:R0:W-:Y:S01]  /*1f9e0*/  @P3 STG.E.U16 [R20.64], R19 ;  /* 0x0000001314003986 */ /* 0x0101e2000c101506 */
[----:B------:R-:W-:-:S03]  /*1f9f0*/  ISETP.GE.AND P3, PT, R0, c[0x0][0x17c], PT ;  /* 0x00005f0000007a0c */ /* 0x000fc60003f66270 */
[----:B0-----:R-:W4:Y:S04]  /*1fa00*/  LDL.LU.64 R20, [R1+0xef0] ;  /* 0x000ef00001147983 */ /* 0x001f280000300a00 */
[----:B------:R-:W2:Y:S01]  /*1fa10*/  LDL R0, [R1+0xa4] ;  /* 0x0000a40001007983 */ /* 0x000ea20000100800 */
[----:B------:R-:W-:Y:S01]  /*1fa20*/  ISETP.LT.AND P2, PT, R16, c[0x0][0x178], !P0 ;  /* 0x00005e0010007a0c */ /* 0x000fe20004741270 */
[----:B------:R-:W-:-:S12]  /*1fa30*/  IMAD.WIDE R28, R12, 0x2, R24 ;  /* 0x000000020c1c7825 */ /* 0x000fd800078e0218 */
[----:B--2---:R0:W-:Y:S04]  /*1fa40*/  @P2 STG.E.U16 [R22.64], R0 ;  /* 0x0000000016002986 */ /* 0x0041e8000c101506 */
[----:B0-----:R-:W2:Y:S04]  /*1fa50*/  LDL.LU.64 R22, [R1+0xee8] ;  /* 0x000ee80001167983 */ /* 0x001ea80000300a00 */
[----:B------:R-:W-:Y:S04]  /*1fa60*/  @P4 STG.E.U16 [R26.64], R8 ;  /* 0x000000081a004986 */ /* 0x000fe8000c101506 */
[----:B------:R0:W-:Y:S01]  /*1fa70*/  @P5 STG.E.U16 [R28.64], R14 ;  /* 0x0000000e1c005986 */ /* 0x0001e2000c101506 */
[----:B------:R-:W-:-:S03]  /*1fa80*/  ISETP.LT.AND P4, PT, R13, c[0x0][0x178], !P6 ;  /* 0x00005e000d007a0c */ /* 0x000fc60007781270 */
[----:B------:R-:W4:Y:S01]  /*1fa90*/  LDL.LU R13, [R1+0xee0] ;  /* 0x000ee000010d7983 */ /* 0x000f220000300800 */
[----:B0-----:R-:W-:Y:S01]  /*1faa0*/  IADD3 R14, R17, 0xb, RZ ;  /* 0x0000000b110e7810 */ /* 0x001fe20007ffe0ff */
[----:B--2---:R-:W-:-:S05]  /*1fab0*/  IMAD.WIDE R26, R12, 0x2, R22 ;  /* 0x000000020c1a7825 */ /* 0x004fca00078e0216 */
[----:B---3--:R0:W-:Y:S01]  /*1fac0*/  @P1 STG.E.U16 [R26.64], R3 ;  /* 0x000000031a001986 */ /* 0x0081e2000c101506 */
[----:B------:R-:W-:Y:S02]  /*1fad0*/  ISETP.GE.AND P1, PT, R14, c[0x0][0x17c], PT ;  /* 0x00005f000e007a0c */ /* 0x000fe40003f26270 */
[----:B------:R-:W-:Y:S02]  /*1fae0*/  PRMT R14, R15, 0x7632, R14 ;  /* 0x000076320f0e7816 */ /* 0x000fe4000000000e */
[----:B------:R-:W2:Y:S01]  /*1faf0*/  LDL.LU R15, [R1+0xedc] ;  /* 0x000edc00010f7983 */ /* 0x000ea20000300800 */
[----:B-----5:R-:W-:Y:S02]  /*1fb00*/  ISETP.LT.AND P2, PT, R18, c[0x0][0x178], !P0 ;  /* 0x00005e0012007a0c */ /* 0x020fe40004741270 */
[----:B------:R-:W-:Y:S02]  /*1fb10*/  ISETP.LT.AND P0, PT, R9, c[0x0][0x178], !P0 ;  /* 0x00005e0009007a0c */ /* 0x000fe40004701270 */
[----:B------:R-:W-:-:S02]  /*1fb20*/  ISETP.LT.AND P5, PT, R2, c[0x0][0x178], !P6 ;  /* 0x00005e0002007a0c */ /* 0x000fc400077a1270 */
[C---:B------:R-:W-:Y:S01]  /*1fb30*/  IADD3 R0, R12.reuse, c[0x0][0x198], RZ ;  /* 0x000066000c007a10 */ /* 0x040fe20007ffe0ff */
[C---:B----4-:R-:W-:Y:S01]  /*1fb40*/  IMAD.WIDE R8, R12.reuse, 0x2, R20 ;  /* 0x000000020c087825 */ /* 0x050fe200078e0214 */
[----:B------:R1:W-:Y:S03]  /*1fb50*/  STL.64 [R1+0xeb0], R20 ;  /* 0x000eb01401007387 */ /* 0x0003e60000100a00 */
[----:B0-----:R-:W-:Y:S01]  /*1fb60*/  IMAD.WIDE R2, R12, 0x2, R10 ;  /* 0x000000020c027825 */ /* 0x001fe200078e020a */
[----:B------:R-:W-:-:S03]  /*1fb70*/  PRMT R12, R19, 0x7632, R12 ;  /* 0x00007632130c7816 */ /* 0x000fc6000000000c */
[C---:B------:R-:W-:Y:S01]  /*1fb80*/  IMAD.WIDE R26, R0.reuse, 0x2, R6 ;  /* 0x00000002001a7825 */ /* 0x040fe200078e0206 */
[----:B-1----:R-:W3:Y:S04]  /*1fb90*/  LDL.LU R20, [R1+0x14] ;  /* 0x0000140001147983 */ /* 0x002ee80000300800 */
[----:B------:R-:W4:Y:S04]  /*1fba0*/  LDL.LU R21, [R1+0x1c] ;  /* 0x00001c0001157983 */ /* 0x000f280000300800 */
[----:B------:R0:W-:Y:S04]  /*1fbb0*/  STL.64 [R1+0xec0], R10 ;  /* 0x000ec00a01007387 */ /* 0x0001e80000100a00 */
[----:B------:R1:W-:Y:S04]  /*1fbc0*/  @P2 STG.E.U16 [R8.64], R13 ;  /* 0x0000000d08002986 */ /* 0x0003e8000c101506 */
[----:B0-----:R-:W5:Y:S04]  /*1fbd0*/  LDL.LU R10, [R1+0xa4] ;  /* 0x0000a400010a7983 */ /* 0x001f680000300800 */
[----:B------:R-:W5:Y:S04]  /*1fbe0*/  LDL.LU R11, [R1+0xac] ;  /* 0x0000ac00010b7983 */ /* 0x000f680000300800 */
[----:B------:R-:W5:Y:S04]  /*1fbf0*/  LDL.LU R19, [R1+0xed8] ;  /* 0x000ed80001137983 */ /* 0x000f680000300800 */
[----:B-1----:R-:W5:Y:S04]  /*1fc00*/  LDL.LU.64 R8, [R1+0xed0] ;  /* 0x000ed00001087983 */ /* 0x002f680000300a00 */
[----:B--2---:R0:W-:Y:S04]  /*1fc10*/  @P0 STG.E.U16 [R2.64], R15 ;  /* 0x0000000f02000986 */ /* 0x0041e8000c101506 */
[----:B------:R1:W-:Y:S04]  /*1fc20*/  @P5 STG.E.U16 [R26.64], R14 ;  /* 0x0000000e1a005986 */ /* 0x0003e8000c101506 */
[----:B0-----:R-:W2:Y:S04]  /*1fc30*/  LDL.LU.64 R2, [R1+0xec8] ;  /* 0x000ec80001027983 */ /* 0x001ea80000300a00 */
[----:B-1----:R-:W2:Y:S04]  /*1fc40*/  LDL R26, [R1+0xe24] ;  /* 0x000e2400011a7983 */ /* 0x002ea80000100800 */
[----:B------:R-:W2:Y:S01]  /*1fc50*/  LDL R27, [R1+0xe2c] ;  /* 0x000e2c00011b7983 */ /* 0x000ea20000100800 */
[----:B------:R-:W-:Y:S01]  /*1fc60*/  IMAD.WIDE R28, R0, 0x2, R4 ;  /* 0x00000002001c7825 */ /* 0x000fe200078e0204 */
[----:B------:R-:W-:-:S04]  /*1fc70*/  ISETP.LT.AND P0, PT, R16, c[0x0][0x178], !P6 ;  /* 0x00005e0010007a0c */ /* 0x000fc80007701270 */
[----:B------:R4:W-:Y:S01]  /*1fc80*/  @P4 STG.E.U16 [R28.64], R12 ;  /* 0x0000000c1c004986 */ /* 0x0009e2000c101506 */
[----:B---3--:R-:W-:Y:S02]  /*1fc90*/  PRMT R13, R20, 0x7632, R13 ;  /* 0x00007632140d7816 */ /* 0x008fe4000000000d */
[----:B----4-:R-:W-:Y:S02]  /*1fca0*/  PRMT R12, R21, 0x7632, R12 ;  /* 0x00007632150c7816 */ /* 0x010fe4000000000c */
[----:B-----5:R-:W-:Y:S02]  /*1fcb0*/  PRMT R15, R10, 0x7632, R15 ;  /* 0x000076320a0f7816 */ /* 0x020fe4000000000f */
[----:B------:R-:W-:Y:S01]  /*1fcc0*/  ISETP.LT.AND P4, PT, R19, c[0x0][0x178], !P6 ;  /* 0x00005e0013007a0c */ /* 0x000fe20007781270 */
[----:B------:R0:W-:Y:S01]  /*1fcd0*/  STL [R1+0xeac], R19 ;  /* 0x000eac1301007387 */ /* 0x0001e20000100800 */
[----:B------:R-:W-:Y:S01]  /*1fce0*/  PRMT R14, R11, 0x7632, R14 ;  /* 0x000076320b0e7816 */ /* 0x000fe2000000000e */
[----:B------:R-:W-:-:S04]  /*1fcf0*/  IMAD.WIDE R20, R0, 0x2, R8 ;  /* 0x0000000200147825 */ /* 0x000fc800078e0208 */
[----:B------:R-:W-:Y:S01]  /*1fd00*/  IMAD.WIDE R28, R0, 0x2, R22 ;  /* 0x00000002001c7825 */ /* 0x000fe200078e0216 */
[----:B0-----:R-:W3:Y:S04]  /*1fd10*/  LDL R19, [R1+0xe24] ;  /* 0x000e240001137983 */ /* 0x001ee80000100800 */
[----:B------:R0:W-:Y:S04]  /*1fd20*/  STL [R1+0xea8], R9 ;  /* 0x000ea80901007387 */ /* 0x0001e80000100800 */
[----:B0-----:R-:W4:Y:S04]  /*1fd30*/  LDL.LU R9, [R1+0xd4] ;  /* 0x0000d40001097983 */ /* 0x001f280000300800 */
[----:B------:R0:W-:Y:S01]  /*1fd40*/  STL [R1+0xea4], R24 ;  /* 0x000ea41801007387 */ /* 0x0001e20000100800 */
[----:B--2---:R-:W-:-:S02]  /*1fd50*/  ISETP.LT.AND P2, PT, R26, c[0x0][0x178], !P6 ;  /* 0x00005e001a007a0c */ /* 0x004fc40007741270 */
[----:B------:R-:W-:Y:S01]  /*1fd60*/  ISETP.LT.AND P5, PT, R27, c[0x0][0x178], !P6 ;  /* 0x00005e001b007a0c */ /* 0x000fe200077a1270 */
[----:B------:R-:W-:-:S04]  /*1fd70*/  IMAD.WIDE R10, R0, 0x2, R2 ;  /* 0x00000002000a7825 */ /* 0x000fc800078e0202 */
[----:B------:R-:W-:Y:S01]  /*1fd80*/  IMAD.WIDE R26, R0, 0x2, R24 ;  /* 0x00000002001a7825 */ /* 0x000fe200078e0218 */
[----:B------:R1:W-:Y:S01]  /*1fd90*/  @P0 STG.E.U16 [R10.64], R15 ;  /* 0x0000000f0a000986 */ /* 0x0003e2000c101506 */
[----:B------:R-:W-:-:S03]  /*1fda0*/  ISETP.LT.AND P0, PT, R18, c[0x0][0x178], !P6 ;  /* 0x00005e0012007a0c */ /* 0x000fc60007701270 */
[----:B0-----:R-:W2:Y:S04]  /*1fdb0*/  LDL.LU R24, [R1+0xdc] ;  /* 0x0000dc0001187983 */ /* 0x001ea80000300800 */
[----:B------:R-:W-:Y:S04]  /*1fdc0*/  STL [R1+0xea0], R25 ;  /* 0x000ea01901007387 */ /* 0x000fe80000100800 */
[----:B-1----:R-:W5:Y:S04]  /*1fdd0*/  LDL.LU.64 R10, [R1+0xec0] ;  /* 0x000ec000010a7983 */ /* 0x002f680000300a00 */
[----:B------:R0:W-:Y:S04]  /*1fde0*/  @P2 STG.E.U16 [R20.64], R14 ;  /* 0x0000000e14002986 */ /* 0x0001e8000c101506 */
[----:B------:R-:W2:Y:S04]  /*1fdf0*/  LDL.LU R18, [R1+0xeb8] ;  /* 0x000eb80001127983 */ /* 0x000ea80000300800 */
[----:B------:R1:W-:Y:S04]  /*1fe00*/  @P4 STG.E.U16 [R26.64], R13 ;  /* 0x0000000d1a004986 */ /* 0x0003e8000c101506 */
[----:B0-----:R-:W3:Y:S04]  /*1fe10*/  LDL.LU.64 R20, [R1+0xeb0] ;  /* 0x000eb00001147983 */ /* 0x001ee80000300a00 */
[----:B------:R0:W-:Y:S04]  /*1fe20*/  @P5 STG.E.U16 [R28.64], R12 ;  /* 0x0000000c1c005986 */ /* 0x0001e8000c101506 */
[----:B-1----:R-:W4:Y:S04]  /*1fe30*/  LDL R26, [R1+0xdf4] ;  /* 0x000df400011a7983 */ /* 0x002f280000100800 */
[----:B------:R-:W4:Y:S04]  /*1fe40*/  LDL R27, [R1+0xe1c] ;  /* 0x000e1c00011b7983 */ /* 0x000f280000100800 */
[----:B0-----:R-:W4:Y:S01]  /*1fe50*/  LDL R29, [R1+0xe30] ;  /* 0x000e3000011d7983 */ /* 0x001f220000100800 */
[----:B------:R-:W-:-:S02]  /*1fe60*/  PRMT R15, R13, 0x7632, R15 ;  /* 0x000076320d0f7816 */ /* 0x000fc4000000000f */
[----:B------:R-:W-:Y:S02]  /*1fe70*/  ISETP.LT.AND P5, PT, R16, c[0x0][0x178], !P3 ;  /* 0x00005e0010007a0c */ /* 0x000fe40005fa1270 */
[----:B------:R-:W-:Y:S02]  /*1fe80*/  IADD3 R14, R17, 0xc, RZ ;  /* 0x0000000c110e7810 */ /* 0x000fe40007ffe0ff */
[C---:B------:R-:W-:Y:S01]  /*1fe90*/  IADD3 R16, R0.reuse, c[0x0][0x198], RZ ;  /* 0x0000660000107a10 */ /* 0x040fe20007ffe0ff */
[----:B------:R-:W-:Y:S04]  /*1fea0*/  STL [R1+0xe90], R17 ;  /* 0x000e901101007387 */ /* 0x000fe80000100800 */
[----:B-----5:R-:W-:Y:S01]  /*1feb0*/  STL [R1+0xe9c], R11 ;  /* 0x000e9c0b01007387 */ /* 0x020fe20000100800 */
[----:B--2---:R-:W-:Y:S01]  /*1fec0*/  PRMT R18, R15, 0x7632, R18 ;  /* 0x000076320f127816 */ /* 0x004fe20000000012 */
[----:B---3--:R-:W-:Y:S01]  /*1fed0*/  IMAD.WIDE R12, R0, 0x2, R20 ;  /* 0x00000002000c7825 */ /* 0x008fe200078e0214 */
[----:B----4-:R-:W-:-:S02]  /*1fee0*/  ISETP.LT.AND P2, PT, R26, c[0x0][0x178], !P3 ;  /* 0x00005e001a007a0c */ /* 0x010fc40005f41270 */
[----:B------:R-:W-:Y:S02]  /*1fef0*/  ISETP.LT.AND P4, PT, R27, c[0x0][0x178], !P3 ;  /* 0x00005e001b007a0c */ /* 0x000fe40005f81270 */
[----:B------:R-:W-:Y:S01]  /*1ff00*/  ISETP.LT.AND P6, PT, R29, c[0x0][0x178], !P6 ;  /* 0x00005e001d007a0c */ /* 0x000fe200077c1270 */
[----:B------:R0:W-:Y:S01]  /*1ff10*/  @P0 STG.E.U16 [R12.64], R15 ;  /* 0x0000000f0c000986 */ /* 0x0001e2000c101506 */
[----:B------:R-:W-:Y:S01]  /*1ff20*/  ISETP.GE.AND P0, PT, R14, c[0x0][0x17c], PT ;  /* 0x00005f000e007a0c */ /* 0x000fe20003f06270 */
[----:B------:R-:W-:-:S04]  /*1ff30*/  IMAD.WIDE R26, R16, 0x2, R4 ;  /* 0x00000002101a7825 */ /* 0x000fc800078e0204 */
[----:B0-----:R-:W-:Y:S02]  /*1ff40*/  IMAD.WIDE R12, R0, 0x2, R10 ;  /* 0x00000002000c7825 */ /* 0x001fe400078e020a */
[----:B------:R-:W2:Y:S02]  /*1ff50*/  LDL.LU R11, [R1+0x44] ;  /* 0x00004400010b7983 */ /* 0x000ea40000300800 */
[----:B------:R-:W-:Y:S02]  /*1ff60*/  IMAD.WIDE R14, R16, 0x2, R6 ;  /* 0x00000002100e7825 */ /* 0x000fe400078e0206 */
[----:B------:R0:W-:Y:S01]  /*1ff70*/  @P6 STG.E.U16 [R12.64], R18 ;  /* 0x000000120c006986 */ /* 0x0001e2000c101506 */
[----:B------:R-:W-:-:S03]  /*1ff80*/  ISETP.LT.AND P6, PT, R19, c[0x0][0x178], !P3 ;  /* 0x00005e0013007a0c */ /* 0x000fc60005fc1270 */
[----:B------:R1:W-:Y:S04]  /*1ff90*/  @P2 STG.E.U16 [R14.64], R9 ;  /* 0x000000090e002986 */ /* 0x0003e8000c101506 */
[----:B------:R3:W-:Y:S04]  /*1ffa0*/  @P4 STG.E.U16 [R26.64], R24 ;  /* 0x000000181a004986 */ /* 0x0007e8000c101506 */
[----:B0-----:R-:W4:Y:S04]  /*1ffb0*/  LDL.LU R12, [R1+0xc4] ;  /* 0x0000c400010c7983 */ /* 0x001f280000300800 */
[----:B------:R-:W5:Y:S04]  /*1ffc0*/  LDL.LU R19, [R1+0xeac] ;  /* 0x000eac0001137983 */ /* 0x000f680000300800 */
[----:B-1----:R-:W2:Y:S04]  /*1ffd0*/  LDL R14, [R1+0xe2c] ;  /* 0x000e2c00010e7983 */ /* 0x002ea80000100800 */
[----:B------:R-:W2:Y:S04]  /*1ffe0*/  LDL R15, [R1+0xe34] ;  /* 0x000e3400010f7983 */ /* 0x000ea80000100800 */
[----:B---3--:R-:W3:Y:S01]  /*1fff0*/  LDL.LU R26, [R1+0xcc] ;  /* 0x0000cc00011a7983 */ /* 0x008ee20000300800 */
[----:B------:R-:W-:Y:S01]  /*20000*/  IMAD.WIDE R28, R16, 0x2, R2 ;  /* 0x00000002101c7825 */ /* 0x000fe200078e0202 */
[----:B------:R-:W-:-:S02]  /*20010*/  PRMT R25, R24, 0x7632, R25 ;  /* 0x0000763218197816 */ /* 0x000fc40000000019 */
[----:B------:R-:W2:Y:S01]  /*20020*/  LDL R27, [R1+0xe30] ;  /* 0x000e3000011b7983 */ /* 0x000ea20000100800 */
[----:B------:R-:W-:-:S03]  /*20030*/  PRMT R18, R9, 0x7632, R18 ;  /* 0x0000763209127816 */ /* 0x000fc60000000012 */
[----:B----4-:R0:W-:Y:S01]  /*20040*/  @P5 STG.E.U16 [R28.64], R12 ;  /* 0x0000000c1c005986 */ /* 0x0101e2000c101506 */
[----:B------:R-:W-:-:S03]  /*20050*/  PRMT R13, R12, 0x7632, R13 ;  /* 0x000076320c0d7816 */ /* 0x000fc6000000000d */
[----:B0-----:R-:W4:Y:S04]  /*20060*/  LDL R28, [R1+0xe24] ;  /* 0x000e2400011c7983 */ /* 0x001f280000100800 */
[----:B------:R-:W4:Y:S01]  /*20070*/  LDL.LU R29, [R1+0x24] ;  /* 0x00002400011d7983 */ /* 0x000f220000300800 */
[----:B---3--:R-:W-:-:S03]  /*20080*/  PRMT R17, R26, 0x7632, R17 ;  /* 0x000076321a117816 */ /* 0x008fc60000000011 */
[----:B------:R-:W3:Y:S04]  /*20090*/  LDL.LU R9, [R1+0xea8] ;  /* 0x000ea80001097983 */ /* 0x000ee80000300800 */
[----:B------:R-:W4:Y:S04]  /*200a0*/  LDL.LU R24, [R1+0xea4] ;  /* 0x000ea40001187983 */ /* 0x000f280000300800 */
[----:B------:R0:W-:Y:S04]  /*200b0*/  STL.S16 [R1+0x10], R25 ;  /* 0x0000101901007387 */ /* 0x0001e80000100600 */
[----:B0-----:R-:W4:Y:S04]  /*200c0*/  LDL.LU R25, [R1+0xea0] ;  /* 0x000ea00001197983 */ /* 0x001f280000300800 */
[----:B------:R-:W-:Y:S04]  /*200d0*/  STL.S16 [R1+0xc], R13 ;  /* 0x00000c0d01007387 */ /* 0x000fe80000100600 */
[----:B------:R0:W-:Y:S04]  /*200e0*/  STL [R1+0xe94], R17 ;  /* 0x000e941101007387 */ /* 0x0001e80000100800 */
[----:B0-----:R-:W4:Y:S01]  /*200f0*/  LDL.LU.S16 R17, [R1+0xc] ;  /* 0x00000c0001117983 */ /* 0x001f220000300600 */
[----:B-----5:R-:W-:-:S02]  /*20100*/  ISETP.LT.AND P2, PT, R19, c[0x0][0x178], !P3 ;  /* 0x00005e0013007a0c */ /* 0x020fc40005f41270 */
[----:B--2---:R-:W-:Y:S02]  /*20110*/  ISETP.LT.AND P4, PT, R14, c[0x0][0x178], !P3 ;  /* 0x00005e000e007a0c */ /* 0x004fe40005f81270 */
[----:B------:R-:W-:Y:S02]  /*20120*/  ISETP.LT.AND P5, PT, R15, c[0x0][0x178], !P3 ;  /* 0x00005e000f007a0c */ /* 0x000fe40005fa1270 */
[----:B------:R-:W-:Y:S01]  /*20130*/  ISETP.LT.AND P3, PT, R27, c[0x0][0x178], !P3 ;  /* 0x00005e001b007a0c */ /* 0x000fe20005f61270 */
[----:B---3--:R-:W-:-:S05]  /*20140*/  IMAD.WIDE R14, R16, 0x2, R8 ;  /* 0x00000002100e7825 */ /* 0x008fca00078e0208 */
[----:B------:R0:W-:Y:S01]  /*20150*/  @P6 STG.E.U16 [R14.64], R26 ;  /* 0x0000001a0e006986 */ /* 0x0001e2000c101506 */
[----:B----4-:R-:W-:-:S04]  /*20160*/  IMAD.WIDE R12, R16, 0x2, R24 ;  /* 0x00000002100c7825 */ /* 0x010fc800078e0218 */
[C---:B0-----:R-:W-:Y:S01]  /*20170*/  IMAD.WIDE R26, R16.reuse, 0x2, R20 ;  /* 0x00000002101a7825 */ /* 0x041fe200078e0214 */
[----:B------:R-:W-:Y:S04]  /*20180*/  @P2 STG.E.U16 [R12.64], R11 ;  /* 0x0000000b0c002986 */ /* 0x000fe8000c101506 */
[----:B------:R0:W-:Y:S04]  /*20190*/  STL [R1+0xe98], R17 ;  /* 0x000e981101007387 */ /* 0x0001e80000100800 */
[----:B0-----:R-:W2:Y:S04]  /*201a0*/  LDL.LU.S16 R17, [R1+0x10] ;  /* 0x0000100001117983 */ /* 0x001ea80000300600 */
[----:B------:R0:W-:Y:S04]  /*201b0*/  STL [R1+0xe8c], R21 ;  /* 0x000e8c1501007387 */ /* 0x0001e80000100800 */
[----:B0-----:R-:W3:Y:S04]  /*201c0*/  LDL R21, [R1+0xdf4] ;  /* 0x000df40001157983 */ /* 0x001ee80000100800 */
[----:B------:R-:W4:Y:S01]  /*201d0*/  LDL.LU R13, [R1+0x4c] ;  /* 0x00004c00010d7983 */ /* 0x000f220000300800 */
[----:B------:R-:W-:Y:S01]  /*201e0*/  IMAD.WIDE R14, R16, 0x2, R22 ;  /* 0x00000002100e7825 */ /* 0x000fe200078e0216 */
[----:B------:R-:W-:-:S02]  /*201f0*/  PRMT R0, R11, 0x7632, R0 ;  /* 0x000076320b007816 */ /* 0x000fc40000000000 */
[----:B------:R-:W5:Y:S01]  /*20200*/  LDL.LU R11, [R1+0xe9c] ;  /* 0x000e9c00010b7983 */ /* 0x000f620000300800 */
[----:B----4-:R-:W-:-:S03]  /*20210*/  PRMT R12, R13, 0x7632, R12 ;  /* 0x000076320d0c7816 */ /* 0x010fc6000000000c */
[----:B------:R0:W-:Y:S04]  /*20220*/  @P4 STG.E.U16 [R14.64], R13 ;  /* 0x0000000d0e004986 */ /* 0x0001e8000c101506 */
[----:B------:R1:W-:Y:S04]  /*20230*/  @P5 STG.E.U16 [R26.64], R29 ;  /* 0x0000001d1a005986 */ /* 0x0003e8000c101506 */
[----:B0-----:R-:W4:Y:S04]  /*20240*/  LDL R14, [R1+0xe20] ;  /* 0x000e2000010e7983 */ /* 0x001f280000100800 */
[----:B------:R5:W-:Y:S04]  /*20250*/  STL.S16 [R1+0x14], R12 ;  /* 0x0000140c01007387 */ /* 0x000be80000100600 */
[----:B------:R-:W2:Y:S04]  /*20260*/  LDL.LU R15, [R1+0x2c] ;  /* 0x00002c00010f7983 */ /* 0x000ea80000300800 */
[----:B-1----:R-:W4:Y:S01]  /*20270*/  LDL R27, [R1+0xe1c] ;  /* 0x000e1c00011b7983 */ /* 0x002f220000100800 */
[----:B---3--:R-:W-:Y:S01]  /*20280*/  ISETP.LT.AND P2, PT, R21, c[0x0][0x178], !P1 ;  /* 0x00005e0015007a0c */ /* 0x008fe20004f41270 */
[C---:B-----5:R-:W-:Y:S01]  /*20290*/  IMAD.WIDE R12, R16.reuse, 0x2, R10 ;  /* 0x00000002100c7825 */ /* 0x060fe200078e020a */
[----:B------:R-:W-:Y:S01]  /*202a0*/  IADD3 R16, R16, c[0x0][0x198], RZ ;  /* 0x0000660010107a10 */ /* 0x000fe20007ffe0ff */
[----:B------:R0:W-:Y:S01]  /*202b0*/  STL [R1+0xe84], R19 ;  /* 0x000e841301007387 */ /* 0x0001e20000100800 */
[----:B------:R-:W-:-:S03]  /*202c0*/  ISETP.LT.AND P6, PT, R28, c[0x0][0x178], !P1 ;  /* 0x00005e001c007a0c */ /* 0x000fc60004fc1270 */
[----:B--2---:R1:W-:Y:S01]  /*202d0*/  @P3 STG.E.U16 [R12.64], R15 ;  /* 0x0000000f0c003986 */ /* 0x0043e2000c101506 */
[----:B----4-:R-:W-:Y:S02]  /*202e0*/  ISETP.LT.AND P4, PT, R27, c[0x0][0x178], !P1 ;  /* 0x00005e001b007a0c */ /* 0x010fe40004f81270 */
[----:B------:R-:W-:Y:S02]  /*202f0*/  ISETP.LT.AND P3, PT, R19, c[0x0][0x178], !P1 ;  /* 0x00005e0013007a0c */ /* 0x000fe40004f61270 */
[----:B0-----:R-:W-:Y:S01]  /*20300*/  PRMT R19, R15, 0x7632, R19 ;  /* 0x000076320f137816 */ /* 0x001fe20000000013 */
[----:B------:R-:W-:Y:S01]  /*20310*/  IMAD.WIDE R26, R16, 0x2, R4 ;  /* 0x00000002101a7825 */ /* 0x000fe200078e0204 */
[----:B-1----:R-:W-:-:S03]  /*20320*/  PRMT R12, R29, 0x7632, R12 ;  /* 0x000076321d0c7816 */ /* 0x002fc6000000000c */
[----:B------:R-:W-:Y:S02]  /*20330*/  IMAD.WIDE R28, R16, 0x2, R6 ;  /* 0x00000002101c7825 */ /* 0x000fe400078e0206 */
[----:B------:R-:W-:Y:S04]  /*20340*/  STL.S16 [R1+0x4], R12 ;  /* 0x0000040c01007387 */ /* 0x000fe80000100600 */
[----:B------:R0:W-:Y:S04]  /*20350*/  STL [R1+0xe88], R19 ;  /* 0x000e881301007387 */ /* 0x0001e80000100800 */
[----:B------:R1:W-:Y:S04]  /*20360*/  @P2 STG.E.U16 [R28.64], R18 ;  /* 0x000000121c002986 */ /* 0x0003e8000c101506 */
[----:B------:R2:W-:Y:S04]  /*20370*/  @P4 STG.E.U16 [R26.64], R17 ;  /* 0x000000111a004986 */ /* 0x0005e8000c101506 */
[----:B0-----:R-:W3:Y:S04]  /*20380*/  LDL.LU.S16 R19, [R1+0x14] ;  /* 0x0000140001137983 */ /* 0x001ee80000300600 */
[----:B-1----:R-:W4:Y:S04]  /*20390*/  LDL R18, [R1+0xe30] ;  /* 0x000e300001127983 */ /* 0x002f280000100800 */
[----:B--2---:R-:W2:Y:S01]  /*203a0*/  LDL.LU R17, [R1+0xe98] ;  /* 0x000e980001117983 */ /* 0x004ea20000300800 */
[----:B------:R-:W-:Y:S01]  /*203b0*/  ISETP.LT.AND P5, PT, R14, c[0x0][0x178], !P1 ;  /* 0x00005e000e007a0c */ /* 0x000fe20004fa1270 */
[----:B------:R-:W-:-:S02]  /*203c0*/  IMAD.WIDE R14, R16, 0x2, R2 ;  /* 0x00000002100e7825 */ /* 0x000fc400078e0202 */
[----:B------:R-:W5:Y:S04]  /*203d0*/  LDL R26, [R1+0xe1c] ;  /* 0x000e1c00011a7983 */ /* 0x000f680000100800 */
[----:B------:R-:W3:Y:S06]  /*203e0*/  LDL R27, [R1+0xe20] ;  /* 0x000e2000011b7983 */ /* 0x000eec0000100800 */
[----:B--2---:R0:W-:Y:S04]  /*203f0*/  @P5 STG.E.U16 [R14.64], R17 ;  /* 0x000000110e005986 */ /* 0x0041e8000c101506 */
[----:B0-----:R-:W2:Y:S01]  /*20400*/  LDL.LU R17, [R1+0xe94] ;  /* 0x000e940001117983 */ /* 0x001ea20000300800 */
[----:B------:R-:W-:-:S03]  /*20410*/  IMAD.WIDE R12, R16, 0x2, R8 ;  /* 0x00000002100c7825 */ /* 0x000fc600078e0208 */
[----:B------:R-:W3:Y:S04]  /*20420*/  LDL R14, [R1+0xe2c] ;  /* 0x000e2c00010e7983 */ /* 0x000ee80000100800 */
[----:B------:R-:W3:Y:S01]  /*20430*/  LDL R15, [R1+0xe34] ;  /* 0x000e3400010f7983 */ /* 0x000ee20000100800 */
[----:B------:R-:W-:-:S03]  /*20440*/  ISETP.LT.AND P4, PT, R21, c[0x0][0x178], !P0 ;  /* 0x00005e0015007a0c */ /* 0x000fc60004781270 */
[----:B--2---:R0:W-:Y:S04]  /*20450*/  @P6 STG.E.U16 [R12.64], R17 ;  /* 0x000000110c006986 */ /* 0x0041e8000c101506 */
[----:B0-----:R-:W2:Y:S04]  /*20460*/  LDL.LU R17, [R1+0xe90] ;  /* 0x000e900001117983 */ /* 0x001ea80000300800 */
[----:B------:R-:W2:Y:S01]  /*20470*/  LDL.LU R21, [R1+0xe8c] ;  /* 0x000e8c0001157983 */ /* 0x000ea20000300800 */
[----:B------:R-:W-:Y:S01]  /*20480*/  IMAD.WIDE R28, R16, 0x2, R24 ;  /* 0x00000002101c7825 */ /* 0x000fe200078e0218 */
[----:B---3--:R-:W-:-:S02]  /*20490*/  ISETP.LT.AND P2, PT, R14, c[0x0][0x178], !P1 ;  /* 0x00005e000e007a0c */ /* 0x008fc40004f41270 */
[----:B------:R-:W-:Y:S04]  /*204a0*/  STL [R1+0xe74], R22 ;  /* 0x000e741601007387 */ /* 0x000fe80000100800 */
[----:B------:R-:W-:Y:S01]  /*204b0*/  @P3 STG.E.U16 [R28.64], R0 ;  /* 0x000000001c003986 */ /* 0x000fe2000c101506 */
[----:B------:R-:W-:Y:S01]  /*204c0*/  ISETP.LT.AND P3, PT, R15, c[0x0][0x178], !P1 ;  /* 0x00005e000f007a0c */ /* 0x000fe20004f61270 */
[----:B------:R-:W-:Y:S02]  /*204d0*/  IMAD.WIDE R14, R16, 0x2, R22 ;  /* 0x00000002100e7825 */ /* 0x000fe400078e0216 */
[----:B------:R0:W-:Y:S01]  /*204e0*/  STL [R1+0xe78], R22 ;  /* 0x000e781601007387 */ /* 0x0001e20000100800 */
[----:B-----5:R-:W-:Y:S02]  /*204f0*/  ISETP.LT.AND P5, PT, R26, c[0x0][0x178], !P0 ;  /* 0x00005e001a007a0c */ /* 0x020fe400047a1270 */
[----:B------:R-:W-:Y:S01]  /*20500*/  ISETP.LT.AND P6, PT, R27, c[0x0][0x178], !P0 ;  /* 0x00005e001b007a0c */ /* 0x000fe200047c1270 */
[C---:B------:R-:W-:Y:S01]  /*20510*/  IMAD.WIDE R26, R16.reuse, 0x2, R10 ;  /* 0x00000002101a7825 */ /* 0x040fe200078e020a */
[----:B0-----:R-:W3:Y:S04]  /*20520*/  LDL.LU R22, [R1+0xe4] ;  /* 0x0000e40001167983 */ /* 0x001ee80000300800 */
[----:B------:R0:W-:Y:S01]  /*20530*/  STL [R1+0xe70], R23 ;  /* 0x000e701701007387 */ /* 0x0001e20000100800 */
[----:B------:R-:W-:-:S03]  /*20540*/  IADD3 R0, R16, c[0x0][0x198], RZ ;  /* 0x0000660010007a10 */ /* 0x000fc60007ffe0ff */
[----:B------:R-:W-:Y:S04]  /*20550*/  @P2 STG.E.U16 [R14.64], R19 ;  /* 0x000000130e002986 */ /* 0x000fe8000c101506 */
[----:B0-----:R-:W5:Y:S04]  /*20560*/  LDL.LU.S16 R23, [R1+0x4] ;  /* 0x0000040001177983 */ /* 0x001f680000300600 */
[----:B------:R0:W-:Y:S01]  /*20570*/  STL [R1+0xe80], R20 ;  /* 0x000e801401007387 */ /* 0x0001e20000100800 */
[----:B--2---:R-:W-:-:S03]  /*20580*/  IMAD.WIDE R12, R16, 0x2, R20 ;  /* 0x00000002100c7825 */ /* 0x004fc600078e0214 */
[----:B0-----:R-:W2:Y:S04]  /*20590*/  LDL.LU R20, [R1+0xfc] ;  /* 0x0000fc0001147983 */ /* 0x001ea80000300800 */
[----:B------:R-:W-:Y:S04]  /*205a0*/  STL [R1+0xe7c], R21 ;  /* 0x000e7c1501007387 */ /* 0x000fe80000100800 */
[----:B------:R-:W2:Y:S04]  /*205b0*/  LDL R16, [R1+0xf4] ;  /* 0x0000f40001107983 */ /* 0x000ea80000100800 */
[----:B------:R-:W2:Y:S01]  /*205c0*/  LDL.LU R19, [R1+0xe88] ;  /* 0x000e880001137983 */ /* 0x000ea20000300800 */
[----:B----4-:R-:W-:Y:S01]  /*205d0*/  ISETP.LT.AND P1, PT, R18, c[0x0][0x178], !P1 ;  /* 0x00005e0012007a0c */ /* 0x010fe20004f21270 */
[----:B------:R-:W-:Y:S01]  /*205e0*/  IMAD.WIDE R28, R0, 0x2, R6 ;  /* 0x00000002001c7825 */ /* 0x000fe200078e0206 */
[----:B------:R-:W-:-:S03]  /*205f0*/  IADD3 R18, R17, 0xd, RZ ;  /* 0x0000000d11127810 */ /* 0x000fc60007ffe0ff */
[C---:B------:R-:W-:Y:S01]  /*20600*/  IMAD.WIDE R14, R0.reuse, 0x2, R2 ;  /* 0x00000002000e7825 */ /* 0x040fe200078e0202 */
[----:B-----5:R0:W-:Y:S04]  /*20610*/  @P3 STG.E.U16 [R12.64], R23 ;  /* 0x000000170c003986 */ /* 0x0201e8000c101506 */
[----:B0-----:R-:W4:Y:S01]  /*20620*/  LDL.LU R23, [R1+0xec] ;  /* 0x0000ec0001177983 */ /* 0x001f220000300800 */
[----:B------:R-:W-:-:S03]  /*20630*/  IMAD.WIDE R12, R0, 0x2, R4 ;  /* 0x00000002000c7825 */ /* 0x000fc600078e0204 */
[----:B--2---:R0:W-:Y:S04]  /*20640*/  @P1 STG.E.U16 [R26.64], R19 ;  /* 0x000000131a001986 */ /* 0x0041e8000c101506 */
[----:B------:R1:W-:Y:S04]  /*20650*/  @P4 STG.E.U16 [R28.64], R16 ;  /* 0x000000101c004986 */ /* 0x0003e8000c101506 */
[----:B0-----:R-:W2:Y:S04]  /*20660*/  LDL.LU R19, [R1+0xe84] ;  /* 0x000e840001137983 */ /* 0x001ea80000300800 */
[----:B------:R-:W5:Y:S01]  /*20670*/  LDL.LU R26, [R1+0x54] ;  /* 0x00005400011a7983 */ /* 0x000f620000300800 */
[----:B-1----:R-:W-:-:S03]  /*20680*/  IADD3 R16, R17, 0xe, RZ ;  /* 0x0000000e11107810 */ /* 0x002fc60007ffe0ff */
[----:B------:R-:W2:Y:S04]  /*20690*/  LDL R28, [R1+0xdf4] ;  /* 0x000df400011c7983 */ /* 0x000ea80000100800 */
[----:B------:R-:W2:Y:S04]  /*206a0*/  LDL R29, [R1+0xe1c] ;  /* 0x000e1c00011d7983 */ /* 0x000ea80000100800 */
[----:B------:R-:W2:Y:S04]  /*206b0*/  LDL R27, [R1+0xe20] ;  /* 0x000e2000011b7983 */ /* 0x000ea80000100800 */
[----:B------:R-:W2:Y:S04]  /*206c0*/  LDL.LU R17, [R1+0x5c] ;  /* 0x00005c0001117983 */ /* 0x000ea80000300800 */
[----:B------:R0:W-:Y:S04]  /*206d0*/  STL [R1+0xe6c], R2 ;  /* 0x000e6c0201007387 */ /* 0x0001e80000100800 */
[----:B------:R1:W-:Y:S04]  /*206e0*/  @P5 STG.E.U16 [R12.64], R20 ;  /* 0x000000140c005986 */ /* 0x0003e8000c101506 */
[----:B---3--:R3:W-:Y:S04]  /*206f0*/  @P6 STG.E.U16 [R14.64], R22 ;  /* 0x000000160e006986 */ /* 0x0087e8000c101506 */
[----:B0-----:R-:W2:Y:S04]  /*20700*/  LDL R2, [R1+0xe24] ;  /* 0x000e240001027983 */ /* 0x001ea80000100800 */
[----:B------:R0:W-:Y:S04]  /*20710*/  STL [R1+0xe68], R3 ;  /* 0x000e680301007387 */ /* 0x0001e80000100800 */
[----:B-1----:R-:W2:Y:S04]  /*20720*/  LDL R12, [R1+0xe2c] ;  /* 0x000e2c00010c7983 */ /* 0x002ea80000100800 */
[----:B------:R-:W2:Y:S04]  /*20730*/  LDL R13, [R1+0xe34] ;  /* 0x000e3400010d7983 */ /* 0x000ea80000100800 */
[----:B---3--:R-:W0:Y:S01]  /*20740*/  LDL.LU R15, [R1+0xf4] ;  /* 0x0000f400010f7983 */ /* 0x008e220000300800 */
[----:B------:R-:W-:-:S03]  /*20750*/  PRMT R21, R20, 0x7632, R21 ;  /* 0x0000763214157816 */ /* 0x000fc60000000015 */
[----:B------:R1:W-:Y:S01]  /*20760*/  STL [R1+0xe5c], R24 ;  /* 0x000e5c1801007387 */ /* 0x0003e20000100800 */
[----:B0-----:R-:W-:Y:S01]  /*20770*/  PRMT R3, R15, 0x7632, R3 ;  /* 0x000076320f037816 */ /* 0x001fe20000000003 */
[----:B------:R-:W-:Y:S02]  /*20780*/  IMAD.WIDE R14, R0, 0x2, R24 ;  /* 0x00000002000e7825 */ /* 0x000fe400078e0218 */
[----:B-1----:R-:W3:Y:S04]  /*20790*/  LDL.LU R24, [R1+0x3c] ;  /* 0x00003c0001187983 */ /* 0x002ee80000300800 */
[----:B------:R0:W-:Y:S04]  /*207a0*/  STL [R1+0xe58], R25 ;  /* 0x000e581901007387 */ /* 0x0001e80000100800 */
[----:B------:R-:W3:Y:S04]  /*207b0*/  LDL.LU R20, [R1+0xe80] ;  /* 0x000e800001147983 */ /* 0x000ee80000300800 */
[----:B------:R1:W-:Y:S01]  /*207c0*/  STL.S16 [R1], R21 ;  /* 0x0000001501007387 */ /* 0x0003e20000100600 */
[----:B0-----:R-:W-:-:S03]  /*207d0*/  PRMT R25, R22, 0x7632, R25 ;  /* 0x0000763216197816 */ /* 0x001fc60000000019 */
[----:B-1----:R-:W3:Y:S04]  /*207e0*/  LDL.LU R21, [R1+0xe7c] ;  /* 0x000e7c0001157983 */ /* 0x002ee80000300800 */
[----:B------:R-:W3:Y:S01]  /*207f0*/  LDL.LU R22, [R1+0xe78] ;  /* 0x000e780001167983 */ /* 0x000ee20000300800 */
[----:B--2---:R-:W-:Y:S02]  /*20800*/  ISETP.LT.AND P4, PT, R2, c[0x0][0x178], !P0 ;  /* 0x00005e0002007a0c */ /* 0x004fe40004781270 */
[----:B------:R-:W-:Y:S02]  /*20810*/  ISETP.LT.AND P3, PT, R19, c[0x0][0x178], !P0 ;  /* 0x00005e0013007a0c */ /* 0x000fe40004761270 */
[----:B------:R-:W-:Y:S02]  /*20820*/  ISETP.LT.AND P6, PT, R12, c[0x0][0x178], !P0 ;  /* 0x00005e000c007a0c */ /* 0x000fe400047c1270 */
[----:B------:R-:W-:Y:S01]  /*20830*/  ISETP.LT.AND P5, PT, R13, c[0x0][0x178], !P0 ;  /* 0x00005e000d007a0c */ /* 0x000fe200047a1270 */
[----:B------:R-:W-:Y:S01]  /*20840*/  IMAD.WIDE R12, R0, 0x2, R8 ;  /* 0x00000002000c7825 */ /* 0x000fe200078e0208 */
[----:B------:R0:W-:Y:S05]  /*20850*/  STL [R1+0xe60], R25 ;  /* 0x000e601901007387 */ /* 0x0001ea0000100800 */
[----:B----4-:R-:W-:Y:S04]  /*20860*/  @P4 STG.E.U16 [R12.64], R23 ;  /* 0x000000170c004986 */ /* 0x010fe8000c101506 */
[----:B0-----:R-:W2:Y:S04]  /*20870*/  LDL.LU R25, [R1+0x34] ;  /* 0x0000340001197983 */ /* 0x001ea80000300800 */
[----:B-----5:R-:W-:Y:S01]  /*20880*/  @P3 STG.E.U16 [R14.64], R26 ;  /* 0x0000001a0e003986 */ /* 0x020fe2000c101506 */
[----:B---3--:R-:W-:-:S05]  /*20890*/  PRMT R22, R23, 0x7632, R22 ;  /* 0x0000763217167816 */ /* 0x008fca0000000016 */
[----:B------:R0:W-:Y:S04]  /*208a0*/  STL.S16 [R1+0x8], R22 ;  /* 0x0000081601007387 */ /* 0x0001e80000100600 */
[----:B0-----:R-:W3:Y:S04]  /*208b0*/  LDL.LU R22, [R1+0xe74] ;  /* 0x000e740001167983 */ /* 0x001ee80000300800 */
[----:B------:R-:W3:Y:S04]  /*208c0*/  LDL.LU R23, [R1+0xe70] ;  /* 0x000e700001177983 */ /* 0x000ee80000300800 */
[----:B------:R-:W4:Y:S01]  /*208d0*/  LDL R15, [R1+0xe30] ;  /* 0x000e3000010f7983 */ /* 0x000f220000100800 */
[----:B------:R-:W-:-:S02]  /*208e0*/  ISETP.GE.AND P2, PT, R18, c[0x0][0x17c], PT ;  /* 0x00005f0012007a0c */ /* 0x000fc40003f46270 */
[----:B------:R-:W-:Y:S02]  /*208f0*/  ISETP.GE.AND P1, PT, R16, c[0x0][0x17c], PT ;  /* 0x00005f0010007a0c */ /* 0x000fe40003f26270 */
[----:B------:R-:W-:Y:S01]  /*20900*/  PRMT R16, R17, 0x7632, R16 ;  /* 0x0000763211107816 */ /* 0x000fe20000000010 */
[----:B---3--:R-:W-:Y:S01]  /*20910*/  IMAD.WIDE R12, R0, 0x2, R22 ;  /* 0x00000002000c7825 */ /* 0x008fe200078e0216 */
[----:B----4-:R-:W-:-:S03]  /*20920*/  ISETP.LT.AND P0, PT, R15, c[0x0][0x178], !P0 ;  /* 0x00005e000f007a0c */ /* 0x010fc60004701270 */
[----:B------:R-:W-:Y:S01]  /*20930*/  IMAD.WIDE R14, R0, 0x2, R20 ;  /* 0x00000002000e7825 */ /* 0x000fe200078e0214 */
[----:B------:R-:W-:Y:S04]  /*20940*/  @P6 STG.E.U16 [R12.64], R17 ;  /* 0x000000110c006986 */ /* 0x000fe8000c101506 */
[----:B--2---:R0:W-:Y:S01]  /*20950*/  @P5 STG.E.U16 [R14.64], R25 ;  /* 0x000000190e005986 */ /* 0x0041e2000c101506 */
[----:B------:R-:W-:-:S03]  /*20960*/  ISETP.LT.AND P5, PT, R2, c[0x0][0x178], !P2 ;  /* 0x00005e0002007a0c */ /* 0x000fc600057a1270 */
[----:B------:R1:W-:Y:S01]  /*20970*/  STL [R1+0xe64], R23 ;  /* 0x000e641701007387 */ /* 0x0003e20000100800 */
[----:B0-----:R-:W-:-:S03]  /*20980*/  IMAD.WIDE R14, R0, 0x2, R10 ;  /* 0x00000002000e7825 */ /* 0x001fc600078e020a */
[----:B-1----:R-:W2:Y:S04]  /*20990*/  LDL R23, [R1+0xe34] ;  /* 0x000e340001177983 */ /* 0x002ea80000100800 */
[----:B------:R-:W3:Y:S04]  /*209a0*/  LDL.LU R2, [R1+0xe6c] ;  /* 0x000e6c0001027983 */ /* 0x000ee80000300800 */
[----:B------:R-:W4:Y:S04]  /*209b0*/  LDL.LU R17, [R1+0x124] ;  /* 0x0001240001117983 */ /* 0x000f280000300800 */
[----:B------:R0:W-:Y:S04]  /*209c0*/  @P0 STG.E.U16 [R14.64], R24 ;  /* 0x000000180e000986 */ /* 0x0001e8000c101506 */
[----:B0-----:R-:W5:Y:S01]  /*209d0*/  LDL.LU.S16 R14, [R1] ;  /* 0x00000000010e7983 */ /* 0x001f620000300600 */
[----:B------:R-:W-:-:S02]  /*209e0*/  ISETP.LT.AND P4, PT, R28, c[0x0][0x178], !P2 ;  /* 0x00005e001c007a0c */ /* 0x000fc40005781270 */
[----:B------:R-:W-:Y:S01]  /*209f0*/  ISETP.LT.AND P3, PT, R29, c[0x0][0x178], !P2 ;  /* 0x00005e001d007a0c */ /* 0x000fe20005761270 */
[----:B------:R-:W3:Y:S01]  /*20a00*/  LDL R15, [R1+0xe2c] ;  /* 0x000e2c00010f7983 */ /* 0x000ee20000100800 */
[----:B------:R-:W-:Y:S02]  /*20a10*/  IADD3 R12, R0, c[0x0][0x198], RZ ;  /* 0x00006600000c7a10 */ /* 0x000fe40007ffe0ff */
[----:B------:R-:W-:Y:S02]  /*20a20*/  PRMT R18, R26, 0x7632, R18 ;  /* 0x000076321a127816 */ /* 0x000fe40000000012 */
[----:B------:R-:W-:Y:S01]  /*20a30*/  ISETP.LT.AND P6, PT, R27, c[0x0][0x178], !P2 ;  /* 0x00005e001b007a0c */ /* 0x000fe200057c1270 */
[----:B------:R-:W-:-:S04]  /*20a40*/  IMAD.WIDE R26, R12, 0x2, R6 ;  /* 0x000000020c1a7825 */ /* 0x000fc800078e0206 */
[----:B------:R-:W-:Y:S01]  /*20a50*/  IMAD.WIDE R28, R12, 0x2, R4 ;  /* 0x000000020c1c7825 */ /* 0x000fe200078e0204 */
[----:B------:R0:W-:Y:S01]  /*20a60*/  @P4 STG.E.U16 [R26.64], R3 ;  /* 0x000000031a004986 */ /* 0x0001e2000c101506 */
[----:B------:R-:W-:-:S03]  /*20a70*/  PRMT R13, R25, 0x7632, R13 ;  /* 0x00007632190d7816 */ /* 0x000fc6000000000d */
[----:B0-----:R-:W4:Y:S04]  /*20a80*/  LDL.LU R3, [R1+0xe68] ;  /* 0x000e680001037983 */ /* 0x001f280000300800 */
[----:B-----5:R0:W-:Y:S01]  /*20a90*/  @P3 STG.E.U16 [R28.64], R14 ;  /* 0x0000000e1c003986 */ /* 0x0201e2000c101506 */
[----:B--2---:R-:W-:-:S03]  /*20aa0*/  ISETP.LT.AND P3, PT, R23, c[0x0][0x178], !P2 ;  /* 0x00005e0017007a0c */ /* 0x004fc60005761270 */
[----:B0-----:R-:W2:Y:S04]  /*20ab0*/  LDL.LU.S16 R28, [R1+0x8] ;  /* 0x00000800011c7983 */ /* 0x001ea80000300600 */
[----:B------:R-:W5:Y:S04]  /*20ac0*/  LDL R29, [R1+0xe30] ;  /* 0x000e3000011d7983 */ /* 0x000f680000100800 */
[----:B------:R-:W2:Y:S04]  /*20ad0*/  LDL.LU R23, [R1+0xe64] ;  /* 0x000e640001177983 */ /* 0x000ea80000300800 */
[----:B------:R-:W2:Y:S01]  /*20ae0*/  LDL.LU R25, [R1+0xe60] ;  /* 0x000e600001197983 */ /* 0x000ea20000300800 */
[----:B---3--:R-:W-:Y:S01]  /*20af0*/  ISETP.LT.AND P4, PT, R15, c[0x0][0x178], !P2 ;  /* 0x00005e000f007a0c */ /* 0x008fe20005781270 */
[----:B----4-:R-:W-:Y:S01]  /*20b00*/  IMAD.WIDE R14, R12, 0x2, R2 ;  /* 0x000000020c0e7825 */ /* 0x010fe200078e0202 */
[----:B------:R-:W-:-:S02]  /*20b10*/  PRMT R0, R24, 0x7632, R0 ;  /* 0x0000763218007816 */ /* 0x000fc40000000000 */
[----:B------:R-:W3:Y:S04]  /*20b20*/  LDL.LU R24, [R1+0xe5c] ;  /* 0x000e5c0001187983 */ /* 0x000ee80000300800 */
[----:B--2---:R0:W-:Y:S04]  /*20b30*/  @P6 STG.E.U16 [R14.64], R25 ;  /* 0x000000190e006986 */ /* 0x0041e8000c101506 */
[----:B0-----:R-:W2:Y:S01]  /*20b40*/  LDL.LU R25, [R1+0xe58] ;  /* 0x000e580001197983 */ /* 0x001ea20000300800 */
[----:B------:R-:W-:Y:S01]  /*20b50*/  ISETP.LT.AND P0, PT, R19, c[0x0][0x178], !P2 ;  /* 0x00005e0013007a0c */ /* 0x000fe20005701270 */
[----:B------:R-:W-:-:S02]  /*20b60*/  IMAD.WIDE R26, R12, 0x2, R8 ;  /* 0x000000020c1a7825 */ /* 0x000fc400078e0208 */
[----:B---3--:R-:W-:Y:S01]  /*20b70*/  STL [R1+0xe54], R24 ;  /* 0x000e541801007387 */ /* 0x008fe20000100800 */
[----:B-----5:R-:W-:-:S03]  /*20b80*/  ISETP.LT.AND P2, PT, R29, c[0x0][0x178], !P2 ;  /* 0x00005e001d007a0c */ /* 0x020fc60005741270 */
[----:B------:R0:W-:Y:S02]  /*20b90*/  @P5 STG.E.U16 [R26.64], R28 ;  /* 0x0000001c1a005986 */ /* 0x0001e4000c101506 */
[----:B0-----:R-:W-:-:S04]  /*20ba0*/  IMAD.WIDE R28, R12, 0x2, R20 ;  /* 0x000000020c1c7825 */ /* 0x001fc800078e0214 */
[C---:B--2---:R-:W-:Y:S02]  /*20bb0*/  IMAD.WIDE R14, R12.reuse, 0x2, R24 ;  /* 0x000000020c0e7825 */ /* 0x044fe400078e0218 */
[----:B------:R-:W2:Y:S04]  /*20bc0*/  LDL R24, [R1+0x12c] ;  /* 0x00012c0001187983 */ /* 0x000ea80000100800 */
[----:B------:R0:W-:Y:S04]  /*20bd0*/  STL [R1+0xe50], R25 ;  /* 0x000e501901007387 */ /* 0x0001e80000100800 */
[----:B0-----:R-:W3:Y:S04]  /*20be0*/  LDL.LU R25, [R1+0xdf4] ;  /* 0x000df40001197983 */ /* 0x001ee80000300800 */
[----:B------:R0:W-:Y:S04]  /*20bf0*/  STL [R1+0xe4c], R20 ;  /* 0x000e4c1401007387 */ /* 0x0001e80000100800 */
[----:B------:R-:W-:Y:S04]  /*20c00*/  @P0 STG.E.U16 [R14.64], R18 ;  /* 0x000000120e000986 */ /* 0x000fe8000c101506 */
[----:B0-----:R-:W4:Y:S04]  /*20c10*/  LDL R20, [R1+0xe30] ;  /* 0x000e300001147983 */ /* 0x001f280000100800 */
[----:B------:R0:W-:Y:S04]  /*20c20*/  STL [R1+0xe48], R21 ;  /* 0x000e481501007387 */ /* 0x0001e80000100800 */
[----:B0-----:R-:W5:Y:S04]  /*20c30*/  LDL.LU R21, [R1+0xe1c] ;  /* 0x000e1c0001157983 */ /* 0x001f680000300800 */
[----:B------:R-:W2:Y:S01]  /*20c40*/  LDL.LU R15, [R1+0xe18] ;  /* 0x000e1800010f7983 */ /* 0x000ea20000300800 */
[C---:B------:R-:W-:Y:S01]  /*20c50*/  IMAD.WIDE R26, R12.reuse, 0x2, R22 ;  /* 0x000000020c1a7825 */ /* 0x040fe200078e0216 */
[----:B------:R-:W-:-:S02]  /*20c60*/  IADD3 R14, R12, c[0x0][0x198], RZ ;  /* 0x000066000c0e7a10 */ /* 0x000fc40007ffe0ff */
[----:B------:R-:W4:Y:S04]  /*20c70*/  LDL.LU R18, [R1+0x10c] ;  /* 0x00010c0001127983 */ /* 0x000f280000300800 */
[----:B------:R-:W-:Y:S04]  /*20c80*/  @P4 STG.E.U16 [R26.64], R16 ;  /* 0x000000101a004986 */ /* 0x000fe8000c101506 */
[----:B------:R0:W-:Y:S04]  /*20c90*/  @P3 STG.E.U16 [R28.64], R13 ;  /* 0x0000000d1c003986 */ /* 0x0001e8000c101506 */
[----:B0-----:R-:W4:Y:S01]  /*20ca0*/  LDL R28, [R1+0xe20] ;  /* 0x000e2000011c7983 */ /* 0x001f220000100800 */
[----:B------:R-:W-:-:S03]  /*20cb0*/  IMAD.WIDE R12, R12, 0x2, R10 ;  /* 0x000000020c0c7825 */ /* 0x000fc600078e020a */
[----:B------:R-:W4:Y:S01]  /*20cc0*/  LDL R29, [R1+0xe24] ;  /* 0x000e2400011d7983 */ /* 0x000f220000100800 */
[----:B------:R-:W-:-:S03]  /*20cd0*/  IMAD.WIDE R26, R14, 0x2, R6 ;  /* 0x000000020e1a7825 */ /* 0x000fc600078e0206 */
[----:B------:R0:W-:Y:S02]  /*20ce0*/  @P2 STG.E.U16 [R12.64], R0 ;  /* 0x000000000c002986 */ /* 0x0001e4000c101506 */
[----:B0-----:R-:W-:Y:S01]  /*20cf0*/  IMAD.WIDE R12, R14, 0x2, R4 ;  /* 0x000000020e0c7825 */ /* 0x001fe200078e0204 */
[----:B---3--:R-:W-:-:S13]  /*20d00*/  ISETP.LT.AND P5, PT, R25, c[0x0][0x178], !P1 ;  /* 0x00005e0019007a0c */ /* 0x008fda0004fa1270 */
[----:B------:R-:W-:Y:S01]  /*20d10*/  @P5 STG.E.U16 [R26.64], R17 ;  /* 0x000000111a005986 */ /* 0x000fe2000c101506 */
[----:B-----5:R-:W-:Y:S02]  /*20d20*/  ISETP.LT.AND P4, PT, R21, c[0x0][0x178], !P1 ;  /* 0x00005e0015007a0c */ /* 0x020fe40004f81270 */
[----:B--2---:R-:W-:-:S04]  /*20d30*/  IADD3 R15, R15, 0xf, RZ ;  /* 0x0000000f0f0f7810 */ /* 0x004fc80007ffe0ff */
[----:B------:R-:W-:Y:S02]  /*20d40*/  ISETP.GE.AND P0, PT, R15, c[0x0][0x17c], PT ;  /* 0x00005f000f007a0c */ /* 0x000fe40003f06270 */
[----:B------:R-:W2:Y:S04]  /*20d50*/  LDL.LU R15, [R1+0xe24] ;  /* 0x000e2400010f7983 */ /* 0x000ea80000300800 */
[----:B------:R-:W3:Y:S04]  /*20d60*/  LDL.LU R0, [R1+0xe20] ;  /* 0x000e200001007983 */ /* 0x000ee80000300800 */
[----:B------:R0:W-:Y:S04]  /*20d70*/  STL [R1+0xe3c], R5 ;  /* 0x000e3c0501007387 */ /* 0x0001e80000100800 */
[----:B------:R1:W-:Y:S04]  /*20d80*/  @P4 STG.E.U16 [R12.64], R24 ;  /* 0x000000180c004986 */ /* 0x0003e8000c101506 */
[----:B0-----:R-:W5:Y:S04]  /*20d90*/  LDL.LU R5, [R1+0xe2c] ;  /* 0x000e2c0001057983 */ /* 0x001f680000300800 */
[----:B-1----:R-:W2:Y:S04]  /*20da0*/  LDL.LU R24, [R1+0xe54] ;  /* 0x000e540001187983 */ /* 0x002ea80000300800 */
[----:B------:R-:W2:Y:S04]  /*20db0*/  LDL R12, [R1+0x114] ;  /* 0x00011400010c7983 */ /* 0x000ea80000100800 */
[----:B------:R-:W3:Y:S01]  /*20dc0*/  LDL R13, [R1+0x11c] ;  /* 0x00011c00010d7983 */ /* 0x000ee20000100800 */
[----:B----4-:R-:W-:-:S02]  /*20dd0*/  ISETP.LT.AND P3, PT, R28, c[0x0][0x178], !P1 ;  /* 0x00005e001c007a0c */ /* 0x010fc40004f61270 */
[----:B------:R-:W-:Y:S01]  /*20de0*/  ISETP.LT.AND P6, PT, R29, c[0x0][0x178], !P1 ;  /* 0x00005e001d007a0c */ /* 0x000fe20004fc1270 */
[C---:B------:R-:W-:Y:S01]  /*20df0*/  IMAD.WIDE R26, R14.reuse, 0x2, R2 ;  /* 0x000000020e1a7825 */ /* 0x040fe200078e0202 */
[----:B------:R-:W-:Y:S02]  /*20e00*/  ISETP.LT.AND P4, PT, R25, c[0x0][0x178], !P0 ;  /* 0x00005e0019007a0c */ /* 0x000fe40004781270 */
[----:B------:R-:W4:Y:S01]  /*20e10*/  LDL.LU R25, [R1+0xe50] ;  /* 0x000e500001197983 */ /* 0x000f220000300800 */
[----:B------:R-:W-:-:S06]  /*20e20*/  IMAD.WIDE R28, R14, 0x2, R8 ;  /* 0x000000020e1c7825 */ /* 0x000fcc00078e0208 */
[----:B--2---:R0:W-:Y:S04]  /*20e30*/  @P3 STG.E.U16 [R26.64], R12 ;  /* 0x0000000c1a003986 */ /* 0x0041e8000c101506 */
[----:B---3--:R1:W-:Y:S04]  /*20e40*/  @P6 STG.E.U16 [R28.64], R13 ;  /* 0x0000000d1c006986 */ /* 0x0083e8000c101506 */
[----:B0-----:R-:W2:Y:S04]  /*20e50*/  LDL R27, [R1+0xe34] ;  /* 0x000e3400011b7983 */ /* 0x001ea80000100800 */
[----:B-1----:R-:W3:Y:S04]  /*20e60*/  LDL.LU R28, [R1+0x11c] ;  /* 0x00011c00011c7983 */ /* 0x002ee80000300800 */
[----:B------:R-:W3:Y:S01]  /*20e70*/  LDL.LU R29, [R1+0x104] ;  /* 0x00010400011d7983 */ /* 0x000ee20000300800 */
[----:B------:R-:W-:-:S02]  /*20e80*/  ISETP.LT.AND P2, PT, R19, c[0x0][0x178], !P1 ;  /* 0x00005e0013007a0c */ /* 0x000fc40004f41270 */
[----:B-----5:R-:W-:Y:S01]  /*20e90*/  ISETP.LT.AND P5, PT, R5, c[0x0][0x178], !P1 ;  /* 0x00005e0005007a0c */ /* 0x020fe20004fa1270 */
[C---:B----4-:R-:W-:Y:S01]  /*20ea0*/  IMAD.WIDE R12, R14.reuse, 0x2, R24 ;  /* 0x000000020e0c7825 */ /* 0x050fe200078e0218 */
[----:B------:R-:W-:Y:S02]  /*20eb0*/  ISETP.LT.AND P6, PT, R21, c[0x0][0x178], !P0 ;  /* 0x00005e0015007a0c */ /* 0x000fe400047c1270 */
[----:B------:R-:W-:Y:S02]  /*20ec0*/  PRMT R16, R17, 0x7632, R16 ;  /* 0x0000763211107816 */ /* 0x000fe40000000010 */
[----:B--2---:R-:W-:Y:S01]  /*20ed0*/  ISETP.LT.AND P3, PT, R27, c[0x0][0x178], !P1 ;  /* 0x00005e001b007a0c */ /* 0x004fe20004f61270 */
[----:B------:R-:W-:Y:S01]  /*20ee0*/  IMAD.WIDE R26, R14, 0x2, R22 ;  /* 0x000000020e1a7825 */ /* 0x000fe200078e0216 */
[----:B------:R-:W-:Y:S02]  /*20ef0*/  ISETP.LT.AND P1, PT, R20, c[0x0][0x178], !P1 ;  /* 0x00005e0014007a0c */ /* 0x000fe40004f21270 */
[----:B------:R-:W2:Y:S04]  /*20f00*/  LDL.LU R20, [R1+0xe4c] ;  /* 0x000e4c0001147983 */ /* 0x000ea80000300800 */
[----:B------:R-:W2:Y:S04]  /*20f10*/  LDL.LU R21, [R1+0xe48] ;  /* 0x000e480001157983 */ /* 0x000ea80000300800 */
[----:B---3--:R-:W-:Y:S04]  /*20f20*/  @P2 STG.E.U16 [R12.64], R29 ;  /* 0x0000001d0c002986 */ /* 0x008fe8000c101506 */
[----:B------:R0:W-:Y:S04]  /*20f30*/  @P5 STG.E.U16 [R26.64], R18 ;  /* 0x000000121a005986 */ /* 0x0001e8000c101506 */
[----:B0-----:R-:W3:Y:S04]  /*20f40*/  LDL.LU R26, [R1+0x12c] ;  /* 0x00012c00011a7983 */ /* 0x001ee80000300800 */
[----:B------:R-:W4:Y:S04]  /*20f50*/  LDL.LU R27, [R1+0x114] ;  /* 0x00011400011b7983 */ /* 0x000f280000300800 */
[----:B------:R-:W5:Y:S01]  /*20f60*/  LDL.LU R17, [R1+0xe44] ;  /* 0x000e440001117983 */ /* 0x000f620000300800 */
[----:B--2---:R-:W-:-:S05]  /*20f70*/  IMAD.WIDE R12, R14, 0x2, R20 ;  /* 0x000000020e0c7825 */ /* 0x004fca00078e0214 */
[----:B-----5:R-:W-:Y:S01]  /*20f80*/  @P3 STG.E.U16 [R12.64], R17 ;  /* 0x000000110c003986 */ /* 0x020fe2000c101506 */
[----:B------:R-:W-:-:S03]  /*20f90*/  ISETP.LT.AND P3, PT, R19, c[0x0][0x178], !P0 ;  /* 0x00005e0013007a0c */ /* 0x000fc60004761270 */
[----:B------:R-:W2:Y:S01]  /*20fa0*/  LDL.LU R19, [R1+0xe40] ;  /* 0x000e400001137983 */ /* 0x000ea20000300800 */
[----:B------:R-:W-:Y:S02]  /*20fb0*/  ISETP.LT.AND P2, PT, R0, c[0x0][0x178], !P0 ;  /* 0x00005e0000007a0c */ /* 0x000fe40004741270 */
[C---:B------:R-:W-:Y:S02]  /*20fc0*/  IADD3 R0, R14.reuse, c[0x0][0x198], RZ ;  /* 0x000066000e007a10 */ /* 0x040fe40007ffe0ff */
[----:B------:R-:W-:Y:S01]  /*20fd0*/  ISETP.LT.AND P5, PT, R15, c[0x0][0x178], !P0 ;  /* 0x00005e000f007a0c */ /* 0x000fe200047a1270 */
[----:B------:R-:W-:-:S05]  /*20fe0*/  IMAD.WIDE R14, R14, 0x2, R10 ;  /* 0x000000020e0e7825 */ /* 0x000fca00078e020a */
[----:B--2---:R0:W-:Y:S01]  /*20ff0*/  @P1 STG.E.U16 [R14.64], R19 ;  /* 0x000000130e001986 */ /* 0x0041e2000c101506 */
[----:B------:R-:W-:-:S03]  /*21000*/  ISETP.LT.AND P1, PT, R5, c[0x0][0x178], !P0 ;  /* 0x00005e0005007a0c */ /* 0x000fc60004721270 */
[----:B0-----:R-:W2:Y:S04]  /*21010*/  LDL.LU R14, [R1+0xe34] ;  /* 0x000e3400010e7983 */ /* 0x001ea80000300800 */
[----:B------:R-:W5:Y:S04]  /*21020*/  LDL.LU R15, [R1+0xe30] ;  /* 0x000e3000010f7983 */ /* 0x000f680000300800 */
[----:B------:R-:W3:Y:S01]  /*21030*/  LDL.LU R5, [R1+0xe3c] ;  /* 0x000e3c0001057983 */ /* 0x000ee20000300800 */
[----:B------:R-:W-:-:S05]  /*21040*/  IMAD.WIDE R6, R0, 0x2, R6 ;  /* 0x0000000200067825 */ /* 0x000fca00078e0206 */
[----:B------:R4:W-:Y:S01]  /*21050*/  @P4 STG.E.U16 [R6.64], R16 ;  /* 0x0000001006004986 */ /* 0x0009e2000c101506 */
[----:B------:R-:W-:-:S04]  /*21060*/  IMAD.WIDE R2, R0, 0x2, R2 ;  /* 0x0000000200027825 */ /* 0x000fc800078e0202 */
[----:B------:R-:W-:-:S04]  /*21070*/  IMAD.WIDE R8, R0, 0x2, R8 ;  /* 0x0000000200087825 */ /* 0x000fc800078e0208 */
[----:B------:R-:W-:-:S04]  /*21080*/  IMAD.WIDE R24, R0, 0x2, R24 ;  /* 0x0000000200187825 */ /* 0x000fc800078e0218 */
[----:B------:R-:W-:Y:S01]  /*21090*/  IMAD.WIDE R22, R0, 0x2, R22 ;  /* 0x0000000200167825 */ /* 0x000fe200078e0216 */
[----:B----4-:R-:W-:-:S03]  /*210a0*/  PRMT R6, R27, 0x7632, R6 ;  /* 0x000076321b067816 */ /* 0x010fc60000000006 */
[----:B------:R-:W-:Y:S01]  /*210b0*/  IMAD.WIDE R20, R0, 0x2, R20 ;  /* 0x0000000200147825 */ /* 0x000fe200078e0214 */
[----:B------:R-:W-:-:S03]  /*210c0*/  PRMT R7, R28, 0x7632, R7 ;  /* 0x000076321c077816 */ /* 0x000fc60000000007 */
[----:B------:R-:W-:Y:S01]  /*210d0*/  IMAD.WIDE R10, R0, 0x2, R10 ;  /* 0x00000002000a7825 */ /* 0x000fe200078e020a */
[----:B------:R-:W-:Y:S02]  /*210e0*/  PRMT R12, R29, 0x7632, R12 ;  /* 0x000076321d0c7816 */ /* 0x000fe4000000000c */
[----:B------:R-:W-:Y:S02]  /*210f0*/  PRMT R13, R18, 0x7632, R13 ;  /* 0x00007632120d7816 */ /* 0x000fe4000000000d */
[----:B------:R-:W-:Y:S02]  /*21100*/  PRMT R17, R17, 0x7632, R17 ;  /* 0x0000763211117816 */ /* 0x000fe40000000011 */
[----:B--2---:R-:W-:Y:S02]  /*21110*/  ISETP.LT.AND P4, PT, R14, c[0x0][0x178], !P0 ;  /* 0x00005e000e007a0c */ /* 0x004fe40004781270 */
[----:B-----5:R-:W-:Y:S01]  /*21120*/  ISETP.LT.AND P0, PT, R15, c[0x0][0x178], !P0 ;  /* 0x00005e000f007a0c */ /* 0x020fe20004701270 */
[----:B---3--:R-:W-:Y:S01]  /*21130*/  IMAD.WIDE R4, R0, 0x2, R4 ;  /* 0x0000000200047825 */ /* 0x008fe200078e0204 */
[----:B------:R-:W-:-:S05]  /*21140*/  PRMT R0, R26, 0x7632, R0 ;  /* 0x000076321a007816 */ /* 0x000fca0000000000 */
[----:B------:R0:W-:Y:S04]  /*21150*/  @P6 STG.E.U16 [R4.64], R0 ;  /* 0x0000000004006986 */ /* 0x0001e8000c101506 */
[----:B------:R0:W-:Y:S04]  /*21160*/  @P2 STG.E.U16 [R2.64], R6 ;  /* 0x0000000602002986 */ /* 0x0001e8000c101506 */
[----:B------:R0:W-:Y:S04]  /*21170*/  @P5 STG.E.U16 [R8.64], R7 ;  /* 0x0000000708005986 */ /* 0x0001e8000c101506 */
[----:B------:R0:W-:Y:S04]  /*21180*/  @P3 STG.E.U16 [R24.64], R12 ;  /* 0x0000000c18003986 */ /* 0x0001e8000c101506 */
[----:B------:R0:W-:Y:S04]  /*21190*/  @P1 STG.E.U16 [R22.64], R13 ;  /* 0x0000000d16001986 */ /* 0x0001e8000c101506 */
[----:B------:R0:W-:Y:S01]  /*211a0*/  @P4 STG.E.U16 [R20.64], R17 ;  /* 0x0000001114004986 */ /* 0x0001e2000c101506 */
[----:B------:R-:W-:Y:S05]  /*211b0*/  @!P0 EXIT ;  /* 0x000000000000894d */ /* 0x000fea0003800000 */
[----:B0-----:R-:W-:-:S05]  /*211c0*/  PRMT R5, R19, 0x7632, R5 ;  /* 0x0000763213057816 */ /* 0x001fca0000000005 */
[----:B------:R-:W-:Y:S01]  /*211d0*/  STG.E.U16 [R10.64], R5 ;  /* 0x000000050a007986 */ /* 0x000fe2000c101506 */
[----:B------:R-:W-:Y:S05]  /*211e0*/  EXIT ;  /* 0x000000000000794d */ /* 0x000fea0003800000 */
.L_x_4:
[----:B------:R-:W-:-:S00]  /*211f0*/  BRA `(.L_x_4) ;  /* 0xfffffff000007947 */ /* 0x000fc0000383ffff */
[----:B------:R-:W-:-:S00]  /*21200*/  NOP ;  /* 0x0000000000007918 */ /* 0x000fc00000000000 */
[----:B------:R-:W-:-:S00]  /*21210*/  NOP ;  /* 0x0000000000007918 */ /* 0x000fc00000000000 */
[----:B------:R-:W-:-:S00]  /*21220*/  NOP ;  /* 0x0000000000007918 */ /* 0x000fc00000000000 */
[----:B------:R-:W-:-:S00]  /*21230*/  NOP ;  /* 0x0000000000007918 */ /* 0x000fc00000000000 */
[----:B------:R-:W-:-:S00]  /*21240*/  NOP ;  /* 0x0000000000007918 */ /* 0x000fc00000000000 */
[----:B------:R-:W-:-:S00]  /*21250*/  NOP ;  /* 0x0000000000007918 */ /* 0x000fc00000000000 */
[----:B------:R-:W-:-:S00]  /*21260*/  NOP ;  /* 0x0000000000007918 */ /* 0x000fc00000000000 */
[----:B------:R-:W-:-:S00]  /*21270*/  NOP ;  /* 0x0000000000007918 */ /* 0x000fc00000000000 */
.L_x_5:


//--------------------- .nv.shared.matmul_kernel  --------------------------
	.section	.nv.shared.matmul_kernel,"aw",@nobits
	.sectionflags	@""
	.align	16
